	.target	sm_80

	.elftype	@"ET_EXEC"


//--------------------- .note.nv.tkinfo           --------------------------
	.section	.note.nv.tkinfo,"",@"SHT_NOTE"
	.sectionflags	@"SHF_NOTE_NV_TKINFO"
	.tkinfo
        /*0018*/ 	.word	0x00000002
        /*0030*/ 	.string	""
        /*0030*/ 	.string	"ptxas"
        /*0030*/ 	.string	"Cuda compilation tools, release 13.0, V13.0.88"
        /*0030*/ 	.string	"Build cuda_13.0.r13.0/compiler.36424714_0"
        /*0030*/ 	.string	"-v  -suppress-debug-info  -lineinfo  -arch sm_80 "



//--------------------- .note.nv.cuinfo           --------------------------
	.section	.note.nv.cuinfo,"",@"SHT_NOTE"
	.sectionflags	@"SHF_NOTE_NV_CUINFO"
        /*0018*/ 	.short	0x0002
        /*001a*/ 	.short	0x0050
        /*001c*/ 	.short	0x0082
	.zero		2


//--------------------- .nv.info                  --------------------------
	.section	.nv.info,"",@"SHT_CUDA_INFO"
	.align	4


	//----- nvinfo : EIATTR_REGCOUNT
	.align		4
        /*0000*/ 	.byte	0x04, 0x2f
        /*0002*/ 	.short	(.L_1 - .L_0)
	.align		4
.L_0:
        /*0004*/ 	.word	index@(matmul_kernel)
        /*0008*/ 	.word	0x000000ff


	//----- nvinfo : EIATTR_FRAME_SIZE
	.align		4
.L_1:
        /*000c*/ 	.byte	0x04, 0x11
        /*000e*/ 	.short	(.L_3 - .L_2)
	.align		4
.L_2:
        /*0010*/ 	.word	index@(matmul_kernel)
        /*0014*/ 	.word	0x00001bd8


	//----- nvinfo : EIATTR_MIN_STACK_SIZE
	.align		4
.L_3:
        /*0018*/ 	.byte	0x04, 0x12
        /*001a*/ 	.short	(.L_5 - .L_4)
	.align		4
.L_4:
        /*001c*/ 	.word	index@(matmul_kernel)
        /*0020*/ 	.word	0x00001bd8
.L_5:


//--------------------- .nv.info.matmul_kernel    --------------------------
	.section	.nv.info.matmul_kernel,"",@"SHT_CUDA_INFO"
	.sectionflags	@""
	.align	4


	//----- nvinfo : EIATTR_CUDA_API_VERSION
	.align		4
        /*0000*/ 	.byte	0x04, 0x37
        /*0002*/ 	.short	(.L_7 - .L_6)
.L_6:
        /*0004*/ 	.word	0x00000082


	//----- nvinfo : EIATTR_SW2861232_WAR
	.align		4
.L_7:
        /*0008*/ 	.byte	0x01, 0x35
	.zero		2


	//----- nvinfo : EIATTR_PARAM_CBANK
	.align		4
        /*000c*/ 	.byte	0x04, 0x0a
        /*000e*/ 	.short	(.L_9 - .L_8)
	.align		4
.L_8:
        /*0010*/ 	.word	index@(.nv.constant0.matmul_kernel)
        /*0014*/ 	.short	0x0160
        /*0016*/ 	.short	0x0050


	//----- nvinfo : EIATTR_CBANK_PARAM_SIZE
	.align		4
.L_9:
        /*0018*/ 	.byte	0x03, 0x19
        /*001a*/ 	.short	0x0050


	//----- nvinfo : EIATTR_KPARAM_INFO
	.align		4
        /*001c*/ 	.byte	0x04, 0x17
        /*001e*/ 	.short	(.L_11 - .L_10)
.L_10:
        /*0020*/ 	.word	0x00000000
        /*0024*/ 	.short	0x000d
        /*0026*/ 	.short	0x0048
        /*0028*/ 	.byte	0x00, 0xf4, 0x21, 0x00


	//----- nvinfo : EIATTR_KPARAM_INFO
	.align		4
.L_11:
        /*002c*/ 	.byte	0x04, 0x17
        /*002e*/ 	.short	(.L_13 - .L_12)
.L_12:
        /*0030*/ 	.word	0x00000000
        /*0034*/ 	.short	0x000c
        /*0036*/ 	.short	0x0040
        /*0038*/ 	.byte	0x00, 0xf4, 0x21, 0x00


	//----- nvinfo : EIATTR_KPARAM_INFO
	.align		4
.L_13:
        /*003c*/ 	.byte	0x04, 0x17
        /*003e*/ 	.short	(.L_15 - .L_14)
.L_14:
        /*0040*/ 	.word	0x00000000
        /*0044*/ 	.short	0x000b
        /*0046*/ 	.short	0x0038
        /*0048*/ 	.byte	0x00, 0xf0, 0x11, 0x00


	//----- nvinfo : EIATTR_KPARAM_INFO
	.align		4
.L_15:
        /*004c*/ 	.byte	0x04, 0x17
        /*004e*/ 	.short	(.L_17 - .L_16)
.L_16:
        /*0050*/ 	.word	0x00000000
        /*0054*/ 	.short	0x000a
        /*0056*/ 	.short	0x0034
        /*0058*/ 	.byte	0x00, 0xf0, 0x11, 0x00


	//----- nvinfo : EIATTR_KPARAM_INFO
	.align		4
.L_17:
        /*005c*/ 	.byte	0x04, 0x17
        /*005e*/ 	.short	(.L_19 - .L_18)
.L_18:
        /*0060*/ 	.word	0x00000000
        /*0064*/ 	.short	0x0009
        /*0066*/ 	.short	0x0030
        /*0068*/ 	.byte	0x00, 0xf0, 0x11, 0x00


	//----- nvinfo : EIATTR_KPARAM_INFO
	.align		4
.L_19:
        /*006c*/ 	.byte	0x04, 0x17
        /*006e*/ 	.short	(.L_21 - .L_20)
.L_20:
        /*0070*/ 	.word	0x00000000
        /*0074*/ 	.short	0x0008
        /*0076*/ 	.short	0x002c
        /*0078*/ 	.byte	0x00, 0xf0, 0x11, 0x00


	//----- nvinfo : EIATTR_KPARAM_INFO
	.align		4
.L_21:
        /*007c*/ 	.byte	0x04, 0x17
        /*007e*/ 	.short	(.L_23 - .L_22)
.L_22:
        /*0080*/ 	.word	0x00000000
        /*0084*/ 	.short	0x0007
        /*0086*/ 	.short	0x0028
        /*0088*/ 	.byte	0x00, 0xf0, 0x11, 0x00


	//----- nvinfo : EIATTR_KPARAM_INFO
	.align		4
.L_23:
        /*008c*/ 	.byte	0x04, 0x17
        /*008e*/ 	.short	(.L_25 - .L_24)
.L_24:
        /*0090*/ 	.word	0x00000000
        /*0094*/ 	.short	0x0006
        /*0096*/ 	.short	0x0024
        /*0098*/ 	.byte	0x00, 0xf0, 0x11, 0x00


	//----- nvinfo : EIATTR_KPARAM_INFO
	.align		4
.L_25:
        /*009c*/ 	.byte	0x04, 0x17
        /*009e*/ 	.short	(.L_27 - .L_26)
.L_26:
        /*00a0*/ 	.word	0x00000000
        /*00a4*/ 	.short	0x0005
        /*00a6*/ 	.short	0x0020
        /*00a8*/ 	.byte	0x00, 0xf0, 0x11, 0x00


	//----- nvinfo : EIATTR_KPARAM_INFO
	.align		4
.L_27:
        /*00ac*/ 	.byte	0x04, 0x17
        /*00ae*/ 	.short	(.L_29 - .L_28)
.L_28:
        /*00b0*/ 	.word	0x00000000
        /*00b4*/ 	.short	0x0004
        /*00b6*/ 	.short	0x001c
        /*00b8*/ 	.byte	0x00, 0xf0, 0x11, 0x00


	//----- nvinfo : EIATTR_KPARAM_INFO
	.align		4
.L_29:
        /*00bc*/ 	.byte	0x04, 0x17
        /*00be*/ 	.short	(.L_31 - .L_30)
.L_30:
        /*00c0*/ 	.word	0x00000000
        /*00c4*/ 	.short	0x0003
        /*00c6*/ 	.short	0x0018
        /*00c8*/ 	.byte	0x00, 0xf0, 0x11, 0x00


	//----- nvinfo : EIATTR_KPARAM_INFO
	.align		4
.L_31:
        /*00cc*/ 	.byte	0x04, 0x17
        /*00ce*/ 	.short	(.L_33 - .L_32)
.L_32:
        /*00d0*/ 	.word	0x00000000
        /*00d4*/ 	.short	0x0002
        /*00d6*/ 	.short	0x0010
        /*00d8*/ 	.byte	0x00, 0xf4, 0x21, 0x00


	//----- nvinfo : EIATTR_KPARAM_INFO
	.align		4
.L_33:
        /*00dc*/ 	.byte	0x04, 0x17
        /*00de*/ 	.short	(.L_35 - .L_34)
.L_34:
        /*00e0*/ 	.word	0x00000000
        /*00e4*/ 	.short	0x0001
        /*00e6*/ 	.short	0x0008
        /*00e8*/ 	.byte	0x00, 0xf4, 0x21, 0x00


	//----- nvinfo : EIATTR_KPARAM_INFO
	.align		4
.L_35:
        /*00ec*/ 	.byte	0x04, 0x17
        /*00ee*/ 	.short	(.L_37 - .L_36)
.L_36:
        /*00f0*/ 	.word	0x00000000
        /*00f4*/ 	.short	0x0000
        /*00f6*/ 	.short	0x0000
        /*00f8*/ 	.byte	0x00, 0xf4, 0x21, 0x00


	//----- nvinfo : EIATTR_MAXREG_COUNT
	.align		4
.L_37:
        /*00fc*/ 	.byte	0x03, 0x1b
        /*00fe*/ 	.short	0x00ff


	//----- nvinfo : EIATTR_NUM_BARRIERS
	.align		4
        /*0100*/ 	.byte	0x02, 0x4c
        /*0102*/ 	.byte	0x01
	.zero		1


	//----- nvinfo : EIATTR_ANNOTATIONS
	.align		4
        /*0104*/ 	.byte	0x04, 0x55
        /*0106*/ 	.short	(.L_39 - .L_38)


	//   ....[0]....
.L_38:
        /*0108*/ 	.word	0x00000001
        /*010c*/ 	.byte	0xa0, 0x05, 0x00, 0x00, 0x01, 0x00, 0x00, 0x00, 0x50, 0x07, 0x00, 0x00, 0x01, 0x00, 0x00, 0x00
        /* <DEDUP_REMOVED lines=422> */
        /*1b7c*/ 	.byte	0xe0, 0xec, 0x00, 0x00


	//----- nvinfo : EIATTR_MERCURY_ISA_VERSION
	.align		4
.L_39:
        /*1b80*/ 	.byte	0x03, 0x5f
        /*1b82*/ 	.short	0x0000


	//----- nvinfo : EIATTR_EXIT_INSTR_OFFSETS
	.align		4
        /*1b84*/ 	.byte	0x04, 0x1c
        /*1b86*/ 	.short	(.L_41 - .L_40)


	//   ....[0]....
.L_40:
        /*1b88*/ 	.word	0x0004da90


	//   ....[1]....
        /*1b8c*/ 	.word	0x0004dab0


	//----- nvinfo : EIATTR_REQNTID
	.align		4
.L_41:
        /*1b90*/ 	.byte	0x04, 0x10
        /*1b92*/ 	.short	(.L_43 - .L_42)
.L_42:
        /*1b94*/ 	.word	0x00000080
        /*1b98*/ 	.word	0x00000001
        /*1b9c*/ 	.word	0x00000001
.L_43:


//--------------------- .nv.callgraph             --------------------------
	.section	.nv.callgraph,"",@"SHT_CUDA_CALLGRAPH"
	.align	4
	.sectionentsize	8
	.align		4
        /*0000*/ 	.word	0x00000000
	.align		4
        /*0004*/ 	.word	0xffffffff
	.align		4
        /*0008*/ 	.word	0x00000000
	.align		4
        /*000c*/ 	.word	0xfffffffe
	.align		4
        /*0010*/ 	.word	0x00000000
	.align		4
        /*0014*/ 	.word	0xfffffffd
	.align		4
        /*0018*/ 	.word	0x00000000
	.align		4
        /*001c*/ 	.word	0xfffffffc


//--------------------- .nv.rel.action            --------------------------
	.section	.nv.rel.action,"",@"SHT_CUDA_RELOCINFO"
	.align	8
	.sectionentsize	8
        /*0000*/ 	.byte	0x73, 0x00, 0x00, 0x00, 0x00, 0x00, 0x00, 0x00, 0x00, 0x00, 0x00, 0x11, 0x25, 0x00, 0x05, 0x36


//--------------------- .nv.constant0.matmul_kernel --------------------------
	.section	.nv.constant0.matmul_kernel,"a",@progbits
	.sectionflags	@""
	.align	4
.nv.constant0.matmul_kernel:
	.zero		432


//--------------------- .text.matmul_kernel       --------------------------
	.section	.text.matmul_kernel,"ax",@progbits
	.sectioninfo	@"SHI_REGISTERS=255"
	.align	128
        .global         matmul_kernel
        .type           matmul_kernel,@function
        .size           matmul_kernel,(.L_x_3 - matmul_kernel)
        .other          matmul_kernel,@"STO_CUDA_ENTRY STV_DEFAULT"
matmul_kernel:
.text.matmul_kernel:
[----:B------:R-:W-:-:S03]  /*0000*/  IMAD.MOV.U32 R1, RZ, RZ, c[0x0][0x28] ;  /* 0x00000a00ff017624 */ /* 0x000fc600078e00ff */
[----:B------:R-:W-:Y:S01]  /*0010*/  IMAD.MOV.U32 R0, RZ, RZ, c[0x0][0x17c] ;  /* 0x00005f00ff007624 */ /* 0x000fe200078e00ff */
[----:B------:R-:W1:Y:S01]  /*0020*/  S2R R5, SR_CTAID.X ;  /* 0x0000000000057919 */ /* 0x000e620000002500 */
[----:B------:R-:W-:Y:S01]  /*0030*/  IADD3 R1, R1, -0x1bd8, RZ ;  /* 0xffffe42801017810 */ /* 0x000fe20007ffe0ff */
[----:B------:R-:W-:Y:S01]  /*0040*/  ULDC.64 UR8, c[0x0][0x118] ;  /* 0x0000460000087ab9 */ /* 0x000fe20000000a00 */
[----:B------:R-:W-:Y:S01]  /*0050*/  MOV R252, c[0x0][0x180] ;  /* 0x0000600000fc7a02 */ /* 0x000fe20000000f00 */
[----:B------:R-:W2:Y:S01]  /*0060*/  S2R R78, SR_TID.X ;  /* 0x00000000004e7919 */ /* 0x000ea20000002100 */
[----:B------:R-:W-:-:S04]  /*0070*/  IADD3 R0, R0, 0x7f, RZ ;  /* 0x0000007f00007810 */ /* 0x000fc80007ffe0ff */
[----:B------:R-:W-:-:S04]  /*0080*/  SHF.R.S32.HI R3, RZ, 0x1f, R0 ;  /* 0x0000001fff037819 */ /* 0x000fc80000011400 */
[----:B------:R-:W-:-:S04]  /*0090*/  LEA.HI R3, R3, R0, RZ, 0x7 ;  /* 0x0000000003037211 */ /* 0x000fc800078f38ff */
[----:B------:R-:W-:-:S05]  /*00a0*/  SHF.R.S32.HI R3, RZ, 0x7, R3 ;  /* 0x00000007ff037819 */ /* 0x000fca0000011403 */
[----:B------:R-:W-:Y:S01]  /*00b0*/  IMAD.SHL.U32 R4, R3, 0x8, RZ ;  /* 0x0000000803047824 */ /* 0x000fe200078e00ff */
[----:B-1----:R-:W-:-:S04]  /*00c0*/  IABS R8, R5 ;  /* 0x0000000500087213 */ /* 0x002fc80000000000 */
[-C--:B------:R-:W-:Y:S02]  /*00d0*/  IABS R7, R4.reuse ;  /* 0x0000000400077213 */ /* 0x080fe40000000000 */
[----:B------:R-:W-:Y:S02]  /*00e0*/  IABS R10, R4 ;  /* 0x00000004000a7213 */ /* 0x000fe40000000000 */
[----:B------:R-:W1:Y:S01]  /*00f0*/  I2F.RP R0, R7 ;  /* 0x0000000700007306 */ /* 0x000e620000209400 */
[----:B--2---:R-:W-:-:S07]  /*0100*/  LOP3.LUT R72, R78, 0x7f, RZ, 0xc0, !PT ;  /* 0x0000007f4e487812 */ /* 0x004fce00078ec0ff */
[----:B-1----:R-:W1:Y:S02]  /*0110*/  MUFU.RCP R0, R0 ;  /* 0x0000000000007308 */ /* 0x002e640000001000 */
[----:B-1----:R-:W-:Y:S01]  /*0120*/  IADD3 R2, R0, 0xffffffe, RZ ;  /* 0x0ffffffe00027810 */ /* 0x002fe20007ffe0ff */
[----:B------:R-:W-:Y:S01]  /*0130*/  IMAD.MOV R0, RZ, RZ, -R10 ;  /* 0x000000ffff007224 */ /* 0x000fe200078e0a0a */
[----:B------:R-:W-:-:S04]  /*0140*/  SHF.R.U32.HI R10, RZ, 0x6, R78 ;  /* 0x00000006ff0a7819 */ /* 0x000fc8000001164e */
[----:B------:R1:W2:Y:S01]  /*0150*/  F2I.FTZ.U32.TRUNC.NTZ R3, R2 ;  /* 0x0000000200037305 */ /* 0x0002a2000021f000 */
[----:B------:R-:W-:Y:S01]  /*0160*/  SGXT.U32 R10, R10, 0x1 ;  /* 0x000000010a0a781a */ /* 0x000fe20000000000 */
[----:B-1----:R-:W-:Y:S01]  /*0170*/  IMAD.MOV.U32 R2, RZ, RZ, RZ ;  /* 0x000000ffff027224 */ /* 0x002fe200078e00ff */
[----:B--2---:R-:W-:-:S05]  /*0180*/  IADD3 R6, RZ, -R3, RZ ;  /* 0x80000003ff067210 */ /* 0x004fca0007ffe0ff */
[----:B------:R-:W-:Y:S02]  /*0190*/  IMAD R9, R6, R7, RZ ;  /* 0x0000000706097224 */ /* 0x000fe400078e02ff */
[----:B------:R-:W-:Y:S02]  /*01a0*/  IMAD.MOV.U32 R6, RZ, RZ, R8 ;  /* 0x000000ffff067224 */ /* 0x000fe400078e0008 */
[----:B------:R-:W-:-:S06]  /*01b0*/  IMAD.HI.U32 R3, R3, R9, R2 ;  /* 0x0000000903037227 */ /* 0x000fcc00078e0002 */
[----:B------:R-:W-:-:S04]  /*01c0*/  IMAD.HI.U32 R3, R3, R6, RZ ;  /* 0x0000000603037227 */ /* 0x000fc800078e00ff */
[----:B------:R-:W-:-:S05]  /*01d0*/  IMAD R0, R3, R0, R6 ;  /* 0x0000000003007224 */ /* 0x000fca00078e0206 */
[----:B------:R-:W-:-:S13]  /*01e0*/  ISETP.GT.U32.AND P1, PT, R7, R0, PT ;  /* 0x000000000700720c */ /* 0x000fda0003f24070 */
[-C--:B------:R-:W-:Y:S02]  /*01f0*/  @!P1 IADD3 R0, R0, -R7.reuse, RZ ;  /* 0x8000000700009210 */ /* 0x080fe40007ffe0ff */
[----:B------:R-:W-:Y:S02]  /*0200*/  @!P1 IADD3 R3, R3, 0x1, RZ ;  /* 0x0000000103039810 */ /* 0x000fe40007ffe0ff */
[----:B------:R-:W-:Y:S02]  /*0210*/  ISETP.GE.U32.AND P0, PT, R0, R7, PT ;  /* 0x000000070000720c */ /* 0x000fe40003f06070 */
[----:B------:R-:W-:Y:S02]  /*0220*/  LOP3.LUT R0, R5, R4, RZ, 0x3c, !PT ;  /* 0x0000000405007212 */ /* 0x000fe400078e3cff */
[----:B------:R-:W-:Y:S02]  /*0230*/  ISETP.NE.AND P1, PT, R4, RZ, PT ;  /* 0x000000ff0400720c */ /* 0x000fe40003f25270 */
[----:B------:R-:W-:Y:S01]  /*0240*/  ISETP.GE.AND P2, PT, R0, RZ, PT ;  /* 0x000000ff0000720c */ /* 0x000fe20003f46270 */
[----:B------:R-:W-:-:S05]  /*0250*/  IMAD.MOV.U32 R0, RZ, RZ, c[0x0][0x178] ;  /* 0x00005e00ff007624 */ /* 0x000fca00078e00ff */
[----:B------:R-:W-:Y:S02]  /*0260*/  IADD3 R0, R0, 0x1ff, RZ ;  /* 0x000001ff00007810 */ /* 0x000fe40007ffe0ff */
[----:B------:R-:W-:-:S05]  /*0270*/  @P0 IADD3 R3, R3, 0x1, RZ ;  /* 0x0000000103030810 */ /* 0x000fca0007ffe0ff */
[----:B------:R-:W-:Y:S01]  /*0280*/  IMAD.MOV.U32 R2, RZ, RZ, R3 ;  /* 0x000000ffff027224 */ /* 0x000fe200078e0003 */
[----:B------:R-:W-:-:S03]  /*0290*/  SHF.R.S32.HI R3, RZ, 0x1f, R0 ;  /* 0x0000001fff037819 */ /* 0x000fc60000011400 */
[----:B------:R-:W-:Y:S01]  /*02a0*/  @!P2 IMAD.MOV R2, RZ, RZ, -R2 ;  /* 0x000000ffff02a224 */ /* 0x000fe200078e0a02 */
[----:B------:R-:W-:Y:S02]  /*02b0*/  @!P1 LOP3.LUT R2, RZ, R4, RZ, 0x33, !PT ;  /* 0x00000004ff029212 */ /* 0x000fe400078e33ff */
[----:B------:R-:W-:Y:S02]  /*02c0*/  LEA.HI R3, R3, R0, RZ, 0x9 ;  /* 0x0000000003037211 */ /* 0x000fe400078f48ff */
[----:B------:R-:W-:Y:S01]  /*02d0*/  SHF.L.U32 R12, R2, 0x3, RZ ;  /* 0x00000003020c7819 */ /* 0x000fe200000006ff */
[----:B------:R-:W-:-:S03]  /*02e0*/  IMAD.MOV R2, RZ, RZ, -R2 ;  /* 0x000000ffff027224 */ /* 0x000fc600078e0a02 */
[----:B------:R-:W-:Y:S01]  /*02f0*/  LEA.HI.SX32 R3, R3, -R12, 0x17 ;  /* 0x8000000c03037211 */ /* 0x000fe200078fbaff */
[----:B------:R-:W-:Y:S02]  /*0300*/  IMAD R15, R4, R2, R5 ;  /* 0x00000002040f7224 */ /* 0x000fe400078e0205 */
[----:B------:R-:W-:Y:S01]  /*0310*/  IMAD.MOV.U32 R2, RZ, RZ, RZ ;  /* 0x000000ffff027224 */ /* 0x000fe200078e00ff */
[----:B------:R-:W-:Y:S02]  /*0320*/  IMNMX R14, R3, 0x8, PT ;  /* 0x00000008030e7817 */ /* 0x000fe40003800200 */
[----:B------:R-:W-:Y:S02]  /*0330*/  IABS R4, R15 ;  /* 0x0000000f00047213 */ /* 0x000fe40000000000 */
[----:B------:R-:W-:-:S04]  /*0340*/  IABS R7, R14 ;  /* 0x0000000e00077213 */ /* 0x000fc80000000000 */
[----:B------:R-:W1:Y:S08]  /*0350*/  I2F.RP R0, R7 ;  /* 0x0000000700007306 */ /* 0x000e700000209400 */
[----:B-1----:R-:W1:Y:S02]  /*0360*/  MUFU.RCP R0, R0 ;  /* 0x0000000000007308 */ /* 0x002e640000001000 */
[----:B-1----:R-:W-:-:S02]  /*0370*/  IADD3 R3, R0, 0xffffffe, RZ ;  /* 0x0ffffffe00037810 */ /* 0x002fc40007ffe0ff */
[----:B------:R-:W-:-:S04]  /*0380*/  IABS R0, c[0x0][0x17c] ;  /* 0x00005f0000007a13 */ /* 0x000fc80000000000 */
[----:B------:R-:W1:Y:S02]  /*0390*/  F2I.FTZ.U32.TRUNC.NTZ R3, R3 ;  /* 0x0000000300037305 */ /* 0x000e64000021f000 */
[----:B-1----:R-:W-:-:S04]  /*03a0*/  IMAD.MOV R6, RZ, RZ, -R3 ;  /* 0x000000ffff067224 */ /* 0x002fc800078e0a03 */
[----:B------:R-:W-:Y:S01]  /*03b0*/  IMAD R5, R6, R7, RZ ;  /* 0x0000000706057224 */ /* 0x000fe200078e02ff */
[----:B------:R-:W-:-:S03]  /*03c0*/  IABS R6, R14 ;  /* 0x0000000e00067213 */ /* 0x000fc60000000000 */
[----:B------:R-:W-:Y:S01]  /*03d0*/  IMAD.HI.U32 R2, R3, R5, R2 ;  /* 0x0000000503027227 */ /* 0x000fe200078e0002 */
[----:B------:R-:W-:Y:S02]  /*03e0*/  IADD3 R5, RZ, -R6, RZ ;  /* 0x80000006ff057210 */ /* 0x000fe40007ffe0ff */
[----:B------:R-:W1:Y:S03]  /*03f0*/  I2F.RP R6, R0 ;  /* 0x0000000000067306 */ /* 0x000e660000209400 */
[----:B------:R-:W-:-:S04]  /*0400*/  IMAD.HI.U32 R3, R2, R4, RZ ;  /* 0x0000000402037227 */ /* 0x000fc800078e00ff */
[----:B------:R-:W-:Y:S01]  /*0410*/  IMAD R2, R3, R5, R4 ;  /* 0x0000000503027224 */ /* 0x000fe200078e0204 */
[----:B------:R-:W-:-:S04]  /*0420*/  IABS R4, c[0x0][0x178] ;  /* 0x00005e0000047a13 */ /* 0x000fc80000000000 */
[----:B------:R-:W-:Y:S01]  /*0430*/  ISETP.GT.U32.AND P1, PT, R7, R2, PT ;  /* 0x000000020700720c */ /* 0x000fe20003f24070 */
[----:B-1----:R-:W1:-:S12]  /*0440*/  MUFU.RCP R6, R6 ;  /* 0x0000000600067308 */ /* 0x002e580000001000 */
[----:B------:R-:W-:Y:S01]  /*0450*/  @!P1 IMAD.IADD R2, R2, 0x1, -R7 ;  /* 0x0000000102029824 */ /* 0x000fe200078e0a07 */
[----:B------:R-:W-:Y:S02]  /*0460*/  @!P1 IADD3 R3, R3, 0x1, RZ ;  /* 0x0000000103039810 */ /* 0x000fe40007ffe0ff */
[----:B------:R-:W-:Y:S02]  /*0470*/  ISETP.NE.AND P1, PT, R14, RZ, PT ;  /* 0x000000ff0e00720c */ /* 0x000fe40003f25270 */
[----:B------:R-:W-:Y:S01]  /*0480*/  ISETP.GE.U32.AND P0, PT, R2, R7, PT ;  /* 0x000000070200720c */ /* 0x000fe20003f06070 */
[----:B------:R-:W-:Y:S01]  /*0490*/  IMAD.MOV.U32 R2, RZ, RZ, R4 ;  /* 0x000000ffff027224 */ /* 0x000fe200078e0004 */
[----:B------:R-:W-:Y:S02]  /*04a0*/  LOP3.LUT R4, R15, R14, RZ, 0x3c, !PT ;  /* 0x0000000e0f047212 */ /* 0x000fe400078e3cff */
[----:B-1----:R-:W-:Y:S01]  /*04b0*/  IADD3 R8, R6, 0xffffffe, RZ ;  /* 0x0ffffffe06087810 */ /* 0x002fe20007ffe0ff */
[----:B------:R-:W1:Y:S01]  /*04c0*/  I2F.RP R5, R2 ;  /* 0x0000000200057306 */ /* 0x000e620000209400 */
[----:B------:R-:W-:-:S07]  /*04d0*/  ISETP.GE.AND P2, PT, R4, RZ, PT ;  /* 0x000000ff0400720c */ /* 0x000fce0003f46270 */
[----:B------:R-:W-:Y:S01]  /*04e0*/  @P0 IADD3 R3, R3, 0x1, RZ ;  /* 0x0000000103030810 */ /* 0x000fe20007ffe0ff */
[----:B------:R2:W3:Y:S04]  /*04f0*/  F2I.FTZ.U32.TRUNC.NTZ R9, R8 ;  /* 0x0000000800097305 */ /* 0x0004e8000021f000 */
[----:B------:R-:W-:-:S04]  /*0500*/  IMAD.MOV.U32 R13, RZ, RZ, R3 ;  /* 0x000000ffff0d7224 */ /* 0x000fc800078e0003 */
[----:B-1----:R-:W1:Y:S01]  /*0510*/  MUFU.RCP R5, R5 ;  /* 0x0000000500057308 */ /* 0x002e620000001000 */
[----:B------:R-:W-:Y:S01]  /*0520*/  @!P2 IADD3 R13, -R13, RZ, RZ ;  /* 0x000000ff0d0da210 */ /* 0x000fe20007ffe1ff */
[----:B--2---:R-:W-:Y:S01]  /*0530*/  IMAD.MOV.U32 R8, RZ, RZ, RZ ;  /* 0x000000ffff087224 */ /* 0x004fe200078e00ff */
[----:B------:R-:W-:-:S05]  /*0540*/  @!P1 LOP3.LUT R13, RZ, R14, RZ, 0x33, !PT ;  /* 0x0000000eff0d9212 */ /* 0x000fca00078e33ff */
[----:B------:R-:W-:Y:S02]  /*0550*/  IMAD.SHL.U32 R11, R13, 0x80, RZ ;  /* 0x000000800d0b7824 */ /* 0x000fe400078e00ff */
[----:B---3--:R-:W-:Y:S02]  /*0560*/  IMAD.MOV R3, RZ, RZ, -R9 ;  /* 0x000000ffff037224 */ /* 0x008fe400078e0a09 */
[----:B------:R-:W-:Y:S01]  /*0570*/  IMAD.MOV R13, RZ, RZ, -R13 ;  /* 0x000000ffff0d7224 */ /* 0x000fe200078e0a0d */
[----:B------:R-:W-:Y:S01]  /*0580*/  LOP3.LUT R10, R11, R10, RZ, 0xfc, !PT ;  /* 0x0000000a0b0a7212 */ /* 0x000fe200078efcff */
[----:B------:R-:W-:Y:S01]  /*0590*/  IMAD R3, R3, R0, RZ ;  /* 0x0000000003037224 */ /* 0x000fe200078e02ff */
[----:B------:R2:W-:Y:S01]  /*05a0*/  STL [R1+0x918], R11 ;  /* 0x0009180b01007387 */ /* 0x0005e20000100800 */
[----:B-1----:R-:W-:Y:S01]  /*05b0*/  IADD3 R6, R5, 0xffffffe, RZ ;  /* 0x0ffffffe05067810 */ /* 0x002fe20007ffe0ff */
[----:B------:R-:W-:Y:S01]  /*05c0*/  IMAD R13, R14, R13, R15 ;  /* 0x0000000d0e0d7224 */ /* 0x000fe200078e020f */
[C---:B------:R-:W-:Y:S01]  /*05d0*/  LOP3.LUT R17, R10.reuse, 0x7e, RZ, 0xfc, !PT ;  /* 0x0000007e0a117812 */ /* 0x040fe200078efcff */
[----:B------:R-:W-:Y:S01]  /*05e0*/  IMAD.HI.U32 R8, R9, R3, R8 ;  /* 0x0000000309087227 */ /* 0x000fe200078e0008 */
[----:B------:R-:W-:Y:S01]  /*05f0*/  IABS R5, R10 ;  /* 0x0000000a00057213 */ /* 0x000fe20000000000 */
[----:B------:R1:W3:Y:S01]  /*0600*/  F2I.FTZ.U32.TRUNC.NTZ R7, R6 ;  /* 0x0000000600077305 */ /* 0x0002e2000021f000 */
[----:B------:R-:W-:-:S02]  /*0610*/  LOP3.LUT R16, R10, 0x2, RZ, 0xfc, !PT ;  /* 0x000000020a107812 */ /* 0x000fc400078efcff */
[----:B------:R-:W-:Y:S01]  /*0620*/  LOP3.LUT R18, R10, 0x4, RZ, 0xfc, !PT ;  /* 0x000000040a127812 */ /* 0x000fe200078efcff */
[----:B------:R-:W-:Y:S01]  /*0630*/  IMAD.HI.U32 R3, R8, R5, RZ ;  /* 0x0000000508037227 */ /* 0x000fe200078e00ff */
[----:B--2---:R-:W-:Y:S02]  /*0640*/  IABS R11, R17 ;  /* 0x00000011000b7213 */ /* 0x004fe40000000000 */
[----:B------:R-:W-:Y:S01]  /*0650*/  IABS R14, R18 ;  /* 0x00000012000e7213 */ /* 0x000fe20000000000 */
[----:B------:R-:W-:Y:S01]  /*0660*/  IMAD.MOV R3, RZ, RZ, -R3 ;  /* 0x000000ffff037224 */ /* 0x000fe200078e0a03 */
[----:B------:R-:W-:Y:S01]  /*0670*/  LOP3.LUT R19, R10, 0x6, RZ, 0xfc, !PT ;  /* 0x000000060a137812 */ /* 0x000fe200078efcff */
[----:B------:R-:W-:Y:S01]  /*0680*/  IMAD.HI.U32 R4, R8, R11, RZ ;  /* 0x0000000b08047227 */ /* 0x000fe200078e00ff */
[----:B------:R-:W-:Y:S02]  /*0690*/  IADD3 R13, R12, R13, RZ ;  /* 0x0000000d0c0d7210 */ /* 0x000fe40007ffe0ff */
[----:B------:R-:W-:Y:S01]  /*06a0*/  IABS R15, R19 ;  /* 0x00000013000f7213 */ /* 0x000fe20000000000 */
[----:B-1----:R-:W-:Y:S01]  /*06b0*/  IMAD.MOV.U32 R6, RZ, RZ, RZ ;  /* 0x000000ffff067224 */ /* 0x002fe200078e00ff */
[----:B------:R-:W-:Y:S01]  /*06c0*/  IADD3 R4, -R4, RZ, RZ ;  /* 0x000000ff04047210 */ /* 0x000fe20007ffe1ff */
[----:B---3--:R-:W-:Y:S01]  /*06d0*/  IMAD.MOV R9, RZ, RZ, -R7 ;  /* 0x000000ffff097224 */ /* 0x008fe200078e0a07 */
[----:B------:R-:W-:Y:S01]  /*06e0*/  ISETP.GE.AND P5, PT, R18, RZ, PT ;  /* 0x000000ff1200720c */ /* 0x000fe20003fa6270 */
[----:B------:R-:W-:Y:S01]  /*06f0*/  IMAD R68, R13, 0x200, R72 ;  /* 0x000002000d447824 */ /* 0x000fe200078e0248 */
[----:B------:R-:W-:Y:S01]  /*0700*/  ISETP.GE.AND P4, PT, R16, RZ, PT ;  /* 0x000000ff1000720c */ /* 0x000fe20003f86270 */
[----:B------:R-:W-:Y:S01]  /*0710*/  IMAD R11, R0, R4, R11 ;  /* 0x00000004000b7224 */ /* 0x000fe200078e020b */
[----:B------:R-:W-:Y:S01]  /*0720*/  LOP3.LUT R18, R10, 0xe, RZ, 0xfc, !PT ;  /* 0x0000000e0a127812 */ /* 0x000fe200078efcff */
[----:B------:R-:W-:Y:S01]  /*0730*/  IMAD R4, R0, R3, R5 ;  /* 0x0000000300047224 */ /* 0x000fe200078e0205 */
[----:B------:R-:W-:Y:S01]  /*0740*/  IABS R3, R16 ;  /* 0x0000001000037213 */ /* 0x000fe20000000000 */
[----:B------:R1:W-:Y:S01]  /*0750*/  STL [R1+0x91c], R68 ;  /* 0x00091c4401007387 */ /* 0x0003e20000100800 */
[----:B------:R-:W-:-:S02]  /*0760*/  MOV R5, R9 ;  /* 0x0000000900057202 */ /* 0x000fc40000000f00 */
[C---:B------:R-:W-:Y:S01]  /*0770*/  ISETP.GT.U32.AND P0, PT, R0.reuse, R4, PT ;  /* 0x000000040000720c */ /* 0x040fe20003f04070 */
[----:B------:R-:W-:Y:S01]  /*0780*/  IMAD.MOV.U32 R9, RZ, RZ, R3 ;  /* 0x000000ffff097224 */ /* 0x000fe200078e0003 */
[----:B------:R-:W-:Y:S01]  /*0790*/  ISETP.GT.U32.AND P1, PT, R0, R11, PT ;  /* 0x0000000b0000720c */ /* 0x000fe20003f24070 */
[----:B------:R-:W-:Y:S01]  /*07a0*/  IMAD R5, R5, R2, RZ ;  /* 0x0000000205057224 */ /* 0x000fe200078e02ff */
[----:B------:R-:W-:Y:S01]  /*07b0*/  LOP3.LUT R20, R10, 0x10, RZ, 0xfc, !PT ;  /* 0x000000100a147812 */ /* 0x000fe200078efcff */
[----:B------:R-:W-:Y:S01]  /*07c0*/  IMAD.HI.U32 R3, R8, R9, RZ ;  /* 0x0000000908037227 */ /* 0x000fe200078e00ff */
[----:B------:R-:W-:Y:S02]  /*07d0*/  IABS R16, R18 ;  /* 0x0000001200107213 */ /* 0x000fe40000000000 */
[C---:B------:R-:W-:Y:S01]  /*07e0*/  LOP3.LUT R22, R10.reuse, 0x12, RZ, 0xfc, !PT ;  /* 0x000000120a167812 */ /* 0x040fe200078efcff */
[----:B------:R-:W-:Y:S01]  /*07f0*/  IMAD.HI.U32 R6, R7, R5, R6 ;  /* 0x0000000507067227 */ /* 0x000fe200078e0006 */
[----:B------:R-:W-:-:S02]  /*0800*/  LOP3.LUT R26, R10, 0x16, RZ, 0xfc, !PT ;  /* 0x000000160a1a7812 */ /* 0x000fc400078efcff */
[----:B------:R-:W-:Y:S01]  /*0810*/  IABS R21, R22 ;  /* 0x0000001600157213 */ /* 0x000fe20000000000 */
[----:B------:R-:W-:Y:S01]  /*0820*/  IMAD.MOV.U32 R7, RZ, RZ, R14 ;  /* 0x000000ffff077224 */ /* 0x000fe200078e000e */
[----:B------:R-:W-:Y:S01]  /*0830*/  LOP3.LUT R14, R10, 0x8, RZ, 0xfc, !PT ;  /* 0x000000080a0e7812 */ /* 0x000fe200078efcff */
[--C-:B------:R-:W-:Y:S01]  /*0840*/  @!P0 IMAD.IADD R4, R4, 0x1, -R0.reuse ;  /* 0x0000000104048824 */ /* 0x100fe200078e0a00 */
[----:B------:R-:W-:Y:S01]  /*0850*/  ISETP.GE.AND P0, PT, R17, RZ, PT ;  /* 0x000000ff1100720c */ /* 0x000fe20003f06270 */
[----:B------:R-:W-:Y:S01]  /*0860*/  IMAD.MOV R5, RZ, RZ, -R3 ;  /* 0x000000ffff057224 */ /* 0x000fe200078e0a03 */
[----:B------:R-:W-:Y:S01]  /*0870*/  IABS R12, R14 ;  /* 0x0000000e000c7213 */ /* 0x000fe20000000000 */
[----:B------:R-:W-:Y:S01]  /*0880*/  IMAD.HI.U32 R3, R8, R7, RZ ;  /* 0x0000000708037227 */ /* 0x000fe200078e00ff */
[----:B------:R-:W-:Y:S02]  /*0890*/  ISETP.GT.U32.AND P6, PT, R0, R4, PT ;  /* 0x000000040000720c */ /* 0x000fe40003fc4070 */
[----:B------:R-:W-:Y:S01]  /*08a0*/  LOP3.LUT R24, R10, 0x14, RZ, 0xfc, !PT ;  /* 0x000000140a187812 */ /* 0x000fe200078efcff */
[----:B------:R-:W-:Y:S01]  /*08b0*/  IMAD R5, R0, R5, R9 ;  /* 0x0000000500057224 */ /* 0x000fe200078e0209 */
[----:B------:R-:W-:Y:S01]  /*08c0*/  IADD3 R9, -R3, RZ, RZ ;  /* 0x000000ff03097210 */ /* 0x000fe20007ffe1ff */
[----:B------:R-:W-:Y:S01]  /*08d0*/  @!P1 IMAD.IADD R11, R11, 0x1, -R0 ;  /* 0x000000010b0b9824 */ /* 0x000fe200078e0a00 */
[----:B------:R-:W-:Y:S01]  /*08e0*/  ISETP.GE.AND P1, PT, R19, RZ, PT ;  /* 0x000000ff1300720c */ /* 0x000fe20003f26270 */
[----:B------:R-:W-:Y:S01]  /*08f0*/  IMAD.HI.U32 R3, R8, R15, RZ ;  /* 0x0000000f08037227 */ /* 0x000fe200078e00ff */
[----:B------:R-:W-:-:S02]  /*0900*/  ISETP.GT.U32.AND P2, PT, R0, R5, PT ;  /* 0x000000050000720c */ /* 0x000fc40003f44070 */
[C---:B------:R-:W-:Y:S01]  /*0910*/  ISETP.GT.U32.AND P3, PT, R0.reuse, R11, PT ;  /* 0x0000000b0000720c */ /* 0x040fe20003f64070 */
[----:B------:R-:W-:Y:S01]  /*0920*/  IMAD R7, R0, R9, R7 ;  /* 0x0000000900077224 */ /* 0x000fe200078e0207 */
[----:B------:R-:W-:Y:S01]  /*0930*/  IABS R19, R20 ;  /* 0x0000001400137213 */ /* 0x000fe20000000000 */
[----:B------:R-:W-:Y:S01]  /*0940*/  @!P6 IMAD.IADD R4, R4, 0x1, -R0 ;  /* 0x000000010404e824 */ /* 0x000fe200078e0a00 */
[----:B------:R-:W-:Y:S01]  /*0950*/  IABS R23, R24 ;  /* 0x0000001800177213 */ /* 0x000fe20000000000 */
[----:B------:R-:W-:Y:S01]  /*0960*/  IMAD.MOV R3, RZ, RZ, -R3 ;  /* 0x000000ffff037224 */ /* 0x000fe200078e0a03 */
[----:B------:R-:W-:Y:S02]  /*0970*/  ISETP.GT.U32.AND P6, PT, R0, R7, PT ;  /* 0x000000070000720c */ /* 0x000fe40003fc4070 */
[----:B------:R-:W-:Y:S01]  /*0980*/  LOP3.LUT R28, R10, 0x1e, RZ, 0xfc, !PT ;  /* 0x0000001e0a1c7812 */ /* 0x000fe200078efcff */
[----:B------:R-:W-:Y:S01]  /*0990*/  IMAD R9, R0, R3, R15 ;  /* 0x0000000300097224 */ /* 0x000fe200078e020f */
[C---:B------:R-:W-:Y:S01]  /*09a0*/  LOP3.LUT R30, R10.reuse, 0x20, RZ, 0xfc, !PT ;  /* 0x000000200a1e7812 */ /* 0x040fe200078efcff */
[----:B------:R-:W-:Y:S01]  /*09b0*/  IMAD.MOV.U32 R15, RZ, RZ, R12 ;  /* 0x000000ffff0f7224 */ /* 0x000fe200078e000c */
[----:B------:R-:W-:Y:S01]  /*09c0*/  @!P2 IADD3 R5, R5, -R0, RZ ;  /* 0x800000000505a210 */ /* 0x000fe20007ffe0ff */
[----:B------:R-:W-:Y:S01]  /*09d0*/  @!P3 IMAD.IADD R11, R11, 0x1, -R0 ;  /* 0x000000010b0bb824 */ /* 0x000fe200078e0a00 */
[----:B------:R-:W-:-:S02]  /*09e0*/  ISETP.GE.AND P3, PT, R10, RZ, PT ;  /* 0x000000ff0a00720c */ /* 0x000fc40003f66270 */
[----:B------:R-:W-:Y:S01]  /*09f0*/  ISETP.GT.U32.AND P2, PT, R0, R5, PT ;  /* 0x000000050000720c */ /* 0x000fe20003f44070 */
[----:B------:R-:W-:Y:S01]  /*0a00*/  IMAD.MOV.U32 R3, RZ, RZ, R11 ;  /* 0x000000ffff037224 */ /* 0x000fe200078e000b */
[----:B------:R-:W-:Y:S01]  /*0a10*/  LOP3.LUT R12, R10, 0xa, RZ, 0xfc, !PT ;  /* 0x0000000a0a0c7812 */ /* 0x000fe200078efcff */
[--C-:B------:R-:W-:Y:S01]  /*0a20*/  @!P6 IMAD.IADD R7, R7, 0x1, -R0.reuse ;  /* 0x000000010707e824 */ /* 0x100fe200078e0a00 */
[----:B------:R-:W-:Y:S01]  /*0a30*/  IABS R27, R30 ;  /* 0x0000001e001b7213 */ /* 0x000fe20000000000 */
[----:B------:R-:W-:Y:S01]  /*0a40*/  IMAD.HI.U32 R11, R8, R15, RZ ;  /* 0x0000000f080b7227 */ /* 0x000fe200078e00ff */
[----:B------:R-:W-:Y:S02]  /*0a50*/  IABS R17, R12 ;  /* 0x0000000c00117213 */ /* 0x000fe40000000000 */
[----:B------:R-:W-:Y:S01]  /*0a60*/  ISETP.GT.U32.AND P6, PT, R0, R7, PT ;  /* 0x000000070000720c */ /* 0x000fe20003fc4070 */
[----:B------:R-:W-:Y:S01]  /*0a70*/  @!P0 IMAD.MOV R3, RZ, RZ, -R3 ;  /* 0x000000ffff038224 */ /* 0x000fe200078e0a03 */
[----:B------:R-:W-:Y:S01]  /*0a80*/  ISETP.GE.AND P0, PT, R14, RZ, PT ;  /* 0x000000ff0e00720c */ /* 0x000fe20003f06270 */
[----:B------:R-:W-:Y:S01]  /*0a90*/  IMAD.MOV R11, RZ, RZ, -R11 ;  /* 0x000000ffff0b7224 */ /* 0x000fe200078e0a0b */
[----:B------:R-:W-:Y:S01]  /*0aa0*/  @!P3 IADD3 R4, -R4, RZ, RZ ;  /* 0x000000ff0404b210 */ /* 0x000fe20007ffe1ff */
[----:B------:R-:W-:Y:S01]  /*0ab0*/  @!P2 IMAD.IADD R5, R5, 0x1, -R0 ;  /* 0x000000010505a824 */ /* 0x000fe200078e0a00 */
[----:B------:R-:W-:Y:S01]  /*0ac0*/  ISETP.GE.AND P2, PT, R12, RZ, PT ;  /* 0x000000ff0c00720c */ /* 0x000fe20003f46270 */
[----:B------:R-:W-:Y:S01]  /*0ad0*/  IMAD.HI.U32 R12, R8, R17, RZ ;  /* 0x00000011080c7227 */ /* 0x000fe200078e00ff */
[----:B------:R-:W-:-:S02]  /*0ae0*/  ISETP.GT.U32.AND P3, PT, R0, R9, PT ;  /* 0x000000090000720c */ /* 0x000fc40003f64070 */
[C---:B------:R-:W-:Y:S01]  /*0af0*/  LOP3.LUT R14, R10.reuse, 0xc, RZ, 0xfc, !PT ;  /* 0x0000000c0a0e7812 */ /* 0x040fe200078efcff */
[----:B------:R-:W-:Y:S01]  /*0b00*/  IMAD.MOV R12, RZ, RZ, -R12 ;  /* 0x000000ffff0c7224 */ /* 0x000fe200078e0a0c */
[----:B------:R-:W-:Y:S01]  /*0b10*/  LOP3.LUT R31, R10, 0x22, RZ, 0xfc, !PT ;  /* 0x000000220a1f7812 */ /* 0x000fe200078efcff */
[----:B------:R-:W-:Y:S01]  /*0b20*/  @!P6 IMAD.IADD R7, R7, 0x1, -R0 ;  /* 0x000000010707e824 */ /* 0x000fe200078e0a00 */
[----:B------:R-:W-:Y:S01]  /*0b30*/  ISETP.GE.AND P6, PT, R14, RZ, PT ;  /* 0x000000ff0e00720c */ /* 0x000fe20003fc6270 */
[C---:B------:R-:W-:Y:S01]  /*0b40*/  IMAD R12, R0.reuse, R12, R17 ;  /* 0x0000000c000c7224 */ /* 0x040fe200078e0211 */
[----:B------:R-:W-:Y:S01]  /*0b50*/  MOV R17, R16 ;  /* 0x0000001000117202 */ /* 0x000fe20000000f00 */
[----:B------:R-:W-:Y:S01]  /*0b60*/  @!P5 IMAD.MOV R7, RZ, RZ, -R7 ;  /* 0x000000ffff07d224 */ /* 0x000fe200078e0a07 */
[----:B------:R-:W-:Y:S01]  /*0b70*/  IABS R29, R31 ;  /* 0x0000001f001d7213 */ /* 0x000fe20000000000 */
[C---:B------:R-:W-:Y:S01]  /*0b80*/  IMAD R11, R0.reuse, R11, R15 ;  /* 0x0000000b000b7224 */ /* 0x040fe200078e020f */
[----:B------:R-:W-:Y:S01]  /*0b90*/  ISETP.GT.U32.AND P5, PT, R0, R12, PT ;  /* 0x0000000c0000720c */ /* 0x000fe20003fa4070 */
[----:B------:R-:W-:Y:S01]  /*0ba0*/  @!P4 IMAD.MOV R5, RZ, RZ, -R5 ;  /* 0x000000ffff05c224 */ /* 0x000fe200078e0a05 */
[----:B------:R-:W-:Y:S01]  /*0bb0*/  @!P3 IADD3 R9, R9, -R0, RZ ;  /* 0x800000000909b210 */ /* 0x000fe20007ffe0ff */
[----:B------:R-:W-:Y:S01]  /*0bc0*/  IMAD.HI.U32 R16, R8, R19, RZ ;  /* 0x0000001308107227 */ /* 0x000fe200078e00ff */
[----:B------:R-:W-:-:S02]  /*0bd0*/  IABS R15, R14 ;  /* 0x0000000e000f7213 */ /* 0x000fc40000000000 */
[C---:B------:R-:W-:Y:S02]  /*0be0*/  ISETP.GT.U32.AND P3, PT, R0.reuse, R9, PT ;  /* 0x000000090000720c */ /* 0x040fe40003f64070 */
[----:B------:R-:W-:Y:S01]  /*0bf0*/  ISETP.GT.U32.AND P4, PT, R0, R11, PT ;  /* 0x0000000b0000720c */ /* 0x000fe20003f84070 */
[----:B------:R-:W-:Y:S01]  /*0c00*/  IMAD.HI.U32 R14, R8, R15, RZ ;  /* 0x0000000f080e7227 */ /* 0x000fe200078e00ff */
[----:B------:R-:W-:Y:S02]  /*0c10*/  IADD3 R16, -R16, RZ, RZ ;  /* 0x000000ff10107210 */ /* 0x000fe40007ffe1ff */
[C---:B------:R-:W-:Y:S01]  /*0c20*/  LOP3.LUT R32, R10.reuse, 0x24, RZ, 0xfc, !PT ;  /* 0x000000240a207812 */ /* 0x040fe200078efcff */
[----:B------:R-:W-:Y:S01]  /*0c30*/  IMAD.MOV R14, RZ, RZ, -R14 ;  /* 0x000000ffff0e7224 */ /* 0x000fe200078e0a0e */
[----:B------:R-:W-:Y:S01]  /*0c40*/  LOP3.LUT R34, R10, 0x28, RZ, 0xfc, !PT ;  /* 0x000000280a227812 */ /* 0x000fe200078efcff */
[--C-:B------:R-:W-:Y:S01]  /*0c50*/  @!P5 IMAD.IADD R12, R12, 0x1, -R0.reuse ;  /* 0x000000010c0cd824 */ /* 0x100fe200078e0a00 */
[----:B------:R-:W-:Y:S01]  /*0c60*/  LOP3.LUT R36, R10, 0x2e, RZ, 0xfc, !PT ;  /* 0x0000002e0a247812 */ /* 0x000fe200078efcff */
[----:B------:R-:W-:Y:S01]  /*0c70*/  IMAD R14, R0, R14, R15 ;  /* 0x0000000e000e7224 */ /* 0x000fe200078e020f */
[----:B------:R-:W-:Y:S01]  /*0c80*/  LOP3.LUT R38, R10, 0x30, RZ, 0xfc, !PT ;  /* 0x000000300a267812 */ /* 0x000fe200078efcff */
[----:B------:R-:W-:Y:S01]  /*0c90*/  @!P3 IMAD.IADD R9, R9, 0x1, -R0 ;  /* 0x000000010909b824 */ /* 0x000fe200078e0a00 */
[C---:B------:R-:W-:Y:S01]  /*0ca0*/  ISETP.GT.U32.AND P5, PT, R0.reuse, R12, PT ;  /* 0x0000000c0000720c */ /* 0x040fe20003fa4070 */
[C---:B------:R-:W-:Y:S01]  /*0cb0*/  IMAD R16, R0.reuse, R16, R19 ;  /* 0x0000001000107224 */ /* 0x040fe200078e0213 */
[----:B------:R-:W-:Y:S01]  /*0cc0*/  @!P4 IADD3 R11, R11, -R0, RZ ;  /* 0x800000000b0bc210 */ /* 0x000fe20007ffe0ff */
[----:B------:R-:W-:Y:S01]  /*0cd0*/  @!P1 IMAD.MOV R9, RZ, RZ, -R9 ;  /* 0x000000ffff099224 */ /* 0x000fe200078e0a09 */
[----:B------:R-:W-:Y:S01]  /*0ce0*/  ISETP.GT.U32.AND P1, PT, R0, R14, PT ;  /* 0x0000000e0000720c */ /* 0x000fe20003f24070 */
[----:B------:R-:W-:Y:S01]  /*0cf0*/  IMAD.HI.U32 R15, R8, R17, RZ ;  /* 0x00000011080f7227 */ /* 0x000fe200078e00ff */
[----:B------:R-:W-:-:S02]  /*0d00*/  ISETP.GT.U32.AND P4, PT, R0, R11, PT ;  /* 0x0000000b0000720c */ /* 0x000fc40003f84070 */
[----:B------:R-:W-:Y:S01]  /*0d10*/  ISETP.GE.AND P3, PT, R18, RZ, PT ;  /* 0x000000ff1200720c */ /* 0x000fe20003f66270 */
[----:B------:R-:W-:Y:S01]  /*0d20*/  IMAD.MOV R15, RZ, RZ, -R15 ;  /* 0x000000ffff0f7224 */ /* 0x000fe200078e0a0f */
[----:B------:R-:W-:Y:S02]  /*0d30*/  IABS R18, R26 ;  /* 0x0000001a00127213 */ /* 0x000fe40000000000 */
[----:B------:R-:W-:Y:S01]  /*0d40*/  IABS R37, R36 ;  /* 0x0000002400257213 */ /* 0x000fe20000000000 */
[--C-:B------:R-:W-:Y:S01]  /*0d50*/  @!P5 IMAD.IADD R12, R12, 0x1, -R0.reuse ;  /* 0x000000010c0cd824 */ /* 0x100fe200078e0a00 */
[C---:B------:R-:W-:Y:S01]  /*0d60*/  ISETP.GT.U32.AND P5, PT, R0.reuse, R16, PT ;  /* 0x000000100000720c */ /* 0x040fe20003fa4070 */
[----:B------:R-:W-:Y:S01]  /*0d70*/  IMAD R15, R0, R15, R17 ;  /* 0x0000000f000f7224 */ /* 0x000fe200078e0211 */
[----:B------:R-:W-:Y:S01]  /*0d80*/  LOP3.LUT R39, R10, 0x32, RZ, 0xfc, !PT ;  /* 0x000000320a277812 */ /* 0x000fe200078efcff */
[----:B------:R-:W-:Y:S01]  /*0d90*/  @!P1 IMAD.IADD R14, R14, 0x1, -R0 ;  /* 0x000000010e0e9824 */ /* 0x000fe200078e0a00 */
[----:B------:R-:W-:Y:S01]  /*0da0*/  LOP3.LUT R42, R10, 0x3a, RZ, 0xfc, !PT ;  /* 0x0000003a0a2a7812 */ /* 0x000fe200078efcff */
[----:B------:R-:W-:Y:S01]  /*0db0*/  IMAD.HI.U32 R17, R8, R21, RZ ;  /* 0x0000001508117227 */ /* 0x000fe200078e00ff */
[----:B------:R-:W-:-:S02]  /*0dc0*/  LOP3.LUT R40, R10, 0x38, RZ, 0xfc, !PT ;  /* 0x000000380a287812 */ /* 0x000fc400078efcff */
[C---:B------:R-:W-:Y:S01]  /*0dd0*/  ISETP.GT.U32.AND P1, PT, R0.reuse, R14, PT ;  /* 0x0000000e0000720c */ /* 0x040fe20003f24070 */
[----:B------:R-:W-:Y:S01]  /*0de0*/  @!P4 IMAD.IADD R11, R11, 0x1, -R0 ;  /* 0x000000010b0bc824 */ /* 0x000fe200078e0a00 */
[----:B------:R-:W-:Y:S01]  /*0df0*/  IADD3 R17, -R17, RZ, RZ ;  /* 0x000000ff11117210 */ /* 0x000fe20007ffe1ff */
[----:B------:R-:W-:Y:S01]  /*0e00*/  @!P2 IMAD.MOV R12, RZ, RZ, -R12 ;  /* 0x000000ffff0ca224 */ /* 0x000fe200078e0a0c */
[----:B------:R-:W-:Y:S01]  /*0e10*/  ISETP.GT.U32.AND P4, PT, R0, R15, PT ;  /* 0x0000000f0000720c */ /* 0x000fe20003f84070 */
[----:B------:R-:W-:Y:S01]  /*0e20*/  @!P5 IMAD.IADD R16, R16, 0x1, -R0 ;  /* 0x000000011010d824 */ /* 0x000fe200078e0a00 */
[----:B------:R-:W-:Y:S01]  /*0e30*/  ISETP.GE.AND P2, PT, R22, RZ, PT ;  /* 0x000000ff1600720c */ /* 0x000fe20003f46270 */
[----:B------:R-:W-:Y:S01]  /*0e40*/  IMAD R17, R0, R17, R21 ;  /* 0x0000001100117224 */ /* 0x000fe200078e0215 */
[----:B------:R-:W-:Y:S01]  /*0e50*/  LOP3.LUT R22, R10, 0x1a, RZ, 0xfc, !PT ;  /* 0x0000001a0a167812 */ /* 0x000fe200078efcff */
[----:B------:R-:W-:Y:S01]  /*0e60*/  IMAD.MOV.U32 R21, RZ, RZ, R18 ;  /* 0x000000ffff157224 */ /* 0x000fe200078e0012 */
[----:B------:R-:W-:Y:S01]  /*0e70*/  ISETP.GT.U32.AND P5, PT, R0, R16, PT ;  /* 0x000000100000720c */ /* 0x000fe20003fa4070 */
[----:B------:R-:W-:Y:S01]  /*0e80*/  IMAD.HI.U32 R18, R8, R23, RZ ;  /* 0x0000001708127227 */ /* 0x000fe200078e00ff */
[----:B------:R-:W-:-:S02]  /*0e90*/  IABS R25, R22 ;  /* 0x0000001600197213 */ /* 0x000fc40000000000 */
[----:B------:R-:W-:Y:S01]  /*0ea0*/  @!P1 IADD3 R14, R14, -R0, RZ ;  /* 0x800000000e0e9210 */ /* 0x000fe20007ffe0ff */
[----:B------:R-:W-:Y:S01]  /*0eb0*/  IMAD.MOV R18, RZ, RZ, -R18 ;  /* 0x000000ffff127224 */ /* 0x000fe200078e0a12 */
[----:B------:R-:W-:Y:S01]  /*0ec0*/  ISETP.GT.U32.AND P1, PT, R0, R17, PT ;  /* 0x000000110000720c */ /* 0x000fe20003f24070 */
[--C-:B------:R-:W-:Y:S01]  /*0ed0*/  @!P4 IMAD.IADD R15, R15, 0x1, -R0.reuse ;  /* 0x000000010f0fc824 */ /* 0x100fe200078e0a00 */
[----:B------:R-:W-:Y:S01]  /*0ee0*/  ISETP.GE.AND P4, PT, R20, RZ, PT ;  /* 0x000000ff1400720c */ /* 0x000fe20003f86270 */
[----:B------:R-:W-:Y:S01]  /*0ef0*/  IMAD R18, R0, R18, R23 ;  /* 0x0000001200127224 */ /* 0x000fe200078e0217 */
[----:B------:R-:W-:Y:S01]  /*0f00*/  @!P6 IADD3 R14, -R14, RZ, RZ ;  /* 0x000000ff0e0ee210 */ /* 0x000fe20007ffe1ff */
[----:B------:R-:W-:Y:S01]  /*0f10*/  IMAD.HI.U32 R19, R8, R21, RZ ;  /* 0x0000001508137227 */ /* 0x000fe200078e00ff */
[----:B------:R-:W-:Y:S02]  /*0f20*/  LOP3.LUT R20, R10, 0x18, RZ, 0xfc, !PT ;  /* 0x000000180a147812 */ /* 0x000fe400078efcff */
[----:B------:R-:W-:Y:S01]  /*0f30*/  IABS R41, R42 ;  /* 0x0000002a00297213 */ /* 0x000fe20000000000 */
[----:B------:R-:W-:Y:S01]  /*0f40*/  @!P0 IMAD.MOV R11, RZ, RZ, -R11 ;  /* 0x000000ffff0b8224 */ /* 0x000fe200078e0a0b */
[----:B------:R-:W-:Y:S01]  /*0f50*/  ISETP.GT.U32.AND P0, PT, R0, R15, PT ;  /* 0x0000000f0000720c */ /* 0x000fe20003f04070 */
[--C-:B------:R-:W-:Y:S01]  /*0f60*/  @!P5 IMAD.IADD R16, R16, 0x1, -R0.reuse ;  /* 0x000000011010d824 */ /* 0x100fe200078e0a00 */
[----:B------:R-:W-:Y:S01]  /*0f70*/  ISETP.GT.U32.AND P5, PT, R0, R18, PT ;  /* 0x000000120000720c */ /* 0x000fe20003fa4070 */
[----:B------:R-:W-:Y:S01]  /*0f80*/  IMAD.MOV R19, RZ, RZ, -R19 ;  /* 0x000000ffff137224 */ /* 0x000fe200078e0a13 */
[----:B------:R-:W-:Y:S01]  /*0f90*/  IABS R23, R20 ;  /* 0x0000001400177213 */ /* 0x000fe20000000000 */
[----:B------:R-:W-:Y:S01]  /*0fa0*/  @!P1 IMAD.IADD R17, R17, 0x1, -R0 ;  /* 0x0000000111119824 */ /* 0x000fe200078e0a00 */
[----:B------:R-:W-:Y:S01]  /*0fb0*/  LOP3.LUT R45, R10, 0x3e, RZ, 0xfc, !PT ;  /* 0x0000003e0a2d7812 */ /* 0x000fe200078efcff */
[----:B------:R-:W-:Y:S01]  /*0fc0*/  IMAD R19, R0, R19, R21 ;  /* 0x0000001300137224 */ /* 0x000fe200078e0215 */
[----:B------:R-:W-:Y:S01]  /*0fd0*/  LOP3.LUT R44, R10, 0x3c, RZ, 0xfc, !PT ;  /* 0x0000003c0a2c7812 */ /* 0x000fe200078efcff */
[----:B------:R-:W-:Y:S01]  /*0fe0*/  @!P4 IMAD.MOV R16, RZ, RZ, -R16 ;  /* 0x000000ffff10c224 */ /* 0x000fe200078e0a10 */
[----:B------:R-:W-:Y:S01]  /*0ff0*/  ISETP.GT.U32.AND P1, PT, R0, R17, PT ;  /* 0x000000110000720c */ /* 0x000fe20003f24070 */
[----:B------:R-:W-:Y:S01]  /*1000*/  IMAD.HI.U32 R21, R8, R25, RZ ;  /* 0x0000001908157227 */ /* 0x000fe200078e00ff */
[----:B------:R-:W-:-:S02]  /*1010*/  ISETP.GT.U32.AND P6, PT, R0, R19, PT ;  /* 0x000000130000720c */ /* 0x000fc40003fc4070 */
[-C--:B------:R-:W-:Y:S01]  /*1020*/  @!P0 IADD3 R15, R15, -R0.reuse, RZ ;  /* 0x800000000f0f8210 */ /* 0x080fe20007ffe0ff */
[----:B------:R-:W-:Y:S01]  /*1030*/  IMAD.MOV R21, RZ, RZ, -R21 ;  /* 0x000000ffff157224 */ /* 0x000fe200078e0a15 */
[----:B------:R-:W-:Y:S02]  /*1040*/  @!P5 IADD3 R18, R18, -R0, RZ ;  /* 0x800000001212d210 */ /* 0x000fe40007ffe0ff */
[----:B------:R-:W-:Y:S01]  /*1050*/  ISETP.GE.AND P4, PT, R20, RZ, PT ;  /* 0x000000ff1400720c */ /* 0x000fe20003f86270 */
[----:B------:R-:W-:Y:S01]  /*1060*/  @!P3 IMAD.MOV R15, RZ, RZ, -R15 ;  /* 0x000000ffff0fb224 */ /* 0x000fe200078e0a0f */
[----:B------:R-:W-:Y:S01]  /*1070*/  ISETP.GT.U32.AND P5, PT, R0, R18, PT ;  /* 0x000000120000720c */ /* 0x000fe20003fa4070 */
[----:B------:R-:W-:Y:S01]  /*1080*/  IMAD.HI.U32 R20, R8, R23, RZ ;  /* 0x0000001708147227 */ /* 0x000fe200078e00ff */
[----:B------:R-:W-:Y:S02]  /*1090*/  ISETP.GE.AND P3, PT, R26, RZ, PT ;  /* 0x000000ff1a00720c */ /* 0x000fe40003f66270 */
[----:B------:R-:W-:Y:S01]  /*10a0*/  LOP3.LUT R26, R10, 0x1c, RZ, 0xfc, !PT ;  /* 0x0000001c0a1a7812 */ /* 0x000fe200078efcff */
[----:B------:R-:W-:Y:S01]  /*10b0*/  @!P1 IMAD.IADD R17, R17, 0x1, -R0 ;  /* 0x0000000111119824 */ /* 0x000fe200078e0a00 */
[----:B------:R-:W-:Y:S01]  /*10c0*/  ISETP.GE.AND P1, PT, R22, RZ, PT ;  /* 0x000000ff1600720c */ /* 0x000fe20003f26270 */
[----:B------:R-:W-:Y:S01]  /*10d0*/  IMAD.MOV R20, RZ, RZ, -R20 ;  /* 0x000000ffff147224 */ /* 0x000fe200078e0a14 */
[----:B------:R-:W-:Y:S01]  /*10e0*/  IABS R22, R26 ;  /* 0x0000001a00167213 */ /* 0x000fe20000000000 */
[--C-:B------:R-:W-:Y:S01]  /*10f0*/  @!P6 IMAD.IADD R19, R19, 0x1, -R0.reuse ;  /* 0x000000011313e824 */ /* 0x100fe200078e0a00 */
[----:B------:R-:W-:Y:S01]  /*1100*/  ISETP.GE.AND P0, PT, R24, RZ, PT ;  /* 0x000000ff1800720c */ /* 0x000fe20003f06270 */
[----:B------:R-:W-:Y:S01]  /*1110*/  IMAD R20, R0, R20, R23 ;  /* 0x0000001400147224 */ /* 0x000fe200078e0217 */
[----:B------:R-:W-:Y:S01]  /*1120*/  MOV R23, R22 ;  /* 0x0000001600177202 */ /* 0x000fe20000000f00 */
[----:B------:R-:W-:Y:S01]  /*1130*/  @!P5 IMAD.IADD R18, R18, 0x1, -R0 ;  /* 0x000000011212d824 */ /* 0x000fe200078e0a00 */
[C---:B------:R-:W-:Y:S01]  /*1140*/  ISETP.GT.U32.AND P6, PT, R0.reuse, R19, PT ;  /* 0x000000130000720c */ /* 0x040fe20003fc4070 */
[C---:B------:R-:W-:Y:S01]  /*1150*/  IMAD R21, R0.reuse, R21, R25 ;  /* 0x0000001500157224 */ /* 0x040fe200078e0219 */
[----:B------:R-:W-:Y:S01]  /*1160*/  ISETP.GT.U32.AND P5, PT, R0, R20, PT ;  /* 0x000000140000720c */ /* 0x000fe20003fa4070 */
[----:B------:R-:W-:Y:S01]  /*1170*/  IMAD.HI.U32 R22, R8, R23, RZ ;  /* 0x0000001708167227 */ /* 0x000fe200078e00ff */
[----:B------:R-:W-:-:S02]  /*1180*/  IABS R25, R28 ;  /* 0x0000001c00197213 */ /* 0x000fc40000000000 */
[----:B------:R-:W-:Y:S01]  /*1190*/  @!P2 IADD3 R17, -R17, RZ, RZ ;  /* 0x000000ff1111a210 */ /* 0x000fe20007ffe1ff */
[----:B------:R-:W-:Y:S01]  /*11a0*/  IMAD.MOV R22, RZ, RZ, -R22 ;  /* 0x000000ffff167224 */ /* 0x000fe200078e0a16 */
[----:B------:R-:W-:Y:S01]  /*11b0*/  IABS R43, R45 ;  /* 0x0000002d002b7213 */ /* 0x000fe20000000000 */
[----:B------:R-:W-:Y:S01]  /*11c0*/  IMAD.HI.U32 R24, R8, R27, RZ ;  /* 0x0000001b08187227 */ /* 0x000fe200078e00ff */
[----:B------:R-:W-:Y:S02]  /*11d0*/  @!P0 IADD3 R18, -R18, RZ, RZ ;  /* 0x000000ff12128210 */ /* 0x000fe40007ffe1ff */
[----:B------:R-:W-:Y:S01]  /*11e0*/  LOP3.LUT R46, R10, 0x44, RZ, 0xfc, !PT ;  /* 0x000000440a2e7812 */ /* 0x000fe200078efcff */
[----:B------:R-:W-:Y:S01]  /*11f0*/  @!P6 IMAD.IADD R19, R19, 0x1, -R0 ;  /* 0x000000011313e824 */ /* 0x000fe200078e0a00 */
[C---:B------:R-:W-:Y:S01]  /*1200*/  ISETP.GT.U32.AND P6, PT, R0.reuse, R21, PT ;  /* 0x000000150000720c */ /* 0x040fe20003fc4070 */
[----:B------:R-:W-:Y:S01]  /*1210*/  IMAD R22, R0, R22, R23 ;  /* 0x0000001600167224 */ /* 0x000fe200078e0217 */
[----:B------:R-:W-:Y:S01]  /*1220*/  @!P5 IADD3 R20, R20, -R0, RZ ;  /* 0x800000001414d210 */ /* 0x000fe20007ffe0ff */
[----:B------:R-:W-:Y:S01]  /*1230*/  IMAD.HI.U32 R23, R8, R25, RZ ;  /* 0x0000001908177227 */ /* 0x000fe200078e00ff */
[----:B------:R-:W-:-:S02]  /*1240*/  LOP3.LUT R50, R10, 0x48, RZ, 0xfc, !PT ;  /* 0x000000480a327812 */ /* 0x000fc400078efcff */
[C---:B------:R-:W-:Y:S01]  /*1250*/  ISETP.GT.U32.AND P5, PT, R0.reuse, R22, PT ;  /* 0x000000160000720c */ /* 0x040fe20003fa4070 */
[----:B------:R-:W-:Y:S01]  /*1260*/  IMAD.MOV R23, RZ, RZ, -R23 ;  /* 0x000000ffff177224 */ /* 0x000fe200078e0a17 */
[----:B------:R-:W-:Y:S01]  /*1270*/  ISETP.GT.U32.AND P2, PT, R0, R20, PT ;  /* 0x000000140000720c */ /* 0x000fe20003f44070 */
[----:B------:R-:W-:Y:S01]  /*1280*/  IMAD.MOV R24, RZ, RZ, -R24 ;  /* 0x000000ffff187224 */ /* 0x000fe200078e0a18 */
[----:B------:R-:W-:Y:S01]  /*1290*/  LOP3.LUT R48, R10, 0x46, RZ, 0xfc, !PT ;  /* 0x000000460a307812 */ /* 0x000fe200078efcff */
[----:B------:R-:W-:Y:S01]  /*12a0*/  IMAD R23, R0, R23, R25 ;  /* 0x0000001700177224 */ /* 0x000fe200078e0219 */
[----:B------:R-:W-:Y:S01]  /*12b0*/  LOP3.LUT R52, R10, 0x4c, RZ, 0xfc, !PT ;  /* 0x0000004c0a347812 */ /* 0x000fe200078efcff */
[----:B------:R-:W-:Y:S01]  /*12c0*/  @!P6 IMAD.IADD R21, R21, 0x1, -R0 ;  /* 0x000000011515e824 */ /* 0x000fe200078e0a00 */
[----:B------:R-:W-:Y:S01]  /*12d0*/  ISETP.GE.AND P6, PT, R26, RZ, PT ;  /* 0x000000ff1a00720c */ /* 0x000fe20003fc6270 */
[----:B------:R-:W-:Y:S01]  /*12e0*/  IMAD.HI.U32 R25, R8, R29, RZ ;  /* 0x0000001d08197227 */ /* 0x000fe200078e00ff */
[----:B------:R-:W-:-:S02]  /*12f0*/  IABS R26, R32 ;  /* 0x00000020001a7213 */ /* 0x000fc40000000000 */
[----:B------:R-:W-:Y:S01]  /*1300*/  IABS R47, R48 ;  /* 0x00000030002f7213 */ /* 0x000fe20000000000 */
[--C-:B------:R-:W-:Y:S01]  /*1310*/  @!P5 IMAD.IADD R22, R22, 0x1, -R0.reuse ;  /* 0x000000011616d824 */ /* 0x100fe200078e0a00 */
[C---:B------:R-:W-:Y:S01]  /*1320*/  ISETP.GT.U32.AND P5, PT, R0.reuse, R21, PT ;  /* 0x000000150000720c */ /* 0x040fe20003fa4070 */
[C---:B------:R-:W-:Y:S01]  /*1330*/  IMAD R24, R0.reuse, R24, R27 ;  /* 0x0000001800187224 */ /* 0x040fe200078e021b */
[----:B------:R-:W-:Y:S01]  /*1340*/  IABS R49, R52 ;  /* 0x0000003400317213 */ /* 0x000fe20000000000 */
[----:B------:R-:W-:Y:S01]  /*1350*/  IMAD.MOV R25, RZ, RZ, -R25 ;  /* 0x000000ffff197224 */ /* 0x000fe200078e0a19 */
[C---:B------:R-:W-:Y:S01]  /*1360*/  ISETP.GT.U32.AND P0, PT, R0.reuse, R22, PT ;  /* 0x000000160000720c */ /* 0x040fe20003f04070 */
[----:B------:R-:W-:Y:S01]  /*1370*/  @!P3 IMAD.MOV R19, RZ, RZ, -R19 ;  /* 0x000000ffff13b224 */ /* 0x000fe200078e0a13 */
[C---:B------:R-:W-:Y:S01]  /*1380*/  ISETP.GT.U32.AND P3, PT, R0.reuse, R24, PT ;  /* 0x000000180000720c */ /* 0x040fe20003f64070 */
[----:B------:R-:W-:Y:S01]  /*1390*/  IMAD R25, R0, R25, R29 ;  /* 0x0000001900197224 */ /* 0x000fe200078e021d */
[----:B------:R-:W-:Y:S01]  /*13a0*/  LOP3.LUT R51, R10, 0x4a, RZ, 0xfc, !PT ;  /* 0x0000004a0a337812 */ /* 0x000fe200078efcff */
[----:B------:R-:W-:Y:S01]  /*13b0*/  @!P2 IMAD.IADD R20, R20, 0x1, -R0 ;  /* 0x000000011414a824 */ /* 0x000fe200078e0a00 */
[----:B------:R-:W-:Y:S01]  /*13c0*/  ISETP.GT.U32.AND P2, PT, R0, R23, PT ;  /* 0x000000170000720c */ /* 0x000fe20003f44070 */
[----:B------:R-:W-:Y:S01]  /*13d0*/  IMAD.MOV.U32 R27, RZ, RZ, R26 ;  /* 0x000000ffff1b7224 */ /* 0x000fe200078e001a */
[----:B------:R-:W-:Y:S01]  /*13e0*/  LOP3.LUT R54, R10, 0x50, RZ, 0xfc, !PT ;  /* 0x000000500a367812 */ /* 0x000fe200078efcff */
[----:B------:R-:W-:Y:S01]  /*13f0*/  @!P5 IMAD.IADD R21, R21, 0x1, -R0 ;  /* 0x000000011515d824 */ /* 0x000fe200078e0a00 */
[----:B------:R-:W-:Y:S01]  /*1400*/  ISETP.GT.U32.AND P5, PT, R0, R25, PT ;  /* 0x000000190000720c */ /* 0x000fe20003fa4070 */
[----:B------:R-:W-:Y:S01]  /*1410*/  IMAD.HI.U32 R26, R8, R27, RZ ;  /* 0x0000001b081a7227 */ /* 0x000fe200078e00ff */
[----:B------:R-:W-:-:S02]  /*1420*/  LOP3.LUT R55, R10, 0x52, RZ, 0xfc, !PT ;  /* 0x000000520a377812 */ /* 0x000fc400078efcff */
[----:B------:R-:W-:Y:S01]  /*1430*/  LOP3.LUT R56, R10, 0x5a, RZ, 0xfc, !PT ;  /* 0x0000005a0a387812 */ /* 0x000fe200078efcff */
[--C-:B------:R-:W-:Y:S01]  /*1440*/  @!P0 IMAD.IADD R22, R22, 0x1, -R0.reuse ;  /* 0x0000000116168824 */ /* 0x100fe200078e0a00 */
[----:B------:R-:W-:Y:S01]  /*1450*/  ISETP.GE.AND P0, PT, R30, RZ, PT ;  /* 0x000000ff1e00720c */ /* 0x000fe20003f06270 */
[----:B------:R-:W-:Y:S01]  /*1460*/  @!P1 IMAD.MOV R21, RZ, RZ, -R21 ;  /* 0x000000ffff159224 */ /* 0x000fe200078e0a15 */
[----:B------:R-:W-:Y:S01]  /*1470*/  LOP3.LUT R30, R10, 0x26, RZ, 0xfc, !PT ;  /* 0x000000260a1e7812 */ /* 0x000fe200078efcff */
[----:B------:R-:W-:Y:S01]  /*1480*/  @!P2 IMAD.IADD R23, R23, 0x1, -R0 ;  /* 0x000000011717a824 */ /* 0x000fe200078e0a00 */
[----:B------:R-:W-:Y:S01]  /*1490*/  @!P3 IADD3 R24, R24, -R0, RZ ;  /* 0x800000001818b210 */ /* 0x000fe20007ffe0ff */
[----:B------:R-:W-:Y:S01]  /*14a0*/  @!P4 IMAD.MOV R20, RZ, RZ, -R20 ;  /* 0x000000ffff14c224 */ /* 0x000fe200078e0a14 */
[----:B------:R-:W-:Y:S01]  /*14b0*/  IADD3 R26, -R26, RZ, RZ ;  /* 0x000000ff1a1a7210 */ /* 0x000fe20007ffe1ff */
[----:B------:R-:W-:Y:S01]  /*14c0*/  @!P5 IMAD.IADD R25, R25, 0x1, -R0 ;  /* 0x000000011919d824 */ /* 0x000fe200078e0a00 */
[----:B------:R-:W-:Y:S01]  /*14d0*/  ISETP.GE.AND P2, PT, R31, RZ, PT ;  /* 0x000000ff1f00720c */ /* 0x000fe20003f46270 */
[----:B------:R-:W-:Y:S01]  /*14e0*/  @!P6 IMAD.MOV R22, RZ, RZ, -R22 ;  /* 0x000000ffff16e224 */ /* 0x000fe200078e0a16 */
[----:B------:R-:W-:Y:S01]  /*14f0*/  IABS R29, R30 ;  /* 0x0000001e001d7213 */ /* 0x000fe20000000000 */
[----:B------:R-:W-:Y:S01]  /*1500*/  IMAD R26, R0, R26, R27 ;  /* 0x0000001a001a7224 */ /* 0x000fe200078e021b */
[----:B------:R-:W-:-:S02]  /*1510*/  IABS R31, R34 ;  /* 0x00000022001f7213 */ /* 0x000fc40000000000 */
[----:B------:R-:W-:Y:S01]  /*1520*/  ISETP.GT.U32.AND P1, PT, R0, R24, PT ;  /* 0x000000180000720c */ /* 0x000fe20003f24070 */
[----:B------:R-:W-:Y:S01]  /*1530*/  IMAD.HI.U32 R27, R8, R29, RZ ;  /* 0x0000001d081b7227 */ /* 0x000fe200078e00ff */
[----:B------:R-:W-:Y:S02]  /*1540*/  ISETP.GE.AND P4, PT, R28, RZ, PT ;  /* 0x000000ff1c00720c */ /* 0x000fe40003f86270 */
[----:B------:R-:W-:Y:S01]  /*1550*/  ISETP.GT.U32.AND P3, PT, R0, R23, PT ;  /* 0x000000170000720c */ /* 0x000fe20003f64070 */
[----:B------:R-:W-:Y:S01]  /*1560*/  IMAD.HI.U32 R28, R8, R31, RZ ;  /* 0x0000001f081c7227 */ /* 0x000fe200078e00ff */
[C---:B------:R-:W-:Y:S02]  /*1570*/  ISETP.GT.U32.AND P5, PT, R0.reuse, R25, PT ;  /* 0x000000190000720c */ /* 0x040fe40003fa4070 */
[----:B------:R-:W-:Y:S01]  /*1580*/  IADD3 R27, -R27, RZ, RZ ;  /* 0x000000ff1b1b7210 */ /* 0x000fe20007ffe1ff */
[----:B------:R-:W-:Y:S01]  /*1590*/  IMAD.MOV R28, RZ, RZ, -R28 ;  /* 0x000000ffff1c7224 */ /* 0x000fe200078e0a1c */
[----:B------:R-:W-:-:S02]  /*15a0*/  ISETP.GT.U32.AND P6, PT, R0, R26, PT ;  /* 0x0000001a0000720c */ /* 0x000fc40003fc4070 */
[----:B------:R-:W-:Y:S01]  /*15b0*/  IABS R53, R55 ;  /* 0x0000003700357213 */ /* 0x000fe20000000000 */
[----:B------:R-:W-:Y:S01]  /*15c0*/  @!P1 IMAD.IADD R24, R24, 0x1, -R0 ;  /* 0x0000000118189824 */ /* 0x000fe200078e0a00 */
[----:B------:R-:W-:Y:S01]  /*15d0*/  ISETP.GE.AND P1, PT, R30, RZ, PT ;  /* 0x000000ff1e00720c */ /* 0x000fe20003f26270 */
[C---:B------:R-:W-:Y:S01]  /*15e0*/  IMAD R28, R0.reuse, R28, R31 ;  /* 0x0000001c001c7224 */ /* 0x040fe200078e021f */
[----:B------:R-:W-:Y:S01]  /*15f0*/  IABS R30, R38 ;  /* 0x00000026001e7213 */ /* 0x000fe20000000000 */
[C---:B------:R-:W-:Y:S01]  /*1600*/  IMAD R27, R0.reuse, R27, R29 ;  /* 0x0000001b001b7224 */ /* 0x040fe200078e021d */
[----:B------:R-:W-:Y:S01]  /*1610*/  IABS R63, R56 ;  /* 0x00000038003f7213 */ /* 0x000fe20000000000 */
[----:B------:R-:W-:Y:S01]  /*1620*/  @!P0 IMAD.MOV R24, RZ, RZ, -R24 ;  /* 0x000000ffff188224 */ /* 0x000fe200078e0a18 */
[----:B------:R-:W-:Y:S01]  /*1630*/  ISETP.GT.U32.AND P0, PT, R0, R28, PT ;  /* 0x0000001c0000720c */ /* 0x000fe20003f04070 */
[--C-:B------:R-:W-:Y:S01]  /*1640*/  @!P3 IMAD.IADD R23, R23, 0x1, -R0.reuse ;  /* 0x000000011717b824 */ /* 0x100fe200078e0a00 */
[----:B------:R-:W-:Y:S01]  /*1650*/  ISETP.GE.AND P3, PT, R32, RZ, PT ;  /* 0x000000ff2000720c */ /* 0x000fe20003f66270 */
[----:B------:R-:W-:Y:S01]  /*1660*/  @!P6 IMAD.IADD R26, R26, 0x1, -R0 ;  /* 0x000000011a1ae824 */ /* 0x000fe200078e0a00 */
[----:B------:R-:W-:Y:S01]  /*1670*/  @!P5 IADD3 R25, R25, -R0, RZ ;  /* 0x800000001919d210 */ /* 0x000fe20007ffe0ff */
[----:B------:R-:W-:Y:S01]  /*1680*/  IMAD.HI.U32 R31, R8, R37, RZ ;  /* 0x00000025081f7227 */ /* 0x000fe200078e00ff */
[----:B------:R-:W-:-:S02]  /*1690*/  LOP3.LUT R32, R10, 0x2a, RZ, 0xfc, !PT ;  /* 0x0000002a0a207812 */ /* 0x000fc400078efcff */
[----:B------:R-:W-:Y:S01]  /*16a0*/  ISETP.GT.U32.AND P5, PT, R0, R27, PT ;  /* 0x0000001b0000720c */ /* 0x000fe20003fa4070 */
[----:B------:R-:W-:Y:S01]  /*16b0*/  @!P2 IMAD.MOV R25, RZ, RZ, -R25 ;  /* 0x000000ffff19a224 */ /* 0x000fe200078e0a19 */
[----:B------:R-:W-:Y:S02]  /*16c0*/  IABS R33, R32 ;  /* 0x0000002000217213 */ /* 0x000fe40000000000 */
[----:B------:R-:W-:Y:S01]  /*16d0*/  ISETP.GE.AND P6, PT, R34, RZ, PT ;  /* 0x000000ff2200720c */ /* 0x000fe20003fc6270 */
[--C-:B------:R-:W-:Y:S01]  /*16e0*/  @!P0 IMAD.IADD R28, R28, 0x1, -R0.reuse ;  /* 0x000000011c1c8824 */ /* 0x100fe200078e0a00 */
[----:B------:R-:W-:Y:S01]  /*16f0*/  LOP3.LUT R34, R10, 0x2c, RZ, 0xfc, !PT ;  /* 0x0000002c0a227812 */ /* 0x000fe200078efcff */
[----:B------:R-:W-:Y:S01]  /*1700*/  IMAD.HI.U32 R29, R8, R33, RZ ;  /* 0x00000021081d7227 */ /* 0x000fe200078e00ff */
[----:B------:R-:W-:Y:S02]  /*1710*/  @!P4 IADD3 R23, -R23, RZ, RZ ;  /* 0x000000ff1717c210 */ /* 0x000fe40007ffe1ff */
[C---:B------:R-:W-:Y:S01]  /*1720*/  ISETP.GT.U32.AND P0, PT, R0.reuse, R28, PT ;  /* 0x0000001c0000720c */ /* 0x040fe20003f04070 */
[----:B------:R-:W-:Y:S01]  /*1730*/  IMAD.MOV R29, RZ, RZ, -R29 ;  /* 0x000000ffff1d7224 */ /* 0x000fe200078e0a1d */
[----:B------:R-:W-:Y:S01]  /*1740*/  IABS R35, R34 ;  /* 0x0000002200237213 */ /* 0x000fe20000000000 */
[----:B------:R-:W-:Y:S01]  /*1750*/  @!P5 IMAD.IADD R27, R27, 0x1, -R0 ;  /* 0x000000011b1bd824 */ /* 0x000fe200078e0a00 */
[C---:B------:R-:W-:Y:S01]  /*1760*/  ISETP.GT.U32.AND P5, PT, R0.reuse, R26, PT ;  /* 0x0000001a0000720c */ /* 0x040fe20003fa4070 */
[----:B------:R-:W-:Y:S01]  /*1770*/  IMAD R29, R0, R29, R33 ;  /* 0x0000001d001d7224 */ /* 0x000fe200078e0221 */
[----:B------:R-:W-:Y:S01]  /*1780*/  ISETP.GE.AND P2, PT, R32, RZ, PT ;  /* 0x000000ff2000720c */ /* 0x000fe20003f46270 */
[----:B------:R-:W-:Y:S01]  /*1790*/  IMAD.MOV.U32 R33, RZ, RZ, R30 ;  /* 0x000000ffff217224 */ /* 0x000fe200078e001e */
[----:B------:R-:W-:Y:S01]  /*17a0*/  ISETP.GT.U32.AND P4, PT, R0, R27, PT ;  /* 0x0000001b0000720c */ /* 0x000fe20003f84070 */
[----:B------:R-:W-:Y:S01]  /*17b0*/  IMAD.HI.U32 R30, R8, R35, RZ ;  /* 0x00000023081e7227 */ /* 0x000fe200078e00ff */
[----:B------:R-:W-:-:S02]  /*17c0*/  IADD3 R31, -R31, RZ, RZ ;  /* 0x000000ff1f1f7210 */ /* 0x000fc40007ffe1ff */
[----:B------:R-:W-:Y:S01]  /*17d0*/  LOP3.LUT R58, R10, 0x64, RZ, 0xfc, !PT ;  /* 0x000000640a3a7812 */ /* 0x000fe200078efcff */
[----:B------:R-:W-:Y:S01]  /*17e0*/  IMAD.HI.U32 R32, R8, R33, RZ ;  /* 0x0000002108207227 */ /* 0x000fe200078e00ff */
[----:B------:R-:W-:Y:S02]  /*17f0*/  @!P0 IADD3 R28, R28, -R0, RZ ;  /* 0x800000001c1c8210 */ /* 0x000fe40007ffe0ff */
[----:B------:R-:W-:Y:S01]  /*1800*/  IABS R71, R58 ;  /* 0x0000003a00477213 */ /* 0x000fe20000000000 */
[----:B------:R-:W-:Y:S01]  /*1810*/  IMAD.MOV R32, RZ, RZ, -R32 ;  /* 0x000000ffff207224 */ /* 0x000fe200078e0a20 */
[----:B------:R-:W-:Y:S01]  /*1820*/  @!P5 IADD3 R26, R26, -R0, RZ ;  /* 0x800000001a1ad210 */ /* 0x000fe20007ffe0ff */
[C---:B------:R-:W-:Y:S01]  /*1830*/  IMAD R31, R0.reuse, R31, R37 ;  /* 0x0000001f001f7224 */ /* 0x040fe200078e0225 */
[----:B------:R-:W-:Y:S01]  /*1840*/  ISETP.GT.U32.AND P5, PT, R0, R29, PT ;  /* 0x0000001d0000720c */ /* 0x000fe20003fa4070 */
[----:B------:R-:W-:Y:S01]  /*1850*/  IMAD.MOV R30, RZ, RZ, -R30 ;  /* 0x000000ffff1e7224 */ /* 0x000fe200078e0a1e */
[----:B------:R-:W-:Y:S01]  /*1860*/  LOP3.LUT R60, R10, 0x72, RZ, 0xfc, !PT ;  /* 0x000000720a3c7812 */ /* 0x000fe200078efcff */
[C---:B------:R-:W-:Y:S01]  /*1870*/  IMAD R32, R0.reuse, R32, R33 ;  /* 0x0000002000207224 */ /* 0x040fe200078e0221 */
[----:B------:R-:W-:Y:S01]  /*1880*/  ISETP.GT.U32.AND P0, PT, R0, R31, PT ;  /* 0x0000001f0000720c */ /* 0x000fe20003f04070 */
[----:B------:R-:W-:Y:S01]  /*1890*/  @!P4 IMAD.IADD R27, R27, 0x1, -R0 ;  /* 0x000000011b1bc824 */ /* 0x000fe200078e0a00 */
[----:B------:R-:W-:Y:S01]  /*18a0*/  ISETP.GE.AND P4, PT, R34, RZ, PT ;  /* 0x000000ff2200720c */ /* 0x000fe20003f86270 */
[C---:B------:R-:W-:Y:S01]  /*18b0*/  IMAD R30, R0.reuse, R30, R35 ;  /* 0x0000001e001e7224 */ /* 0x040fe200078e0223 */
[----:B------:R-:W-:Y:S01]  /*18c0*/  IABS R35, R39 ;  /* 0x0000002700237213 */ /* 0x000fe20000000000 */
[----:B------:R-:W-:Y:S01]  /*18d0*/  @!P6 IMAD.MOV R28, RZ, RZ, -R28 ;  /* 0x000000ffff1ce224 */ /* 0x000fe200078e0a1c */
[----:B------:R-:W-:Y:S01]  /*18e0*/  ISETP.GT.U32.AND P6, PT, R0, R32, PT ;  /* 0x000000200000720c */ /* 0x000fe20003fc4070 */
[----:B------:R-:W-:Y:S01]  /*18f0*/  @!P1 IMAD.MOV R27, RZ, RZ, -R27 ;  /* 0x000000ffff1b9224 */ /* 0x000fe200078e0a1b */
[----:B------:R-:W-:Y:S01]  /*1900*/  ISETP.GE.AND P1, PT, R36, RZ, PT ;  /* 0x000000ff2400720c */ /* 0x000fe20003f26270 */
[----:B------:R-:W-:Y:S01]  /*1910*/  IMAD.HI.U32 R33, R8, R35, RZ ;  /* 0x0000002308217227 */ /* 0x000fe200078e00ff */
[----:B------:R-:W-:-:S02]  /*1920*/  LOP3.LUT R36, R10, 0x34, RZ, 0xfc, !PT ;  /* 0x000000340a247812 */ /* 0x000fc400078efcff */
[----:B------:R-:W-:Y:S01]  /*1930*/  IABS R87, R60 ;  /* 0x0000003c00577213 */ /* 0x000fe20000000000 */
[----:B------:R-:W-:Y:S01]  /*1940*/  IMAD.MOV R33, RZ, RZ, -R33 ;  /* 0x000000ffff217224 */ /* 0x000fe200078e0a21 */
[----:B------:R-:W-:Y:S01]  /*1950*/  IABS R34, R36 ;  /* 0x0000002400227213 */ /* 0x000fe20000000000 */
[----:B------:R-:W-:Y:S01]  /*1960*/  @!P5 IMAD.IADD R29, R29, 0x1, -R0 ;  /* 0x000000011d1dd824 */ /* 0x000fe200078e0a00 */
[----:B------:R-:W-:Y:S01]  /*1970*/  LOP3.LUT R62, R10, 0x76, RZ, 0xfc, !PT ;  /* 0x000000760a3e7812 */ /* 0x000fe200078efcff */
[----:B------:R-:W-:Y:S01]  /*1980*/  @!P3 IMAD.MOV R26, RZ, RZ, -R26 ;  /* 0x000000ffff1ab224 */ /* 0x000fe200078e0a1a */
[----:B------:R-:W-:Y:S01]  /*1990*/  ISETP.GT.U32.AND P3, PT, R0, R30, PT ;  /* 0x0000001e0000720c */ /* 0x000fe20003f64070 */
[----:B------:R-:W-:Y:S01]  /*19a0*/  @!P0 IMAD.IADD R31, R31, 0x1, -R0 ;  /* 0x000000011f1f8824 */ /* 0x000fe200078e0a00 */
[----:B------:R-:W-:Y:S01]  /*19b0*/  @!P6 IADD3 R32, R32, -R0, RZ ;  /* 0x800000002020e210 */ /* 0x000fe20007ffe0ff */
[C---:B------:R-:W-:Y:S01]  /*19c0*/  IMAD R33, R0.reuse, R33, R35 ;  /* 0x0000002100217224 */ /* 0x040fe200078e0223 */
[C---:B------:R-:W-:Y:S01]  /*19d0*/  ISETP.GT.U32.AND P5, PT, R0.reuse, R29, PT ;  /* 0x0000001d0000720c */ /* 0x040fe20003fa4070 */
[----:B------:R-:W-:Y:S01]  /*19e0*/  IMAD.MOV.U32 R35, RZ, RZ, R34 ;  /* 0x000000ffff237224 */ /* 0x000fe200078e0022 */
[----:B------:R-:W-:-:S02]  /*19f0*/  ISETP.GT.U32.AND P6, PT, R0, R31, PT ;  /* 0x0000001f0000720c */ /* 0x000fc40003fc4070 */
[----:B------:R-:W-:Y:S01]  /*1a00*/  IABS R91, R62 ;  /* 0x0000003e005b7213 */ /* 0x000fe20000000000 */
[----:B------:R-:W-:Y:S01]  /*1a10*/  IMAD.HI.U32 R34, R8, R35, RZ ;  /* 0x0000002308227227 */ /* 0x000fe200078e00ff */
[C---:B------:R-:W-:Y:S02]  /*1a20*/  LOP3.LUT R64, R10.reuse, 0x78, RZ, 0xfc, !PT ;  /* 0x000000780a407812 */ /* 0x040fe400078efcff */
[----:B------:R-:W-:Y:S01]  /*1a30*/  LOP3.LUT R66, R10, 0x7a, RZ, 0xfc, !PT ;  /* 0x0000007a0a427812 */ /* 0x000fe200078efcff */
[----:B------:R-:W-:Y:S01]  /*1a40*/  IMAD.MOV R34, RZ, RZ, -R34 ;  /* 0x000000ffff227224 */ /* 0x000fe200078e0a22 */
[----:B------:R-:W-:Y:S01]  /*1a50*/  IABS R93, R64 ;  /* 0x00000040005d7213 */ /* 0x000fe20000000000 */
[----:B------:R-:W-:Y:S01]  /*1a60*/  @!P3 IMAD.IADD R30, R30, 0x1, -R0 ;  /* 0x000000011e1eb824 */ /* 0x000fe200078e0a00 */
[----:B------:R-:W-:Y:S01]  /*1a70*/  ISETP.GE.AND P3, PT, R39, RZ, PT ;  /* 0x000000ff2700720c */ /* 0x000fe20003f66270 */
[----:B------:R-:W-:Y:S01]  /*1a80*/  IMAD R34, R0, R34, R35 ;  /* 0x0000002200227224 */ /* 0x000fe200078e0223 */
[----:B------:R-:W-:-:S02]  /*1a90*/  @!P5 IADD3 R29, R29, -R0, RZ ;  /* 0x800000001d1dd210 */ /* 0x000fc40007ffe0ff */
[----:B------:R-:W-:Y:S02]  /*1aa0*/  @!P6 IADD3 R31, R31, -R0, RZ ;  /* 0x800000001f1fe210 */ /* 0x000fe40007ffe0ff */
[----:B------:R-:W-:Y:S01]  /*1ab0*/  ISETP.GE.AND P5, PT, R38, RZ, PT ;  /* 0x000000ff2600720c */ /* 0x000fe20003fa6270 */
[----:B------:R-:W-:Y:S01]  /*1ac0*/  @!P2 IMAD.MOV R29, RZ, RZ, -R29 ;  /* 0x000000ffff1da224 */ /* 0x000fe200078e0a1d */
[C---:B------:R-:W-:Y:S02]  /*1ad0*/  ISETP.GT.U32.AND P0, PT, R0.reuse, R30, PT ;  /* 0x0000001e0000720c */ /* 0x040fe40003f04070 */
[----:B------:R-:W-:Y:S02]  /*1ae0*/  ISETP.GT.U32.AND P6, PT, R0, R34, PT ;  /* 0x000000220000720c */ /* 0x000fe40003fc4070 */
[----:B------:R-:W-:Y:S02]  /*1af0*/  LOP3.LUT R38, R10, 0x36, RZ, 0xfc, !PT ;  /* 0x000000360a267812 */ /* 0x000fe400078efcff */
[----:B------:R-:W-:-:S02]  /*1b00*/  ISETP.GT.U32.AND P2, PT, R0, R32, PT ;  /* 0x000000200000720c */ /* 0x000fc40003f44070 */
[----:B------:R-:W-:Y:S02]  /*1b10*/  IABS R37, R38 ;  /* 0x0000002600257213 */ /* 0x000fe40000000000 */
[----:B------:R-:W-:Y:S02]  /*1b20*/  IABS R39, R40 ;  /* 0x0000002800277213 */ /* 0x000fe40000000000 */
[----:B------:R-:W-:Y:S01]  /*1b30*/  @!P1 IADD3 R31, -R31, RZ, RZ ;  /* 0x000000ff1f1f9210 */ /* 0x000fe20007ffe1ff */
[----:B------:R-:W-:Y:S01]  /*1b40*/  IMAD.HI.U32 R35, R8, R37, RZ ;  /* 0x0000002508237227 */ /* 0x000fe200078e00ff */
[----:B------:R-:W-:Y:S02]  /*1b50*/  IADD3 R80, R68, 0x80, RZ ;  /* 0x0000008044507810 */ /* 0x000fe40007ffe0ff */
[----:B------:R-:W-:Y:S01]  /*1b60*/  IABS R95, R66 ;  /* 0x00000042005f7213 */ /* 0x000fe20000000000 */
[--C-:B------:R-:W-:Y:S01]  /*1b70*/  @!P0 IMAD.IADD R30, R30, 0x1, -R0.reuse ;  /* 0x000000011e1e8824 */ /* 0x100fe200078e0a00 */
[----:B------:R-:W-:Y:S01]  /*1b80*/  ISETP.GT.U32.AND P0, PT, R0, R33, PT ;  /* 0x000000210000720c */ /* 0x000fe20003f04070 */
[--C-:B------:R-:W-:Y:S01]  /*1b90*/  @!P6 IMAD.IADD R34, R34, 0x1, -R0.reuse ;  /* 0x000000012222e824 */ /* 0x100fe200078e0a00 */
[C---:B------:R-:W-:Y:S01]  /*1ba0*/  IADD3 R76, R68.reuse, 0x100, RZ ;  /* 0x00000100444c7810 */ /* 0x040fe20007ffe0ff */
[----:B------:R-:W-:Y:S01]  /*1bb0*/  IMAD.MOV R35, RZ, RZ, -R35 ;  /* 0x000000ffff237224 */ /* 0x000fe200078e0a23 */
[----:B------:R-:W-:Y:S01]  /*1bc0*/  IADD3 R74, R68, 0x180, RZ ;  /* 0x00000180444a7810 */ /* 0x000fe20007ffe0ff */
[--C-:B------:R-:W-:Y:S01]  /*1bd0*/  @!P2 IMAD.IADD R32, R32, 0x1, -R0.reuse ;  /* 0x000000012020a824 */ /* 0x100fe200078e0a00 */
[C---:B------:R-:W-:Y:S01]  /*1be0*/  ISETP.GT.U32.AND P6, PT, R0.reuse, R34, PT ;  /* 0x000000220000720c */ /* 0x040fe20003fc4070 */
[----:B------:R-:W-:Y:S01]  /*1bf0*/  IMAD R35, R0, R35, R37 ;  /* 0x0000002300237224 */ /* 0x000fe200078e0225 */
[----:B------:R-:W-:Y:S01]  /*1c00*/  ISETP.GE.AND P2, PT, R36, RZ, PT ;  /* 0x000000ff2400720c */ /* 0x000fe20003f46270 */
[----:B------:R-:W-:Y:S01]  /*1c10*/  IMAD.HI.U32 R37, R8, R41, RZ ;  /* 0x0000002908257227 */ /* 0x000fe200078e00ff */
[----:B------:R-:W-:Y:S01]  /*1c20*/  IABS R99, R76 ;  /* 0x0000004c00637213 */ /* 0x000fe20000000000 */
[----:B------:R2:W-:Y:S01]  /*1c30*/  STL [R1+0x930], R80 ;  /* 0x0009305001007387 */ /* 0x0005e20000100800 */
[----:B------:R-:W-:Y:S01]  /*1c40*/  ISETP.GT.U32.AND P1, PT, R0, R35, PT ;  /* 0x000000230000720c */ /* 0x000fe20003f24070 */
[----:B------:R-:W-:Y:S01]  /*1c50*/  IMAD.MOV R37, RZ, RZ, -R37 ;  /* 0x000000ffff257224 */ /* 0x000fe200078e0a25 */
[----:B------:R-:W-:Y:S01]  /*1c60*/  IABS R101, R74 ;  /* 0x0000004a00657213 */ /* 0x000fe20000000000 */
[----:B------:R-:W-:Y:S01]  /*1c70*/  IMAD.HI.U32 R36, R8, R39, RZ ;  /* 0x0000002708247227 */ /* 0x000fe200078e00ff */
[----:B------:R3:W-:Y:S03]  /*1c80*/  STL [R1+0x938], R76 ;  /* 0x0009384c01007387 */ /* 0x0007e60000100800 */
[----:B------:R-:W-:Y:S01]  /*1c90*/  @!P0 IMAD.IADD R33, R33, 0x1, -R0 ;  /* 0x0000000121218824 */ /* 0x000fe200078e0a00 */
[----:B------:R-:W-:Y:S01]  /*1ca0*/  IADD3 R36, -R36, RZ, RZ ;  /* 0x000000ff24247210 */ /* 0x000fe20007ffe1ff */
[C---:B------:R-:W-:Y:S01]  /*1cb0*/  IMAD R37, R0.reuse, R37, R41 ;  /* 0x0000002500257224 */ /* 0x040fe200078e0229 */
[----:B------:R-:W-:Y:S01]  /*1cc0*/  IABS R41, R44 ;  /* 0x0000002c00297213 */ /* 0x000fe20000000000 */
[----:B------:R-:W-:Y:S01]  /*1cd0*/  @!P4 IMAD.MOV R30, RZ, RZ, -R30 ;  /* 0x000000ffff1ec224 */ /* 0x000fe200078e0a1e */
[----:B------:R-:W-:Y:S01]  /*1ce0*/  ISETP.GT.U32.AND P4, PT, R0, R33, PT ;  /* 0x000000210000720c */ /* 0x000fe20003f84070 */
[----:B------:R-:W-:Y:S01]  /*1cf0*/  @!P6 IMAD.IADD R34, R34, 0x1, -R0 ;  /* 0x000000012222e824 */ /* 0x000fe200078e0a00 */
[C---:B------:R-:W-:Y:S01]  /*1d00*/  ISETP.GT.U32.AND P6, PT, R0.reuse, R37, PT ;  /* 0x000000250000720c */ /* 0x040fe20003fc4070 */
[----:B------:R-:W-:Y:S01]  /*1d10*/  IMAD R36, R0, R36, R39 ;  /* 0x0000002400247224 */ /* 0x000fe200078e0227 */
[----:B------:R-:W-:Y:S01]  /*1d20*/  @!P1 IADD3 R35, R35, -R0, RZ ;  /* 0x8000000023239210 */ /* 0x000fe20007ffe0ff */
[----:B------:R-:W-:Y:S01]  /*1d30*/  @!P5 IMAD.MOV R32, RZ, RZ, -R32 ;  /* 0x000000ffff20d224 */ /* 0x000fe200078e0a20 */
[----:B------:R-:W-:Y:S01]  /*1d40*/  ISETP.GE.AND P0, PT, R38, RZ, PT ;  /* 0x000000ff2600720c */ /* 0x000fe20003f06270 */
[----:B------:R-:W-:Y:S01]  /*1d50*/  IMAD.HI.U32 R39, R8, R43, RZ ;  /* 0x0000002b08277227 */ /* 0x000fe200078e00ff */
[----:B------:R-:W-:Y:S01]  /*1d60*/  ISETP.GT.U32.AND P5, PT, R0, R36, PT ;  /* 0x000000240000720c */ /* 0x000fe20003fa4070 */
[----:B------:R4:W-:Y:S01]  /*1d70*/  STL [R1+0x934], R74 ;  /* 0x0009344a01007387 */ /* 0x0009e20000100800 */
[----:B------:R-:W-:Y:S01]  /*1d80*/  ISETP.GE.AND P1, PT, R42, RZ, PT ;  /* 0x000000ff2a00720c */ /* 0x000fe20003f26270 */
[----:B------:R-:W-:Y:S01]  /*1d90*/  IMAD.HI.U32 R38, R8, R41, RZ ;  /* 0x0000002908267227 */ /* 0x000fe200078e00ff */
[----:B------:R-:W-:-:S03]  /*1da0*/  LOP3.LUT R42, R10, 0x40, RZ, 0xfc, !PT ;  /* 0x000000400a2a7812 */ /* 0x000fc600078efcff */
[--C-:B------:R-:W-:Y:S01]  /*1db0*/  @!P4 IMAD.IADD R33, R33, 0x1, -R0.reuse ;  /* 0x000000012121c824 */ /* 0x100fe200078e0a00 */
[----:B------:R-:W-:Y:S01]  /*1dc0*/  @!P6 IADD3 R37, R37, -R0, RZ ;  /* 0x800000002525e210 */ /* 0x000fe20007ffe0ff */
[----:B------:R-:W-:Y:S01]  /*1dd0*/  IMAD.MOV R39, RZ, RZ, -R39 ;  /* 0x000000ffff277224 */ /* 0x000fe200078e0a27 */
[----:B------:R-:W-:Y:S01]  /*1de0*/  ISETP.GE.AND P4, PT, R40, RZ, PT ;  /* 0x000000ff2800720c */ /* 0x000fe20003f86270 */
[----:B------:R-:W-:Y:S01]  /*1df0*/  @!P3 IMAD.MOV R33, RZ, RZ, -R33 ;  /* 0x000000ffff21b224 */ /* 0x000fe200078e0a21 */
[----:B------:R-:W-:Y:S01]  /*1e00*/  ISETP.GT.U32.AND P6, PT, R0, R37, PT ;  /* 0x000000250000720c */ /* 0x000fe20003fc4070 */
[----:B------:R-:W-:Y:S01]  /*1e10*/  @!P5 IMAD.IADD R36, R36, 0x1, -R0 ;  /* 0x000000012424d824 */ /* 0x000fe200078e0a00 */
[C---:B------:R-:W-:Y:S01]  /*1e20*/  ISETP.GT.U32.AND P3, PT, R0.reuse, R35, PT ;  /* 0x000000230000720c */ /* 0x040fe20003f64070 */
[----:B------:R-:W-:Y:S02]  /*1e30*/  IMAD.MOV R38, RZ, RZ, -R38 ;  /* 0x000000ffff267224 */ /* 0x000fe400078e0a26 */
[C---:B------:R-:W-:Y:S01]  /*1e40*/  IMAD R39, R0.reuse, R39, R43 ;  /* 0x0000002700277224 */ /* 0x040fe200078e022b */
[C---:B------:R-:W-:Y:S01]  /*1e50*/  ISETP.GT.U32.AND P5, PT, R0.reuse, R36, PT ;  /* 0x000000240000720c */ /* 0x040fe20003fa4070 */
[----:B------:R-:W-:Y:S01]  /*1e60*/  IMAD R38, R0, R38, R41 ;  /* 0x0000002600267224 */ /* 0x000fe200078e0229 */
[----:B------:R-:W-:Y:S01]  /*1e70*/  IABS R41, R42 ;  /* 0x0000002a00297213 */ /* 0x000fe20000000000 */
[----:B------:R-:W-:Y:S01]  /*1e80*/  @!P2 IMAD.MOV R34, RZ, RZ, -R34 ;  /* 0x000000ffff22a224 */ /* 0x000fe200078e0a22 */
[----:B------:R-:W-:-:S02]  /*1e90*/  ISETP.GE.AND P2, PT, R44, RZ, PT ;  /* 0x000000ff2c00720c */ /* 0x000fc40003f46270 */
[----:B------:R-:W-:Y:S01]  /*1ea0*/  LOP3.LUT R44, R10, 0x42, RZ, 0xfc, !PT ;  /* 0x000000420a2c7812 */ /* 0x000fe200078efcff */
[--C-:B------:R-:W-:Y:S01]  /*1eb0*/  @!P6 IMAD.IADD R37, R37, 0x1, -R0.reuse ;  /* 0x000000012525e824 */ /* 0x100fe200078e0a00 */
[C---:B------:R-:W-:Y:S01]  /*1ec0*/  ISETP.GT.U32.AND P6, PT, R0.reuse, R39, PT ;  /* 0x000000270000720c */ /* 0x040fe20003fc4070 */
[----:B------:R-:W-:Y:S01]  /*1ed0*/  @!P3 IMAD.IADD R35, R35, 0x1, -R0 ;  /* 0x000000012323b824 */ /* 0x000fe200078e0a00 */
[----:B------:R-:W-:Y:S01]  /*1ee0*/  ISETP.GT.U32.AND P3, PT, R0, R38, PT ;  /* 0x000000260000720c */ /* 0x000fe20003f64070 */
[----:B------:R-:W-:Y:S01]  /*1ef0*/  IMAD.HI.U32 R40, R8, R41, RZ ;  /* 0x0000002908287227 */ /* 0x000fe200078e00ff */
[----:B------:R-:W-:Y:S02]  /*1f00*/  IABS R43, R44 ;  /* 0x0000002c002b7213 */ /* 0x000fe40000000000 */
[----:B------:R-:W-:Y:S01]  /*1f10*/  @!P5 IADD3 R36, R36, -R0, RZ ;  /* 0x800000002424d210 */ /* 0x000fe20007ffe0ff */
[----:B------:R-:W-:Y:S01]  /*1f20*/  IMAD.MOV R40, RZ, RZ, -R40 ;  /* 0x000000ffff287224 */ /* 0x000fe200078e0a28 */
[----:B------:R-:W-:Y:S01]  /*1f30*/  ISETP.GE.AND P5, PT, R45, RZ, PT ;  /* 0x000000ff2d00720c */ /* 0x000fe20003fa6270 */
[----:B------:R-:W-:Y:S01]  /*1f40*/  @!P0 IMAD.MOV R35, RZ, RZ, -R35 ;  /* 0x000000ffff238224 */ /* 0x000fe200078e0a23 */
[----:B------:R-:W-:Y:S01]  /*1f50*/  IABS R45, R46 ;  /* 0x0000002e002d7213 */ /* 0x000fe20000000000 */
[----:B------:R-:W-:-:S02]  /*1f60*/  IMAD R40, R0, R40, R41 ;  /* 0x0000002800287224 */ /* 0x000fc400078e0229 */
[----:B------:R-:W-:Y:S01]  /*1f70*/  @!P6 IADD3 R39, R39, -R0, RZ ;  /* 0x800000002727e210 */ /* 0x000fe20007ffe0ff */
[----:B------:R-:W-:-:S03]  /*1f80*/  IMAD.HI.U32 R41, R8, R43, RZ ;  /* 0x0000002b08297227 */ /* 0x000fc600078e00ff */
[----:B------:R-:W-:Y:S01]  /*1f90*/  ISETP.GT.U32.AND P6, PT, R0, R39, PT ;  /* 0x000000270000720c */ /* 0x000fe20003fc4070 */
[----:B------:R-:W-:Y:S01]  /*1fa0*/  @!P3 IMAD.IADD R38, R38, 0x1, -R0 ;  /* 0x000000012626b824 */ /* 0x000fe200078e0a00 */
[----:B------:R-:W-:Y:S01]  /*1fb0*/  ISETP.GE.AND P3, PT, R42, RZ, PT ;  /* 0x000000ff2a00720c */ /* 0x000fe20003f66270 */
[----:B------:R-:W-:-:S03]  /*1fc0*/  IMAD.HI.U32 R42, R8, R45, RZ ;  /* 0x0000002d082a7227 */ /* 0x000fc600078e00ff */
[----:B------:R-:W-:Y:S01]  /*1fd0*/  ISETP.GT.U32.AND P0, PT, R0, R38, PT ;  /* 0x000000260000720c */ /* 0x000fe20003f04070 */
[----:B------:R-:W-:Y:S01]  /*1fe0*/  IMAD.MOV R41, RZ, RZ, -R41 ;  /* 0x000000ffff297224 */ /* 0x000fe200078e0a29 */
[----:B------:R-:W-:Y:S01]  /*1ff0*/  IADD3 R42, -R42, RZ, RZ ;  /* 0x000000ff2a2a7210 */ /* 0x000fe20007ffe1ff */
[----:B------:R-:W-:Y:S01]  /*2000*/  @!P4 IMAD.MOV R36, RZ, RZ, -R36 ;  /* 0x000000ffff24c224 */ /* 0x000fe200078e0a24 */
[C---:B------:R-:W-:Y:S01]  /*2010*/  ISETP.GT.U32.AND P4, PT, R0.reuse, R40, PT ;  /* 0x000000280000720c */ /* 0x040fe20003f84070 */
[C---:B------:R-:W-:Y:S02]  /*2020*/  IMAD R41, R0.reuse, R41, R43 ;  /* 0x0000002900297224 */ /* 0x040fe400078e022b */
[----:B------:R-:W-:Y:S01]  /*2030*/  IMAD R42, R0, R42, R45 ;  /* 0x0000002a002a7224 */ /* 0x000fe200078e022d */
[----:B------:R-:W-:Y:S01]  /*2040*/  @!P6 IADD3 R39, R39, -R0, RZ ;  /* 0x800000002727e210 */ /* 0x000fe20007ffe0ff */
[----:B------:R-:W-:Y:S01]  /*2050*/  @!P1 IMAD.MOV R37, RZ, RZ, -R37 ;  /* 0x000000ffff259224 */ /* 0x000fe200078e0a25 */
[----:B------:R-:W-:Y:S01]  /*2060*/  IABS R45, R50 ;  /* 0x00000032002d7213 */ /* 0x000fe20000000000 */
[----:B------:R-:W-:Y:S01]  /*2070*/  IMAD.HI.U32 R43, R8, R47, RZ ;  /* 0x0000002f082b7227 */ /* 0x000fe200078e00ff */
[----:B------:R-:W-:-:S02]  /*2080*/  ISETP.GT.U32.AND P6, PT, R0, R42, PT ;  /* 0x0000002a0000720c */ /* 0x000fc40003fc4070 */
[----:B------:R-:W-:Y:S01]  /*2090*/  ISETP.GE.AND P1, PT, R44, RZ, PT ;  /* 0x000000ff2c00720c */ /* 0x000fe20003f26270 */
[----:B------:R-:W-:Y:S01]  /*20a0*/  @!P0 IMAD.IADD R38, R38, 0x1, -R0 ;  /* 0x0000000126268824 */ /* 0x000fe200078e0a00 */
[----:B------:R-:W-:Y:S01]  /*20b0*/  ISETP.GT.U32.AND P0, PT, R0, R41, PT ;  /* 0x000000290000720c */ /* 0x000fe20003f04070 */
[----:B------:R-:W-:-:S03]  /*20c0*/  IMAD.HI.U32 R44, R8, R45, RZ ;  /* 0x0000002d082c7227 */ /* 0x000fc600078e00ff */
[----:B------:R-:W-:Y:S01]  /*20d0*/  @!P2 IADD3 R38, -R38, RZ, RZ ;  /* 0x000000ff2626a210 */ /* 0x000fe20007ffe1ff */
[----:B------:R-:W-:Y:S02]  /*20e0*/  IMAD.MOV R44, RZ, RZ, -R44 ;  /* 0x000000ffff2c7224 */ /* 0x000fe400078e0a2c */
[--C-:B------:R-:W-:Y:S01]  /*20f0*/  @!P4 IMAD.IADD R40, R40, 0x1, -R0.reuse ;  /* 0x000000012828c824 */ /* 0x100fe200078e0a00 */
[----:B------:R-:W-:Y:S01]  /*2100*/  ISETP.GE.AND P4, PT, R46, RZ, PT ;  /* 0x000000ff2e00720c */ /* 0x000fe20003f86270 */
[--C-:B------:R-:W-:Y:S02]  /*2110*/  @!P6 IMAD.IADD R42, R42, 0x1, -R0.reuse ;  /* 0x000000012a2ae824 */ /* 0x100fe400078e0a00 */
[C---:B------:R-:W-:Y:S02]  /*2120*/  IMAD R45, R0.reuse, R44, R45 ;  /* 0x0000002c002d7224 */ /* 0x040fe400078e022d */
[----:B------:R-:W-:Y:S01]  /*2130*/  @!P0 IMAD.IADD R41, R41, 0x1, -R0 ;  /* 0x0000000129298824 */ /* 0x000fe200078e0a00 */
[C---:B------:R-:W-:Y:S01]  /*2140*/  ISETP.GT.U32.AND P6, PT, R0.reuse, R42, PT ;  /* 0x0000002a0000720c */ /* 0x040fe20003fc4070 */
[----:B------:R-:W-:Y:S01]  /*2150*/  IMAD.MOV R43, RZ, RZ, -R43 ;  /* 0x000000ffff2b7224 */ /* 0x000fe200078e0a2b */
[----:B------:R-:W-:Y:S01]  /*2160*/  ISETP.GT.U32.AND P0, PT, R0, R40, PT ;  /* 0x000000280000720c */ /* 0x000fe20003f04070 */
[----:B------:R-:W-:Y:S01]  /*2170*/  IMAD.HI.U32 R46, R8, R49, RZ ;  /* 0x00000031082e7227 */ /* 0x000fe200078e00ff */
[----:B------:R-:W-:-:S03]  /*2180*/  ISETP.GT.U32.AND P2, PT, R0, R41, PT ;  /* 0x000000290000720c */ /* 0x000fc60003f44070 */
[C---:B------:R-:W-:Y:S01]  /*2190*/  IMAD R43, R0.reuse, R43, R47 ;  /* 0x0000002b002b7224 */ /* 0x040fe200078e022f */
[----:B------:R-:W-:Y:S01]  /*21a0*/  IABS R47, R51 ;  /* 0x00000033002f7213 */ /* 0x000fe20000000000 */
[----:B------:R-:W-:Y:S02]  /*21b0*/  @!P5 IMAD.MOV R39, RZ, RZ, -R39 ;  /* 0x000000ffff27d224 */ /* 0x000fe400078e0a27 */
[----:B------:R-:W-:Y:S01]  /*21c0*/  IMAD.MOV R46, RZ, RZ, -R46 ;  /* 0x000000ffff2e7224 */ /* 0x000fe200078e0a2e */
[----:B------:R-:W-:Y:S01]  /*21d0*/  ISETP.GT.U32.AND P5, PT, R0, R43, PT ;  /* 0x0000002b0000720c */ /* 0x000fe20003fa4070 */
[----:B------:R-:W-:Y:S01]  /*21e0*/  @!P6 IMAD.IADD R42, R42, 0x1, -R0 ;  /* 0x000000012a2ae824 */ /* 0x000fe200078e0a00 */
[----:B------:R-:W-:Y:S01]  /*21f0*/  ISETP.GT.U32.AND P6, PT, R0, R45, PT ;  /* 0x0000002d0000720c */ /* 0x000fe20003fc4070 */
[----:B------:R-:W-:Y:S02]  /*2200*/  IMAD.HI.U32 R44, R8, R47, RZ ;  /* 0x0000002f082c7227 */ /* 0x000fe400078e00ff */
[----:B------:R-:W-:-:S02]  /*2210*/  @!P2 IADD3 R41, R41, -R0, RZ ;  /* 0x800000002929a210 */ /* 0x000fc40007ffe0ff */
[----:B------:R-:W-:Y:S01]  /*2220*/  ISETP.GE.AND P2, PT, R50, RZ, PT ;  /* 0x000000ff3200720c */ /* 0x000fe20003f46270 */
[----:B------:R-:W-:Y:S01]  /*2230*/  IMAD R46, R0, R46, R49 ;  /* 0x0000002e002e7224 */ /* 0x000fe200078e0231 */
[----:B------:R-:W-:Y:S01]  /*2240*/  LOP3.LUT R50, R10, 0x4e, RZ, 0xfc, !PT ;  /* 0x0000004e0a327812 */ /* 0x000fe200078efcff */
[----:B------:R-:W-:Y:S02]  /*2250*/  IMAD.MOV R44, RZ, RZ, -R44 ;  /* 0x000000ffff2c7224 */ /* 0x000fe400078e0a2c */
[--C-:B------:R-:W-:Y:S01]  /*2260*/  @!P0 IMAD.IADD R40, R40, 0x1, -R0.reuse ;  /* 0x0000000128288824 */ /* 0x100fe200078e0a00 */
[----:B------:R-:W-:Y:S01]  /*2270*/  IABS R49, R50 ;  /* 0x0000003200317213 */ /* 0x000fe20000000000 */
[C---:B------:R-:W-:Y:S01]  /*2280*/  IMAD R44, R0.reuse, R44, R47 ;  /* 0x0000002c002c7224 */ /* 0x040fe200078e022f */
[----:B------:R-:W-:Y:S01]  /*2290*/  @!P5 IADD3 R43, R43, -R0, RZ ;  /* 0x800000002b2bd210 */ /* 0x000fe20007ffe0ff */
[----:B------:R-:W-:Y:S01]  /*22a0*/  @!P6 IMAD.IADD R45, R45, 0x1, -R0 ;  /* 0x000000012d2de824 */ /* 0x000fe200078e0a00 */
[----:B------:R-:W-:Y:S01]  /*22b0*/  ISETP.GE.AND P5, PT, R51, RZ, PT ;  /* 0x000000ff3300720c */ /* 0x000fe20003fa6270 */
[----:B------:R-:W-:Y:S01]  /*22c0*/  @!P3 IMAD.MOV R40, RZ, RZ, -R40 ;  /* 0x000000ffff28b224 */ /* 0x000fe200078e0a28 */
[----:B------:R-:W-:Y:S01]  /*22d0*/  ISETP.GT.U32.AND P6, PT, R0, R43, PT ;  /* 0x0000002b0000720c */ /* 0x000fe20003fc4070 */
[----:B------:R-:W-:Y:S01]  /*22e0*/  IMAD.HI.U32 R47, R8, R49, RZ ;  /* 0x00000031082f7227 */ /* 0x000fe200078e00ff */
[----:B------:R-:W-:-:S02]  /*22f0*/  ISETP.GT.U32.AND P3, PT, R0, R45, PT ;  /* 0x0000002d0000720c */ /* 0x000fc40003f64070 */
[----:B------:R-:W-:Y:S01]  /*2300*/  IABS R51, R54 ;  /* 0x0000003600337213 */ /* 0x000fe20000000000 */
[----:B------:R-:W-:Y:S01]  /*2310*/  @!P1 IMAD.MOV R41, RZ, RZ, -R41 ;  /* 0x000000ffff299224 */ /* 0x000fe200078e0a29 */
[----:B------:R-:W-:Y:S01]  /*2320*/  IADD3 R47, -R47, RZ, RZ ;  /* 0x000000ff2f2f7210 */ /* 0x000fe20007ffe1ff */
[----:B------:R-:W-:Y:S01]  /*2330*/  @!P4 IMAD.MOV R42, RZ, RZ, -R42 ;  /* 0x000000ffff2ac224 */ /* 0x000fe200078e0a2a */
[C---:B------:R-:W-:Y:S02]  /*2340*/  ISETP.GT.U32.AND P1, PT, R0.reuse, R44, PT ;  /* 0x0000002c0000720c */ /* 0x040fe40003f24070 */
[C---:B------:R-:W-:Y:S01]  /*2350*/  ISETP.GT.U32.AND P4, PT, R0.reuse, R46, PT ;  /* 0x0000002e0000720c */ /* 0x040fe20003f84070 */
[----:B------:R-:W-:Y:S01]  /*2360*/  IMAD R47, R0, R47, R49 ;  /* 0x0000002f002f7224 */ /* 0x000fe200078e0231 */
[----:B------:R-:W-:Y:S01]  /*2370*/  ISETP.GE.AND P0, PT, R48, RZ, PT ;  /* 0x000000ff3000720c */ /* 0x000fe20003f06270 */
[--C-:B------:R-:W-:Y:S01]  /*2380*/  @!P6 IMAD.IADD R43, R43, 0x1, -R0.reuse ;  /* 0x000000012b2be824 */ /* 0x100fe200078e0a00 */
[----:B------:R-:W-:Y:S01]  /*2390*/  ISETP.GE.AND P6, PT, R52, RZ, PT ;  /* 0x000000ff3400720c */ /* 0x000fe20003fc6270 */
[----:B------:R-:W-:Y:S01]  /*23a0*/  @!P3 IMAD.IADD R45, R45, 0x1, -R0 ;  /* 0x000000012d2db824 */ /* 0x000fe200078e0a00 */
[----:B------:R-:W-:Y:S01]  /*23b0*/  ISETP.GT.U32.AND P3, PT, R0, R47, PT ;  /* 0x0000002f0000720c */ /* 0x000fe20003f64070 */
[----:B------:R-:W-:Y:S01]  /*23c0*/  IMAD.HI.U32 R48, R8, R51, RZ ;  /* 0x0000003308307227 */ /* 0x000fe200078e00ff */
[----:B------:R-:W-:-:S02]  /*23d0*/  LOP3.LUT R52, R10, 0x54, RZ, 0xfc, !PT ;  /* 0x000000540a347812 */ /* 0x000fc400078efcff */
[----:B------:R-:W-:Y:S01]  /*23e0*/  @!P2 IADD3 R45, -R45, RZ, RZ ;  /* 0x000000ff2d2da210 */ /* 0x000fe20007ffe1ff */
[----:B------:R-:W-:Y:S01]  /*23f0*/  IMAD.MOV R48, RZ, RZ, -R48 ;  /* 0x000000ffff307224 */ /* 0x000fe200078e0a30 */
[----:B------:R-:W-:Y:S01]  /*2400*/  @!P1 IADD3 R44, R44, -R0, RZ ;  /* 0x800000002c2c9210 */ /* 0x000fe20007ffe0ff */
[--C-:B------:R-:W-:Y:S01]  /*2410*/  @!P4 IMAD.IADD R46, R46, 0x1, -R0.reuse ;  /* 0x000000012e2ec824 */ /* 0x100fe200078e0a00 */
[----:B------:R-:W-:Y:S01]  /*2420*/  ISETP.GE.AND P4, PT, R50, RZ, PT ;  /* 0x000000ff3200720c */ /* 0x000fe20003f86270 */
[C---:B------:R-:W-:Y:S01]  /*2430*/  IMAD R48, R0.reuse, R48, R51 ;  /* 0x0000003000307224 */ /* 0x040fe200078e0233 */
[----:B------:R-:W-:Y:S01]  /*2440*/  ISETP.GT.U32.AND P1, PT, R0, R44, PT ;  /* 0x0000002c0000720c */ /* 0x000fe20003f24070 */
[----:B------:R-:W-:Y:S01]  /*2450*/  IMAD.HI.U32 R49, R8, R53, RZ ;  /* 0x0000003508317227 */ /* 0x000fe200078e00ff */
[----:B------:R-:W-:Y:S02]  /*2460*/  IABS R50, R52 ;  /* 0x0000003400327213 */ /* 0x000fe40000000000 */
[----:B------:R-:W-:Y:S01]  /*2470*/  ISETP.GE.AND P2, PT, R54, RZ, PT ;  /* 0x000000ff3600720c */ /* 0x000fe20003f46270 */
[----:B------:R-:W-:Y:S01]  /*2480*/  @!P3 IMAD.IADD R47, R47, 0x1, -R0 ;  /* 0x000000012f2fb824 */ /* 0x000fe200078e0a00 */
[----:B------:R-:W-:Y:S01]  /*2490*/  MOV R51, R50 ;  /* 0x0000003200337202 */ /* 0x000fe20000000f00 */
[----:B------:R-:W-:Y:S01]  /*24a0*/  IMAD.MOV R49, RZ, RZ, -R49 ;  /* 0x000000ffff317224 */ /* 0x000fe200078e0a31 */
[C---:B------:R-:W-:Y:S01]  /*24b0*/  ISETP.GT.U32.AND P3, PT, R0.reuse, R46, PT ;  /* 0x0000002e0000720c */ /* 0x040fe20003f64070 */
[----:B------:R-:W-:Y:S01]  /*24c0*/  @!P0 IMAD.MOV R43, RZ, RZ, -R43 ;  /* 0x000000ffff2b8224 */ /* 0x000fe200078e0a2b */
[----:B------:R-:W-:Y:S01]  /*24d0*/  ISETP.GT.U32.AND P0, PT, R0, R47, PT ;  /* 0x0000002f0000720c */ /* 0x000fe20003f04070 */
[----:B------:R-:W-:Y:S01]  /*24e0*/  IMAD.HI.U32 R50, R8, R51, RZ ;  /* 0x0000003308327227 */ /* 0x000fe200078e00ff */
[----:B------:R-:W-:-:S03]  /*24f0*/  LOP3.LUT R54, R10, 0x56, RZ, 0xfc, !PT ;  /* 0x000000560a367812 */ /* 0x000fc600078efcff */
[----:B------:R-:W-:Y:S01]  /*2500*/  @!P1 IMAD.IADD R44, R44, 0x1, -R0 ;  /* 0x000000012c2c9824 */ /* 0x000fe200078e0a00 */
[C---:B------:R-:W-:Y:S01]  /*2510*/  ISETP.GT.U32.AND P1, PT, R0.reuse, R48, PT ;  /* 0x000000300000720c */ /* 0x040fe20003f24070 */
[----:B------:R-:W-:Y:S02]  /*2520*/  IMAD.MOV R50, RZ, RZ, -R50 ;  /* 0x000000ffff327224 */ /* 0x000fe400078e0a32 */
[----:B------:R-:W-:Y:S01]  /*2530*/  IMAD R49, R0, R49, R53 ;  /* 0x0000003100317224 */ /* 0x000fe200078e0235 */
[----:B------:R-:W-:Y:S01]  /*2540*/  IABS R53, R54 ;  /* 0x0000003600357213 */ /* 0x000fe20000000000 */
[----:B------:R-:W-:Y:S01]  /*2550*/  @!P3 IMAD.IADD R46, R46, 0x1, -R0 ;  /* 0x000000012e2eb824 */ /* 0x000fe200078e0a00 */
[----:B------:R-:W-:Y:S01]  /*2560*/  ISETP.GE.AND P3, PT, R55, RZ, PT ;  /* 0x000000ff3700720c */ /* 0x000fe20003f66270 */
[C---:B------:R-:W-:Y:S01]  /*2570*/  IMAD R51, R0.reuse, R50, R51 ;  /* 0x0000003200337224 */ /* 0x040fe200078e0233 */
[----:B------:R-:W-:Y:S01]  /*2580*/  @!P0 IADD3 R47, R47, -R0, RZ ;  /* 0x800000002f2f8210 */ /* 0x000fe20007ffe0ff */
[----:B------:R-:W-:Y:S01]  /*2590*/  @!P5 IMAD.MOV R44, RZ, RZ, -R44 ;  /* 0x000000ffff2cd224 */ /* 0x000fe200078e0a2c */
[C---:B------:R-:W-:Y:S01]  /*25a0*/  ISETP.GT.U32.AND P5, PT, R0.reuse, R49, PT ;  /* 0x000000310000720c */ /* 0x040fe20003fa4070 */
[----:B------:R-:W-:Y:S01]  /*25b0*/  @!P6 IMAD.MOV R46, RZ, RZ, -R46 ;  /* 0x000000ffff2ee224 */ /* 0x000fe200078e0a2e */
[----:B------:R-:W-:Y:S01]  /*25c0*/  ISETP.GT.U32.AND P6, PT, R0, R51, PT ;  /* 0x000000330000720c */ /* 0x000fe20003fc4070 */
[----:B------:R-:W-:Y:S01]  /*25d0*/  @!P1 IMAD.IADD R48, R48, 0x1, -R0 ;  /* 0x0000000130309824 */ /* 0x000fe200078e0a00 */
[----:B------:R-:W-:Y:S01]  /*25e0*/  ISETP.GE.AND P0, PT, R52, RZ, PT ;  /* 0x000000ff3400720c */ /* 0x000fe20003f06270 */
[----:B------:R-:W-:Y:S01]  /*25f0*/  IMAD.HI.U32 R50, R8, R53, RZ ;  /* 0x0000003508327227 */ /* 0x000fe200078e00ff */
[----:B------:R-:W-:-:S02]  /*2600*/  LOP3.LUT R52, R10, 0x58, RZ, 0xfc, !PT ;  /* 0x000000580a347812 */ /* 0x000fc400078efcff */
[----:B------:R-:W-:Y:S01]  /*2610*/  ISETP.GT.U32.AND P1, PT, R0, R48, PT ;  /* 0x000000300000720c */ /* 0x000fe20003f24070 */
[----:B------:R-:W-:Y:S01]  /*2620*/  IMAD.MOV R50, RZ, RZ, -R50 ;  /* 0x000000ffff327224 */ /* 0x000fe200078e0a32 */
[----:B------:R-:W-:Y:S02]  /*2630*/  IABS R55, R52 ;  /* 0x0000003400377213 */ /* 0x000fe40000000000 */
[----:B------:R-:W-:Y:S01]  /*2640*/  @!P4 IADD3 R47, -R47, RZ, RZ ;  /* 0x000000ff2f2fc210 */ /* 0x000fe20007ffe1ff */
[----:B------:R-:W-:Y:S01]  /*2650*/  @!P5 IMAD.IADD R49, R49, 0x1, -R0 ;  /* 0x000000013131d824 */ /* 0x000fe200078e0a00 */
[----:B------:R-:W-:Y:S01]  /*2660*/  ISETP.GE.AND P4, PT, R54, RZ, PT ;  /* 0x000000ff3600720c */ /* 0x000fe20003f86270 */
[----:B------:R-:W-:Y:S01]  /*2670*/  IMAD R53, R0, R50, R53 ;  /* 0x0000003200357224 */ /* 0x000fe200078e0235 */
[----:B------:R-:W-:Y:S01]  /*2680*/  @!P6 IADD3 R51, R51, -R0, RZ ;  /* 0x800000003333e210 */ /* 0x000fe20007ffe0ff */
[----:B------:R-:W-:Y:S01]  /*2690*/  IMAD.HI.U32 R50, R8, R55, RZ ;  /* 0x0000003708327227 */ /* 0x000fe200078e00ff */
[----:B------:R-:W-:-:S02]  /*26a0*/  ISETP.GT.U32.AND P5, PT, R0, R49, PT ;  /* 0x000000310000720c */ /* 0x000fc40003fa4070 */
[----:B------:R-:W-:Y:S01]  /*26b0*/  ISETP.GT.U32.AND P6, PT, R0, R51, PT ;  /* 0x000000330000720c */ /* 0x000fe20003fc4070 */
[----:B------:R-:W-:Y:S01]  /*26c0*/  @!P1 IMAD.IADD R48, R48, 0x1, -R0 ;  /* 0x0000000130309824 */ /* 0x000fe200078e0a00 */
[----:B------:R-:W-:Y:S01]  /*26d0*/  ISETP.GE.AND P1, PT, R52, RZ, PT ;  /* 0x000000ff3400720c */ /* 0x000fe20003f26270 */
[----:B------:R-:W-:Y:S01]  /*26e0*/  IMAD.MOV R52, RZ, RZ, -R50 ;  /* 0x000000ffff347224 */ /* 0x000fe200078e0a32 */
[----:B------:R-:W-:Y:S01]  /*26f0*/  LOP3.LUT R54, R10, 0x5c, RZ, 0xfc, !PT ;  /* 0x0000005c0a367812 */ /* 0x000fe200078efcff */
[----:B------:R-:W-:-:S03]  /*2700*/  IMAD.HI.U32 R50, R8, R63, RZ ;  /* 0x0000003f08327227 */ /* 0x000fc600078e00ff */
[----:B------:R-:W-:Y:S01]  /*2710*/  IABS R59, R54 ;  /* 0x00000036003b7213 */ /* 0x000fe20000000000 */
[----:B------:R-:W-:Y:S01]  /*2720*/  IMAD R55, R0, R52, R55 ;  /* 0x0000003400377224 */ /* 0x000fe200078e0237 */
[----:B------:R-:W-:Y:S01]  /*2730*/  LOP3.LUT R52, R10, 0x5e, RZ, 0xfc, !PT ;  /* 0x0000005e0a347812 */ /* 0x000fe200078efcff */
[----:B------:R-:W-:Y:S01]  /*2740*/  @!P5 IMAD.IADD R49, R49, 0x1, -R0 ;  /* 0x000000013131d824 */ /* 0x000fe200078e0a00 */
[C---:B------:R-:W-:Y:S01]  /*2750*/  ISETP.GT.U32.AND P5, PT, R0.reuse, R53, PT ;  /* 0x000000350000720c */ /* 0x040fe20003fa4070 */
[----:B------:R-:W-:Y:S01]  /*2760*/  IMAD.MOV R50, RZ, RZ, -R50 ;  /* 0x000000ffff327224 */ /* 0x000fe200078e0a32 */
[----:B------:R-:W-:Y:S01]  /*2770*/  IABS R67, R52 ;  /* 0x0000003400437213 */ /* 0x000fe20000000000 */
[----:B------:R-:W-:Y:S01]  /*2780*/  @!P6 IMAD.IADD R51, R51, 0x1, -R0 ;  /* 0x000000013333e824 */ /* 0x000fe200078e0a00 */
[C---:B------:R-:W-:Y:S01]  /*2790*/  ISETP.GT.U32.AND P6, PT, R0.reuse, R55, PT ;  /* 0x000000370000720c */ /* 0x040fe20003fc4070 */
[----:B------:R-:W-:Y:S01]  /*27a0*/  IMAD R63, R0, R50, R63 ;  /* 0x00000032003f7224 */ /* 0x000fe200078e023f */
[----:B------:R-:W-:Y:S01]  /*27b0*/  @!P3 IADD3 R49, -R49, RZ, RZ ;  /* 0x000000ff3131b210 */ /* 0x000fe20007ffe1ff */
[----:B------:R-:W-:Y:S01]  /*27c0*/  IMAD.MOV.U32 R57, RZ, RZ, R51 ;  /* 0x000000ffff397224 */ /* 0x000fe200078e0033 */
[----:B------:R-:W-:Y:S01]  /*27d0*/  ISETP.GE.AND P3, PT, R54, RZ, PT ;  /* 0x000000ff3600720c */ /* 0x000fe20003f66270 */
[----:B------:R-:W-:Y:S01]  /*27e0*/  IMAD.HI.U32 R50, R8, R59, RZ ;  /* 0x0000003b08327227 */ /* 0x000fe200078e00ff */
[----:B------:R-:W-:-:S03]  /*27f0*/  LOP3.LUT R54, R10, 0x60, RZ, 0xfc, !PT ;  /* 0x000000600a367812 */ /* 0x000fc600078efcff */
[----:B------:R-:W-:Y:S01]  /*2800*/  @!P0 IMAD.MOV R57, RZ, RZ, -R57 ;  /* 0x000000ffff398224 */ /* 0x000fe200078e0a39 */
[----:B------:R-:W-:Y:S01]  /*2810*/  ISETP.GT.U32.AND P0, PT, R0, R63, PT ;  /* 0x0000003f0000720c */ /* 0x000fe20003f04070 */
[--C-:B------:R-:W-:Y:S01]  /*2820*/  @!P5 IMAD.IADD R53, R53, 0x1, -R0.reuse ;  /* 0x000000013535d824 */ /* 0x100fe200078e0a00 */
[----:B------:R-:W-:Y:S01]  /*2830*/  IADD3 R50, -R50, RZ, RZ ;  /* 0x000000ff32327210 */ /* 0x000fe20007ffe1ff */
[----:B------:R-:W-:Y:S01]  /*2840*/  @!P6 IMAD.IADD R55, R55, 0x1, -R0 ;  /* 0x000000013737e824 */ /* 0x000fe200078e0a00 */
[----:B------:R-:W-:Y:S01]  /*2850*/  IABS R69, R54 ;  /* 0x0000003600457213 */ /* 0x000fe20000000000 */
[----:B------:R-:W-:Y:S01]  /*2860*/  @!P2 IMAD.MOV R48, RZ, RZ, -R48 ;  /* 0x000000ffff30a224 */ /* 0x000fe200078e0a30 */
[C---:B------:R-:W-:Y:S01]  /*2870*/  ISETP.GT.U32.AND P5, PT, R0.reuse, R53, PT ;  /* 0x000000350000720c */ /* 0x040fe20003fa4070 */
[----:B------:R-:W-:Y:S01]  /*2880*/  IMAD R51, R0, R50, R59 ;  /* 0x0000003200337224 */ /* 0x000fe200078e023b */
[----:B------:R-:W-:Y:S01]  /*2890*/  ISETP.GE.AND P2, PT, R56, RZ, PT ;  /* 0x000000ff3800720c */ /* 0x000fe20003f46270 */
[----:B------:R-:W-:Y:S01]  /*28a0*/  IMAD.HI.U32 R50, R8, R67, RZ ;  /* 0x0000004308327227 */ /* 0x000fe200078e00ff */
[----:B------:R-:W-:-:S02]  /*28b0*/  LOP3.LUT R56, R10, 0x62, RZ, 0xfc, !PT ;  /* 0x000000620a387812 */ /* 0x000fc400078efcff */
[C---:B------:R-:W-:Y:S01]  /*28c0*/  ISETP.GT.U32.AND P6, PT, R0.reuse, R51, PT ;  /* 0x000000330000720c */ /* 0x040fe20003fc4070 */
[--C-:B------:R-:W-:Y:S01]  /*28d0*/  @!P0 IMAD.IADD R63, R63, 0x1, -R0.reuse ;  /* 0x000000013f3f8824 */ /* 0x100fe200078e0a00 */
[----:B------:R-:W-:Y:S02]  /*28e0*/  ISETP.GT.U32.AND P0, PT, R0, R55, PT ;  /* 0x000000370000720c */ /* 0x000fe40003f04070 */
[----:B------:R-:W-:Y:S02]  /*28f0*/  IADD3 R50, -R50, RZ, RZ ;  /* 0x000000ff32327210 */ /* 0x000fe40007ffe1ff */
[----:B------:R-:W-:Y:S01]  /*2900*/  IABS R65, R56 ;  /* 0x0000003800417213 */ /* 0x000fe20000000000 */
[----:B------:R-:W-:Y:S01]  /*2910*/  @!P5 IMAD.IADD R53, R53, 0x1, -R0 ;  /* 0x000000013535d824 */ /* 0x000fe200078e0a00 */
[----:B------:R-:W-:Y:S01]  /*2920*/  ISETP.GE.AND P5, PT, R52, RZ, PT ;  /* 0x000000ff3400720c */ /* 0x000fe20003fa6270 */
[----:B------:R-:W-:-:S04]  /*2930*/  IMAD.HI.U32 R52, R8, R69, RZ ;  /* 0x0000004508347227 */ /* 0x000fc800078e00ff */
[----:B------:R-:W-:Y:S01]  /*2940*/  @!P6 IADD3 R51, R51, -R0, RZ ;  /* 0x800000003333e210 */ /* 0x000fe20007ffe0ff */
[C---:B------:R-:W-:Y:S01]  /*2950*/  IMAD R67, R0.reuse, R50, R67 ;  /* 0x0000003200437224 */ /* 0x040fe200078e0243 */
[C---:B------:R-:W-:Y:S01]  /*2960*/  ISETP.GT.U32.AND P6, PT, R0.reuse, R63, PT ;  /* 0x0000003f0000720c */ /* 0x040fe20003fc4070 */
[----:B------:R-:W-:Y:S02]  /*2970*/  @!P0 IMAD.IADD R55, R55, 0x1, -R0 ;  /* 0x0000000137378824 */ /* 0x000fe400078e0a00 */
[----:B------:R-:W-:Y:S01]  /*2980*/  IMAD.MOV R52, RZ, RZ, -R52 ;  /* 0x000000ffff347224 */ /* 0x000fe200078e0a34 */
[----:B------:R-:W-:Y:S01]  /*2990*/  ISETP.GT.U32.AND P0, PT, R0, R67, PT ;  /* 0x000000430000720c */ /* 0x000fe20003f04070 */
[----:B------:R-:W-:Y:S01]  /*29a0*/  IMAD.HI.U32 R50, R8, R65, RZ ;  /* 0x0000004108327227 */ /* 0x000fe200078e00ff */
[----:B------:R-:W-:-:S03]  /*29b0*/  MOV R61, R55 ;  /* 0x00000037003d7202 */ /* 0x000fc60000000f00 */
[----:B------:R-:W-:Y:S01]  /*29c0*/  IMAD R69, R0, R52, R69 ;  /* 0x0000003400457224 */ /* 0x000fe200078e0245 */
[----:B------:R-:W-:Y:S01]  /*29d0*/  LOP3.LUT R52, R10, 0x66, RZ, 0xfc, !PT ;  /* 0x000000660a347812 */ /* 0x000fe200078efcff */
[----:B------:R-:W-:Y:S02]  /*29e0*/  IMAD.MOV R50, RZ, RZ, -R50 ;  /* 0x000000ffff327224 */ /* 0x000fe400078e0a32 */
[----:B------:R-:W-:Y:S01]  /*29f0*/  IMAD.MOV.U32 R59, RZ, RZ, R53 ;  /* 0x000000ffff3b7224 */ /* 0x000fe200078e0035 */
[----:B------:R-:W-:Y:S01]  /*2a00*/  IABS R75, R52 ;  /* 0x00000034004b7213 */ /* 0x000fe20000000000 */
[C---:B------:R-:W-:Y:S02]  /*2a10*/  IMAD R53, R0.reuse, R50, R65 ;  /* 0x0000003200357224 */ /* 0x040fe400078e0241 */
[----:B------:R-:W-:Y:S01]  /*2a20*/  @!P1 IMAD.MOV R61, RZ, RZ, -R61 ;  /* 0x000000ffff3d9224 */ /* 0x000fe200078e0a3d */
[C---:B------:R-:W-:Y:S01]  /*2a30*/  ISETP.GT.U32.AND P1, PT, R0.reuse, R69, PT ;  /* 0x000000450000720c */ /* 0x040fe20003f24070 */
[----:B------:R-:W-:Y:S01]  /*2a40*/  @!P6 IMAD.IADD R63, R63, 0x1, -R0 ;  /* 0x000000013f3fe824 */ /* 0x000fe200078e0a00 */
[C---:B------:R-:W-:Y:S01]  /*2a50*/  ISETP.GT.U32.AND P6, PT, R0.reuse, R53, PT ;  /* 0x000000350000720c */ /* 0x040fe20003fc4070 */
[----:B------:R-:W-:Y:S01]  /*2a60*/  @!P4 IMAD.MOV R59, RZ, RZ, -R59 ;  /* 0x000000ffff3bc224 */ /* 0x000fe200078e0a3b */
[----:B------:R-:W-:Y:S01]  /*2a70*/  ISETP.GT.U32.AND P4, PT, R0, R51, PT ;  /* 0x000000330000720c */ /* 0x000fe20003f84070 */
[----:B------:R-:W-:Y:S01]  /*2a80*/  IMAD.HI.U32 R50, R8, R71, RZ ;  /* 0x0000004708327227 */ /* 0x000fe200078e00ff */
[----:B------:R-:W-:-:S03]  /*2a90*/  @!P2 IADD3 R63, -R63, RZ, RZ ;  /* 0x000000ff3f3fa210 */ /* 0x000fc60007ffe1ff */
[--C-:B------:R-:W-:Y:S01]  /*2aa0*/  @!P0 IMAD.IADD R67, R67, 0x1, -R0.reuse ;  /* 0x0000000143438824 */ /* 0x100fe200078e0a00 */
[----:B------:R-:W-:Y:S02]  /*2ab0*/  IADD3 R50, -R50, RZ, RZ ;  /* 0x000000ff32327210 */ /* 0x000fe40007ffe1ff */
[----:B------:R-:W-:Y:S01]  /*2ac0*/  ISETP.GE.AND P0, PT, R56, RZ, PT ;  /* 0x000000ff3800720c */ /* 0x000fe20003f06270 */
[--C-:B------:R-:W-:Y:S01]  /*2ad0*/  @!P1 IMAD.IADD R69, R69, 0x1, -R0.reuse ;  /* 0x0000000145459824 */ /* 0x100fe200078e0a00 */
[----:B------:R-:W-:Y:S01]  /*2ae0*/  LOP3.LUT R56, R10, 0x6a, RZ, 0xfc, !PT ;  /* 0x0000006a0a387812 */ /* 0x000fe200078efcff */
[--C-:B------:R-:W-:Y:S01]  /*2af0*/  @!P6 IMAD.IADD R53, R53, 0x1, -R0.reuse ;  /* 0x000000013535e824 */ /* 0x100fe200078e0a00 */
[C---:B------:R-:W-:Y:S01]  /*2b00*/  ISETP.GT.U32.AND P1, PT, R0.reuse, R67, PT ;  /* 0x000000430000720c */ /* 0x040fe20003f24070 */
[----:B------:R-:W-:Y:S01]  /*2b10*/  @!P4 IMAD.IADD R51, R51, 0x1, -R0 ;  /* 0x000000013333c824 */ /* 0x000fe200078e0a00 */
[C---:B------:R-:W-:Y:S01]  /*2b20*/  ISETP.GT.U32.AND P6, PT, R0.reuse, R69, PT ;  /* 0x000000450000720c */ /* 0x040fe20003fc4070 */
[----:B------:R-:W-:Y:S01]  /*2b30*/  IMAD R55, R0, R50, R71 ;  /* 0x0000003200377224 */ /* 0x000fe200078e0247 */
[----:B------:R-:W-:Y:S01]  /*2b40*/  ISETP.GE.AND P4, PT, R54, RZ, PT ;  /* 0x000000ff3600720c */ /* 0x000fe20003f86270 */
[----:B------:R-:W-:Y:S01]  /*2b50*/  IMAD.HI.U32 R50, R8, R75, RZ ;  /* 0x0000004b08327227 */ /* 0x000fe200078e00ff */
[----:B------:R-:W-:-:S02]  /*2b60*/  LOP3.LUT R54, R10, 0x68, RZ, 0xfc, !PT ;  /* 0x000000680a367812 */ /* 0x000fc400078efcff */
[C---:B------:R-:W-:Y:S01]  /*2b70*/  ISETP.GT.U32.AND P2, PT, R0.reuse, R53, PT ;  /* 0x000000350000720c */ /* 0x040fe20003f44070 */
[----:B------:R-:W-:Y:S01]  /*2b80*/  IMAD.MOV.U32 R65, RZ, RZ, R51 ;  /* 0x000000ffff417224 */ /* 0x000fe200078e0033 */
[----:B------:R-:W-:Y:S01]  /*2b90*/  IABS R77, R54 ;  /* 0x00000036004d7213 */ /* 0x000fe20000000000 */
[----:B------:R-:W-:Y:S01]  /*2ba0*/  IMAD.MOV R51, RZ, RZ, -R50 ;  /* 0x000000ffff337224 */ /* 0x000fe200078e0a32 */
[----:B------:R-:W-:Y:S01]  /*2bb0*/  IABS R79, R56 ;  /* 0x00000038004f7213 */ /* 0x000fe20000000000 */
[----:B------:R-:W-:Y:S01]  /*2bc0*/  @!P3 IMAD.MOV R65, RZ, RZ, -R65 ;  /* 0x000000ffff41b224 */ /* 0x000fe200078e0a41 */
[C---:B------:R-:W-:Y:S01]  /*2bd0*/  ISETP.GT.U32.AND P3, PT, R0.reuse, R55, PT ;  /* 0x000000370000720c */ /* 0x040fe20003f64070 */
[----:B------:R-:W-:Y:S01]  /*2be0*/  IMAD R75, R0, R51, R75 ;  /* 0x00000033004b7224 */ /* 0x000fe200078e024b */
[----:B------:R-:W-:Y:S01]  /*2bf0*/  @!P1 IADD3 R67, R67, -R0, RZ ;  /* 0x8000000043439210 */ /* 0x000fe20007ffe0ff */
[----:B------:R-:W-:Y:S01]  /*2c00*/  @!P6 IMAD.IADD R69, R69, 0x1, -R0 ;  /* 0x000000014545e824 */ /* 0x000fe200078e0a00 */
[----:B------:R-:W-:Y:S01]  /*2c10*/  ISETP.GE.AND P1, PT, R58, RZ, PT ;  /* 0x000000ff3a00720c */ /* 0x000fe20003f26270 */
[----:B------:R-:W-:Y:S01]  /*2c20*/  IMAD.HI.U32 R50, R8, R77, RZ ;  /* 0x0000004d08327227 */ /* 0x000fe200078e00ff */
[----:B------:R-:W-:-:S02]  /*2c30*/  ISETP.GT.U32.AND P6, PT, R0, R75, PT ;  /* 0x0000004b0000720c */ /* 0x000fc40003fc4070 */
[----:B------:R-:W-:Y:S01]  /*2c40*/  LOP3.LUT R58, R10, 0x70, RZ, 0xfc, !PT ;  /* 0x000000700a3a7812 */ /* 0x000fe200078efcff */
[----:B------:R-:W-:Y:S01]  /*2c50*/  IMAD.MOV R50, RZ, RZ, -R50 ;  /* 0x000000ffff327224 */ /* 0x000fe200078e0a32 */
[----:B------:R-:W-:Y:S01]  /*2c60*/  @!P5 IADD3 R67, -R67, RZ, RZ ;  /* 0x000000ff4343d210 */ /* 0x000fe20007ffe1ff */
[--C-:B------:R-:W-:Y:S01]  /*2c70*/  @!P2 IMAD.IADD R53, R53, 0x1, -R0.reuse ;  /* 0x000000013535a824 */ /* 0x100fe200078e0a00 */
[----:B------:R-:W-:Y:S01]  /*2c80*/  ISETP.GE.AND P2, PT, R52, RZ, PT ;  /* 0x000000ff3400720c */ /* 0x000fe20003f46270 */
[----:B------:R-:W-:Y:S01]  /*2c90*/  IMAD R77, R0, R50, R77 ;  /* 0x00000032004d7224 */ /* 0x000fe200078e024d */
[----:B------:R-:W-:Y:S01]  /*2ca0*/  LOP3.LUT R52, R10, 0x6c, RZ, 0xfc, !PT ;  /* 0x0000006c0a347812 */ /* 0x000fe200078efcff */
[----:B------:R-:W-:Y:S01]  /*2cb0*/  IMAD.HI.U32 R50, R8, R79, RZ ;  /* 0x0000004f08327227 */ /* 0x000fe200078e00ff */
[----:B------:R-:W-:Y:S02]  /*2cc0*/  @!P3 IADD3 R55, R55, -R0, RZ ;  /* 0x800000003737b210 */ /* 0x000fe40007ffe0ff */
[----:B------:R-:W-:Y:S01]  /*2cd0*/  IABS R73, R52 ;  /* 0x0000003400497213 */ /* 0x000fe20000000000 */
[----:B------:R-:W-:Y:S01]  /*2ce0*/  @!P6 IMAD.IADD R75, R75, 0x1, -R0 ;  /* 0x000000014b4be824 */ /* 0x000fe200078e0a00 */
[----:B------:R-:W-:Y:S01]  /*2cf0*/  ISETP.GT.U32.AND P6, PT, R0, R77, PT ;  /* 0x0000004d0000720c */ /* 0x000fe20003fc4070 */
[----:B------:R-:W-:Y:S01]  /*2d00*/  IMAD.MOV R50, RZ, RZ, -R50 ;  /* 0x000000ffff327224 */ /* 0x000fe200078e0a32 */
[----:B------:R-:W-:Y:S01]  /*2d10*/  ISETP.GE.AND P3, PT, R54, RZ, PT ;  /* 0x000000ff3600720c */ /* 0x000fe20003f66270 */
[----:B------:R-:W-:Y:S01]  /*2d20*/  IMAD.MOV.U32 R71, RZ, RZ, R53 ;  /* 0x000000ffff477224 */ /* 0x000fe200078e0035 */
[----:B------:R-:W-:Y:S01]  /*2d30*/  LOP3.LUT R54, R10, 0x6e, RZ, 0xfc, !PT ;  /* 0x0000006e0a367812 */ /* 0x000fe200078efcff */
[C---:B------:R-:W-:Y:S01]  /*2d40*/  IMAD R79, R0.reuse, R50, R79 ;  /* 0x00000032004f7224 */ /* 0x040fe200078e024f */
[----:B------:R-:W-:Y:S01]  /*2d50*/  ISETP.GT.U32.AND P5, PT, R0, R75, PT ;  /* 0x0000004b0000720c */ /* 0x000fe20003fa4070 */
[----:B------:R-:W-:Y:S01]  /*2d60*/  IMAD.HI.U32 R50, R8, R73, RZ ;  /* 0x0000004908327227 */ /* 0x000fe200078e00ff */
[----:B------:R-:W-:-:S02]  /*2d70*/  IABS R83, R54 ;  /* 0x0000003600537213 */ /* 0x000fc40000000000 */
[----:B------:R-:W-:Y:S01]  /*2d80*/  IABS R85, R58 ;  /* 0x0000003a00557213 */ /* 0x000fe20000000000 */
[----:B------:R-:W-:Y:S02]  /*2d90*/  IMAD.MOV R50, RZ, RZ, -R50 ;  /* 0x000000ffff327224 */ /* 0x000fe400078e0a32 */
[----:B------:R-:W-:Y:S01]  /*2da0*/  @!P6 IMAD.IADD R77, R77, 0x1, -R0 ;  /* 0x000000014d4de824 */ /* 0x000fe200078e0a00 */
[C---:B------:R-:W-:Y:S01]  /*2db0*/  ISETP.GT.U32.AND P6, PT, R0.reuse, R55, PT ;  /* 0x000000370000720c */ /* 0x040fe20003fc4070 */
[----:B------:R-:W-:Y:S01]  /*2dc0*/  @!P0 IMAD.MOV R71, RZ, RZ, -R71 ;  /* 0x000000ffff478224 */ /* 0x000fe200078e0a47 */
[C---:B------:R-:W-:Y:S01]  /*2dd0*/  ISETP.GT.U32.AND P0, PT, R0.reuse, R79, PT ;  /* 0x0000004f0000720c */ /* 0x040fe20003f04070 */
[----:B------:R-:W-:Y:S02]  /*2de0*/  IMAD R53, R0, R50, R73 ;  /* 0x0000003200357224 */ /* 0x000fe400078e0249 */
[----:B------:R-:W-:-:S04]  /*2df0*/  IMAD.HI.U32 R51, R8, R83, RZ ;  /* 0x0000005308337227 */ /* 0x000fc800078e00ff */
[----:B------:R-:W-:Y:S01]  /*2e00*/  IMAD.HI.U32 R50, R8, R85, RZ ;  /* 0x0000005508327227 */ /* 0x000fe200078e00ff */
[----:B------:R-:W-:-:S03]  /*2e10*/  IADD3 R51, -R51, RZ, RZ ;  /* 0x000000ff33337210 */ /* 0x000fc60007ffe1ff */
[--C-:B------:R-:W-:Y:S01]  /*2e20*/  @!P6 IMAD.IADD R55, R55, 0x1, -R0.reuse ;  /* 0x000000013737e824 */ /* 0x100fe200078e0a00 */
[----:B------:R-:W-:Y:S01]  /*2e30*/  ISETP.GT.U32.AND P6, PT, R0, R53, PT ;  /* 0x000000350000720c */ /* 0x000fe20003fc4070 */
[--C-:B------:R-:W-:Y:S01]  /*2e40*/  @!P0 IMAD.IADD R79, R79, 0x1, -R0.reuse ;  /* 0x000000014f4f8824 */ /* 0x100fe200078e0a00 */
[----:B------:R-:W-:Y:S01]  /*2e50*/  IADD3 R50, -R50, RZ, RZ ;  /* 0x000000ff32327210 */ /* 0x000fe20007ffe1ff */
[----:B------:R-:W-:Y:S01]  /*2e60*/  @!P5 IMAD.IADD R75, R75, 0x1, -R0 ;  /* 0x000000014b4bd824 */ /* 0x000fe200078e0a00 */
[----:B------:R-:W-:Y:S01]  /*2e70*/  ISETP.GE.AND P5, PT, R56, RZ, PT ;  /* 0x000000ff3800720c */ /* 0x000fe20003fa6270 */
[----:B------:R-:W-:Y:S01]  /*2e80*/  IMAD R83, R0, R51, R83 ;  /* 0x0000003300537224 */ /* 0x000fe200078e0253 */
[----:B------:R-:W-:Y:S01]  /*2e90*/  LOP3.LUT R56, R10, 0x74, RZ, 0xfc, !PT ;  /* 0x000000740a387812 */ /* 0x000fe200078efcff */
[----:B------:R-:W-:Y:S01]  /*2ea0*/  IMAD R85, R0, R50, R85 ;  /* 0x0000003200557224 */ /* 0x000fe200078e0255 */
[----:B------:R-:W-:Y:S01]  /*2eb0*/  MOV R73, R55 ;  /* 0x0000003700497202 */ /* 0x000fe20000000f00 */
[----:B------:R-:W-:Y:S01]  /*2ec0*/  @!P4 IMAD.MOV R69, RZ, RZ, -R69 ;  /* 0x000000ffff45c224 */ /* 0x000fe200078e0a45 */
[----:B------:R-:W-:Y:S01]  /*2ed0*/  IABS R89, R56 ;  /* 0x0000003800597213 */ /* 0x000fe20000000000 */
[----:B------:R-:W-:Y:S01]  /*2ee0*/  IMAD.HI.U32 R51, R8, R87, RZ ;  /* 0x0000005708337227 */ /* 0x000fe200078e00ff */
[----:B------:R-:W-:-:S02]  /*2ef0*/  ISETP.GT.U32.AND P4, PT, R0, R77, PT ;  /* 0x0000004d0000720c */ /* 0x000fc40003f84070 */
[----:B------:R-:W-:Y:S01]  /*2f00*/  ISETP.GE.AND P0, PT, R52, RZ, PT ;  /* 0x000000ff3400720c */ /* 0x000fe20003f06270 */
[----:B------:R-:W-:Y:S01]  /*2f10*/  @!P6 IMAD.IADD R53, R53, 0x1, -R0 ;  /* 0x000000013535e824 */ /* 0x000fe200078e0a00 */
[----:B------:R-:W-:Y:S01]  /*2f20*/  ISETP.GT.U32.AND P6, PT, R0, R79, PT ;  /* 0x0000004f0000720c */ /* 0x000fe20003fc4070 */
[----:B------:R-:W-:Y:S01]  /*2f30*/  IMAD.MOV R51, RZ, RZ, -R51 ;  /* 0x000000ffff337224 */ /* 0x000fe200078e0a33 */
[----:B------:R-:W-:Y:S01]  /*2f40*/  IABS R55, R80 ;  /* 0x0000005000377213 */ /* 0x000fe20000000000 */
[----:B------:R-:W-:-:S04]  /*2f50*/  IMAD.HI.U32 R50, R8, R89, RZ ;  /* 0x0000005908327227 */ /* 0x000fc800078e00ff */
[C---:B------:R-:W-:Y:S02]  /*2f60*/  IMAD R87, R0.reuse, R51, R87 ;  /* 0x0000003300577224 */ /* 0x040fe400078e0257 */
[----:B------:R-:W-:Y:S02]  /*2f70*/  IMAD.MOV R51, RZ, RZ, -R50 ;  /* 0x000000ffff337224 */ /* 0x000fe400078e0a32 */
[----:B------:R-:W-:Y:S01]  /*2f80*/  @!P4 IMAD.IADD R77, R77, 0x1, -R0 ;  /* 0x000000014d4dc824 */ /* 0x000fe200078e0a00 */
[C---:B------:R-:W-:Y:S01]  /*2f90*/  ISETP.GT.U32.AND P4, PT, R0.reuse, R83, PT ;  /* 0x000000530000720c */ /* 0x040fe20003f84070 */
[----:B------:R-:W-:Y:S01]  /*2fa0*/  IMAD R89, R0, R51, R89 ;  /* 0x0000003300597224 */ /* 0x000fe200078e0259 */
[----:B------:R-:W-:Y:S01]  /*2fb0*/  @!P6 IADD3 R79, R79, -R0, RZ ;  /* 0x800000004f4fe210 */ /* 0x000fe20007ffe0ff */
[----:B------:R-:W-:Y:S01]  /*2fc0*/  IMAD.HI.U32 R50, R8, R91, RZ ;  /* 0x0000005b08327227 */ /* 0x000fe200078e00ff */
[----:B------:R-:W-:Y:S02]  /*2fd0*/  ISETP.GT.U32.AND P6, PT, R0, R85, PT ;  /* 0x000000550000720c */ /* 0x000fe40003fc4070 */
[----:B------:R-:W-:Y:S01]  /*2fe0*/  @!P5 IADD3 R79, -R79, RZ, RZ ;  /* 0x000000ff4f4fd210 */ /* 0x000fe20007ffe1ff */
[----:B------:R-:W-:Y:S01]  /*2ff0*/  @!P1 IMAD.MOV R73, RZ, RZ, -R73 ;  /* 0x000000ffff499224 */ /* 0x000fe200078e0a49 */
[----:B------:R-:W-:Y:S01]  /*3000*/  IADD3 R50, -R50, RZ, RZ ;  /* 0x000000ff32327210 */ /* 0x000fe20007ffe1ff */
[----:B------:R-:W-:Y:S01]  /*3010*/  IMAD.HI.U32 R51, R8, R93, RZ ;  /* 0x0000005d08337227 */ /* 0x000fe200078e00ff */
[----:B------:R-:W-:-:S03]  /*3020*/  ISETP.GT.U32.AND P1, PT, R0, R53, PT ;  /* 0x000000350000720c */ /* 0x000fc60003f24070 */
[C---:B------:R-:W-:Y:S02]  /*3030*/  IMAD R91, R0.reuse, R50, R91 ;  /* 0x00000032005b7224 */ /* 0x040fe400078e025b */
[--C-:B------:R-:W-:Y:S02]  /*3040*/  @!P4 IMAD.IADD R83, R83, 0x1, -R0.reuse ;  /* 0x000000015353c824 */ /* 0x100fe400078e0a00 */
[----:B------:R-:W-:Y:S01]  /*3050*/  @!P6 IMAD.IADD R85, R85, 0x1, -R0 ;  /* 0x000000015555e824 */ /* 0x000fe200078e0a00 */
[C---:B------:R-:W-:Y:S01]  /*3060*/  ISETP.GT.U32.AND P6, PT, R0.reuse, R89, PT ;  /* 0x000000590000720c */ /* 0x040fe20003fc4070 */
[----:B------:R-:W-:Y:S01]  /*3070*/  IMAD.MOV R51, RZ, RZ, -R51 ;  /* 0x000000ffff337224 */ /* 0x000fe200078e0a33 */
[----:B------:R-:W-:Y:S01]  /*3080*/  ISETP.GT.U32.AND P4, PT, R0, R83, PT ;  /* 0x000000530000720c */ /* 0x000fe20003f84070 */
[----:B------:R-:W-:-:S04]  /*3090*/  IMAD.HI.U32 R52, R8, R95, RZ ;  /* 0x0000005f08347227 */ /* 0x000fc800078e00ff */
[--C-:B------:R-:W-:Y:S01]  /*30a0*/  @!P1 IMAD.IADD R53, R53, 0x1, -R0.reuse ;  /* 0x0000000135359824 */ /* 0x100fe200078e0a00 */
[C---:B------:R-:W-:Y:S01]  /*30b0*/  ISETP.GT.U32.AND P1, PT, R0.reuse, R87, PT ;  /* 0x000000570000720c */ /* 0x040fe20003f24070 */
[C---:B------:R-:W-:Y:S01]  /*30c0*/  IMAD R93, R0.reuse, R51, R93 ;  /* 0x00000033005d7224 */ /* 0x040fe200078e025d */
[----:B------:R-:W-:Y:S01]  /*30d0*/  IABS R51, R68 ;  /* 0x0000004400337213 */ /* 0x000fe20000000000 */
[----:B------:R-:W-:Y:S01]  /*30e0*/  @!P2 IMAD.MOV R75, RZ, RZ, -R75 ;  /* 0x000000ffff4ba224 */ /* 0x000fe200078e0a4b */
[C---:B------:R-:W-:Y:S01]  /*30f0*/  ISETP.GT.U32.AND P2, PT, R0.reuse, R85, PT ;  /* 0x000000550000720c */ /* 0x040fe20003f44070 */
[--C-:B------:R-:W-:Y:S01]  /*3100*/  @!P6 IMAD.IADD R89, R89, 0x1, -R0.reuse ;  /* 0x000000015959e824 */ /* 0x100fe200078e0a00 */
[----:B------:R-:W-:Y:S01]  /*3110*/  ISETP.GT.U32.AND P6, PT, R0, R91, PT ;  /* 0x0000005b0000720c */ /* 0x000fe20003fc4070 */
[--C-:B------:R-:W-:Y:S01]  /*3120*/  @!P4 IMAD.IADD R83, R83, 0x1, -R0.reuse ;  /* 0x000000015353c824 */ /* 0x100fe200078e0a00 */
[----:B------:R-:W-:Y:S01]  /*3130*/  ISETP.GE.AND P4, PT, R54, RZ, PT ;  /* 0x000000ff3600720c */ /* 0x000fe20003f86270 */
[----:B------:R-:W-:Y:S01]  /*3140*/  IMAD.MOV.U32 R81, RZ, RZ, R53 ;  /* 0x000000ffff517224 */ /* 0x000fe200078e0035 */
[----:B------:R-:W-:Y:S01]  /*3150*/  LOP3.LUT R54, R10, 0x7c, RZ, 0xfc, !PT ;  /* 0x0000007c0a367812 */ /* 0x000fe200078efcff */
[----:B------:R-:W-:Y:S01]  /*3160*/  @!P3 IMAD.MOV R77, RZ, RZ, -R77 ;  /* 0x000000ffff4db224 */ /* 0x000fe200078e0a4d */
[----:B------:R-:W-:Y:S01]  /*3170*/  IADD3 R52, -R52, RZ, RZ ;  /* 0x000000ff34347210 */ /* 0x000fe20007ffe1ff */
[----:B------:R-:W-:Y:S01]  /*3180*/  @!P1 IMAD.IADD R87, R87, 0x1, -R0 ;  /* 0x0000000157579824 */ /* 0x000fe200078e0a00 */
[----:B------:R-:W-:Y:S01]  /*3190*/  IABS R97, R54 ;  /* 0x0000003600617213 */ /* 0x000fe20000000000 */
[----:B------:R-:W-:Y:S01]  /*31a0*/  IMAD.HI.U32 R10, R6, R55, RZ ;  /* 0x00000037060a7227 */ /* 0x000fe200078e00ff */
[----:B------:R-:W-:-:S02]  /*31b0*/  ISETP.GE.AND P1, PT, R58, RZ, PT ;  /* 0x000000ff3a00720c */ /* 0x000fc40003f26270 */
[C---:B------:R-:W-:Y:S01]  /*31c0*/  ISETP.GT.U32.AND P3, PT, R0.reuse, R87, PT ;  /* 0x000000570000720c */ /* 0x040fe20003f64070 */
[----:B------:R-:W-:Y:S01]  /*31d0*/  @!P6 IMAD.IADD R91, R91, 0x1, -R0 ;  /* 0x000000015b5be824 */ /* 0x000fe200078e0a00 */
[----:B------:R-:W-:Y:S01]  /*31e0*/  ISETP.GT.U32.AND P6, PT, R0, R93, PT ;  /* 0x0000005d0000720c */ /* 0x000fe20003fc4070 */
[----:B------:R-:W-:Y:S01]  /*31f0*/  IMAD.HI.U32 R13, R8, R97, RZ ;  /* 0x00000061080d7227 */ /* 0x000fe200078e00ff */
[----:B------:R-:W-:-:S03]  /*3200*/  @!P2 IADD3 R85, R85, -R0, RZ ;  /* 0x800000005555a210 */ /* 0x000fc60007ffe0ff */
[----:B------:R-:W-:Y:S01]  /*3210*/  IMAD.HI.U32 R8, R6, R51, RZ ;  /* 0x0000003306087227 */ /* 0x000fe200078e00ff */
[----:B------:R-:W-:-:S03]  /*3220*/  IADD3 R50, -R13, RZ, RZ ;  /* 0x000000ff0d327210 */ /* 0x000fc60007ffe1ff */
[----:B------:R-:W-:Y:S01]  /*3230*/  @!P0 IMAD.MOV R81, RZ, RZ, -R81 ;  /* 0x000000ffff518224 */ /* 0x000fe200078e0a51 */
[----:B------:R-:W-:Y:S01]  /*3240*/  ISETP.GT.U32.AND P0, PT, R0, R91, PT ;  /* 0x0000005b0000720c */ /* 0x000fe20003f04070 */
[----:B------:R-:W-:Y:S01]  /*3250*/  IMAD.MOV R13, RZ, RZ, -R8 ;  /* 0x000000ffff0d7224 */ /* 0x000fe200078e0a08 */
[----:B------:R-:W-:Y:S01]  /*3260*/  @!P1 IADD3 R85, -R85, RZ, RZ ;  /* 0x000000ff55559210 */ /* 0x000fe20007ffe1ff */
[----:B------:R-:W-:Y:S01]  /*3270*/  IMAD.HI.U32 R8, R6, R99, RZ ;  /* 0x0000006306087227 */ /* 0x000fe200078e00ff */
[----:B------:R-:W-:Y:S02]  /*3280*/  @!P6 IADD3 R93, R93, -R0, RZ ;  /* 0x800000005d5de210 */ /* 0x000fe40007ffe0ff */
[C---:B------:R-:W-:Y:S01]  /*3290*/  ISETP.GT.U32.AND P6, PT, R0.reuse, R89, PT ;  /* 0x000000590000720c */ /* 0x040fe20003fc4070 */
[----:B------:R-:W-:Y:S01]  /*32a0*/  IMAD.MOV R10, RZ, RZ, -R10 ;  /* 0x000000ffff0a7224 */ /* 0x000fe200078e0a0a */
[C---:B------:R-:W-:Y:S01]  /*32b0*/  ISETP.GT.U32.AND P5, PT, R0.reuse, R93, PT ;  /* 0x0000005d0000720c */ /* 0x040fe20003fa4070 */
[----:B------:R-:W-:-:S02]  /*32c0*/  IMAD R97, R0, R50, R97 ;  /* 0x0000003200617224 */ /* 0x000fc400078e0261 */
[----:B------:R-:W-:Y:S02]  /*32d0*/  IMAD R13, R2, R13, R51 ;  /* 0x0000000d020d7224 */ /* 0x000fe400078e0233 */
[----:B------:R-:W-:Y:S01]  /*32e0*/  IMAD.MOV R8, RZ, RZ, -R8 ;  /* 0x000000ffff087224 */ /* 0x000fe200078e0a08 */
[----:B------:R-:W-:Y:S01]  /*32f0*/  ISETP.GT.U32.AND P2, PT, R0, R97, PT ;  /* 0x000000610000720c */ /* 0x000fe20003f44070 */
[----:B------:R-:W-:Y:S02]  /*3300*/  IMAD R51, R2, R10, R55 ;  /* 0x0000000a02337224 */ /* 0x000fe400078e0237 */
[----:B------:R-:W-:Y:S02]  /*3310*/  IMAD R95, R0, R52, R95 ;  /* 0x00000034005f7224 */ /* 0x000fe400078e025f */
[C---:B------:R-:W-:Y:S02]  /*3320*/  IMAD R53, R2.reuse, R8, R99 ;  /* 0x0000000802357224 */ /* 0x040fe400078e0263 */
[--C-:B------:R-:W-:Y:S01]  /*3330*/  @!P3 IMAD.IADD R87, R87, 0x1, -R0.reuse ;  /* 0x000000015757b824 */ /* 0x100fe200078e0a00 */
[C---:B------:R-:W-:Y:S01]  /*3340*/  ISETP.GT.U32.AND P3, PT, R2.reuse, R13, PT ;  /* 0x0000000d0200720c */ /* 0x040fe20003f64070 */
[--C-:B------:R-:W-:Y:S01]  /*3350*/  @!P6 IMAD.IADD R89, R89, 0x1, -R0.reuse ;  /* 0x000000015959e824 */ /* 0x100fe200078e0a00 */
[----:B------:R-:W-:Y:S01]  /*3360*/  ISETP.GT.U32.AND P6, PT, R2, R51, PT ;  /* 0x000000330200720c */ /* 0x000fe20003fc4070 */
[----:B------:R-:W-:Y:S01]  /*3370*/  @!P4 IMAD.MOV R83, RZ, RZ, -R83 ;  /* 0x000000ffff53c224 */ /* 0x000fe200078e0a53 */
[----:B------:R-:W-:Y:S01]  /*3380*/  ISETP.GT.U32.AND P4, PT, R0, R95, PT ;  /* 0x0000005f0000720c */ /* 0x000fe20003f84070 */
[--C-:B------:R-:W-:Y:S01]  /*3390*/  @!P0 IMAD.IADD R91, R91, 0x1, -R0.reuse ;  /* 0x000000015b5b8824 */ /* 0x100fe200078e0a00 */
[----:B------:R-:W-:Y:S01]  /*33a0*/  ISETP.GT.U32.AND P0, PT, R2, R53, PT ;  /* 0x000000350200720c */ /* 0x000fe20003f04070 */
[----:B------:R-:W-:Y:S01]  /*33b0*/  @!P2 IMAD.IADD R97, R97, 0x1, -R0 ;  /* 0x000000016161a824 */ /* 0x000fe200078e0a00 */
[----:B------:R-:W-:Y:S01]  /*33c0*/  ISETP.GE.AND P2, PT, R56, RZ, PT ;  /* 0x000000ff3800720c */ /* 0x000fe20003f46270 */
[----:B------:R-:W-:-:S04]  /*33d0*/  IMAD.HI.U32 R6, R6, R101, RZ ;  /* 0x0000006506067227 */ /* 0x000fc800078e00ff */
[----:B------:R-:W-:Y:S01]  /*33e0*/  @!P3 IADD3 R13, R13, -R2, RZ ;  /* 0x800000020d0db210 */ /* 0x000fe20007ffe0ff */
[----:B------:R-:W-:Y:S02]  /*33f0*/  IMAD.MOV R6, RZ, RZ, -R6 ;  /* 0x000000ffff067224 */ /* 0x000fe400078e0a06 */
[----:B------:R-:W-:Y:S01]  /*3400*/  @!P6 IMAD.IADD R51, R51, 0x1, -R2 ;  /* 0x000000013333e824 */ /* 0x000fe200078e0a02 */
[----:B------:R-:W-:Y:S01]  /*3410*/  ISETP.GT.U32.AND P6, PT, R0, R97, PT ;  /* 0x000000610000720c */ /* 0x000fe20003fc4070 */
[----:B------:R-:W-:Y:S01]  /*3420*/  @!P4 IMAD.IADD R95, R95, 0x1, -R0 ;  /* 0x000000015f5fc824 */ /* 0x000fe200078e0a00 */
[----:B------:R-:W-:Y:S01]  /*3430*/  ISETP.GE.AND P4, PT, R60, RZ, PT ;  /* 0x000000ff3c00720c */ /* 0x000fe20003f86270 */
[----:B------:R-:W-:Y:S01]  /*3440*/  @!P0 IMAD.IADD R53, R53, 0x1, -R2 ;  /* 0x0000000135358824 */ /* 0x000fe200078e0a02 */
[C---:B------:R-:W-:Y:S01]  /*3450*/  ISETP.GT.U32.AND P0, PT, R2.reuse, R13, PT ;  /* 0x0000000d0200720c */ /* 0x040fe20003f04070 */
[C---:B------:R-:W-:Y:S01]  /*3460*/  IMAD R55, R2.reuse, R6, R101 ;  /* 0x0000000602377224 */ /* 0x040fe200078e0265 */
[----:B------:R-:W-:Y:S01]  /*3470*/  ISETP.GT.U32.AND P1, PT, R2, R51, PT ;  /* 0x000000330200720c */ /* 0x000fe20003f24070 */
[----:B------:R-:W-:Y:S01]  /*3480*/  @!P5 IMAD.IADD R93, R93, 0x1, -R0 ;  /* 0x000000015d5dd824 */ /* 0x000fe200078e0a00 */
[----:B------:R-:W-:Y:S01]  /*3490*/  ISETP.GT.U32.AND P3, PT, R0, R95, PT ;  /* 0x0000005f0000720c */ /* 0x000fe20003f64070 */
[----:B------:R-:W-:Y:S01]  /*34a0*/  @!P2 IMAD.MOV R89, RZ, RZ, -R89 ;  /* 0x000000ffff59a224 */ /* 0x000fe200078e0a59 */
[----:B------:R-:W-:-:S02]  /*34b0*/  ISETP.GT.U32.AND P5, PT, R2, R55, PT ;  /* 0x000000370200720c */ /* 0x000fc40003fa4070 */
[----:B------:R-:W-:Y:S02]  /*34c0*/  ISETP.GE.AND P2, PT, R62, RZ, PT ;  /* 0x000000ff3e00720c */ /* 0x000fe40003f46270 */
[----:B------:R-:W-:Y:S01]  /*34d0*/  @!P6 IADD3 R97, R97, -R0, RZ ;  /* 0x800000006161e210 */ /* 0x000fe20007ffe0ff */
[----:B------:R-:W-:Y:S01]  /*34e0*/  @!P4 IMAD.MOV R87, RZ, RZ, -R87 ;  /* 0x000000ffff57c224 */ /* 0x000fe200078e0a57 */
[----:B------:R-:W-:Y:S01]  /*34f0*/  ISETP.GT.U32.AND P4, PT, R2, R53, PT ;  /* 0x000000350200720c */ /* 0x000fe20003f84070 */
[--C-:B------:R-:W-:Y:S01]  /*3500*/  @!P0 IMAD.IADD R13, R13, 0x1, -R2.reuse ;  /* 0x000000010d0d8824 */ /* 0x100fe200078e0a02 */
[----:B------:R-:W-:Y:S01]  /*3510*/  ISETP.GE.AND P6, PT, R64, RZ, PT ;  /* 0x000000ff4000720c */ /* 0x000fe20003fc6270 */
[----:B------:R-:W-:Y:S01]  /*3520*/  @!P1 IMAD.IADD R51, R51, 0x1, -R2 ;  /* 0x0000000133339824 */ /* 0x000fe200078e0a02 */
[----:B------:R-:W-:Y:S01]  /*3530*/  ISETP.GE.AND P0, PT, R66, RZ, PT ;  /* 0x000000ff4200720c */ /* 0x000fe20003f06270 */
[----:B------:R-:W-:Y:S01]  /*3540*/  @!P3 IMAD.IADD R95, R95, 0x1, -R0 ;  /* 0x000000015f5fb824 */ /* 0x000fe200078e0a00 */
[----:B------:R-:W-:Y:S01]  /*3550*/  ISETP.GE.AND P1, PT, R54, RZ, PT ;  /* 0x000000ff3600720c */ /* 0x000fe20003f26270 */
[----:B------:R-:W-:Y:S01]  /*3560*/  @!P5 IMAD.IADD R55, R55, 0x1, -R2 ;  /* 0x000000013737d824 */ /* 0x000fe200078e0a02 */
[----:B------:R-:W-:Y:S01]  /*3570*/  IADD3 R0, R252, -0x5, RZ ;  /* 0xfffffffbfc007810 */ /* 0x000fe20007ffe0ff */
[----:B------:R-:W-:Y:S01]  /*3580*/  @!P2 IMAD.MOV R91, RZ, RZ, -R91 ;  /* 0x000000ffff5ba224 */ /* 0x000fe200078e0a5b */
[----:B------:R-:W-:-:S02]  /*3590*/  ISETP.NE.AND P2, PT, RZ, c[0x0][0x17c], PT ;  /* 0x00005f00ff007a0c */ /* 0x000fc40003f45270 */
[----:B------:R-:W-:Y:S01]  /*35a0*/  ISETP.GT.U32.AND P5, PT, R2, R55, PT ;  /* 0x000000370200720c */ /* 0x000fe20003fa4070 */
[----:B------:R-:W-:Y:S01]  /*35b0*/  @!P4 IMAD.IADD R53, R53, 0x1, -R2 ;  /* 0x000000013535c824 */ /* 0x000fe200078e0a02 */
[----:B------:R-:W-:Y:S01]  /*35c0*/  ISETP.GE.U32.AND P4, PT, R0, 0x7fffffbc, PT ;  /* 0x7fffffbc0000780c */ /* 0x000fe20003f86070 */
[----:B------:R-:W-:Y:S01]  /*35d0*/  @!P6 IMAD.MOV R93, RZ, RZ, -R93 ;  /* 0x000000ffff5de224 */ /* 0x000fe200078e0a5d */
[----:B------:R-:W-:Y:S01]  /*35e0*/  LOP3.LUT R0, RZ, c[0x0][0x17c], RZ, 0x33, !PT ;  /* 0x00005f00ff007a12 */ /* 0x000fe200078e33ff */
[----:B------:R-:W-:Y:S01]  /*35f0*/  @!P0 IMAD.MOV R95, RZ, RZ, -R95 ;  /* 0x000000ffff5f8224 */ /* 0x000fe200078e0a5f */
[----:B------:R-:W-:Y:S02]  /*3600*/  ISETP.GE.AND P6, PT, R68, RZ, PT ;  /* 0x000000ff4400720c */ /* 0x000fe40003fc6270 */
[----:B------:R-:W-:Y:S02]  /*3610*/  @!P1 IADD3 R97, -R97, RZ, RZ ;  /* 0x000000ff61619210 */ /* 0x000fe40007ffe1ff */
[----:B------:R-:W-:-:S02]  /*3620*/  ISETP.GE.AND P1, PT, R76, RZ, PT ;  /* 0x000000ff4c00720c */ /* 0x000fc40003f26270 */
[----:B------:R-:W-:Y:S02]  /*3630*/  SEL R50, R0, R7, !P2 ;  /* 0x0000000700327207 */ /* 0x000fe40005000000 */
[----:B------:R-:W-:Y:S02]  /*3640*/  ISETP.GE.AND P0, PT, R80, RZ, PT ;  /* 0x000000ff5000720c */ /* 0x000fe40003f06270 */
[C---:B------:R-:W-:Y:S02]  /*3650*/  SEL R8, R0.reuse, R4, !P2 ;  /* 0x0000000400087207 */ /* 0x040fe40005000000 */
[C---:B------:R-:W-:Y:S01]  /*3660*/  SEL R10, R0.reuse, R5, !P2 ;  /* 0x00000005000a7207 */ /* 0x040fe20005000000 */
[----:B------:R-:W-:Y:S01]  /*3670*/  @!P6 IMAD.MOV R13, RZ, RZ, -R13 ;  /* 0x000000ffff0de224 */ /* 0x000fe200078e0a0d */
[----:B------:R-:W-:Y:S01]  /*3680*/  SEL R52, R0, R9, !P2 ;  /* 0x0000000900347207 */ /* 0x000fe20005000000 */
[----:B------:R-:W-:Y:S01]  /*3690*/  IMAD R8, R8, c[0x0][0x190], RZ ;  /* 0x0000640008087a24 */ /* 0x000fe200078e02ff */
        /* <DEDUP_REMOVED lines=8> */
[----:B------:R-:W-:Y:S01]  /*3720*/  SEL R16, R0, R16, !P2 ;  /* 0x0000001000107207 */ /* 0x000fe20005000000 */
[----:B------:R-:W-:Y:S01]  /*3730*/  IMAD R11, R52, c[0x0][0x190], RZ ;  /* 0x00006400340b7a24 */ /* 0x000fe200078e02ff */
[----:B------:R-:W-:Y:S01]  /*3740*/  SEL R17, R0, R17, !P2 ;  /* 0x0000001100117207 */ /* 0x000fe20005000000 */
[----:B------:R-:W-:Y:S01]  /*3750*/  IMAD R12, R54, c[0x0][0x190], RZ ;  /* 0x00006400360c7a24 */ /* 0x000fe200078e02ff */
[----:B------:R-:W-:Y:S01]  /*3760*/  SEL R18, R0, R18, !P2 ;  /* 0x0000001200127207 */ /* 0x000fe20005000000 */
[----:B------:R-:W-:Y:S01]  /*3770*/  IMAD R14, R14, c[0x0][0x190], RZ ;  /* 0x000064000e0e7a24 */ /* 0x000fe200078e02ff */
[C---:B------:R-:W-:Y:S01]  /*3780*/  SEL R19, R0.reuse, R19, !P2 ;  /* 0x0000001300137207 */ /* 0x040fe20005000000 */
        /* <DEDUP_REMOVED lines=57> */
[C---:B------:R-:W-:Y:S01]  /*3b20*/  SEL R48, R0.reuse, R48, !P2 ;  /* 0x0000003000307207 */ /* 0x040fe20005000000 */
[----:B------:R-:W-:Y:S01]  /*3b30*/  IMAD R44, R45, c[0x0][0x190], RZ ;  /* 0x000064002d2c7a24 */ /* 0x000fe200078e02ff */
[----:B------:R-:W-:Y:S01]  /*3b40*/  SEL R49, R0, R49, !P2 ;  /* 0x0000003100317207 */ /* 0x000fe20005000000 */
        /* <DEDUP_REMOVED lines=13> */
[C---:B------:R-:W-:Y:S01]  /*3c20*/  SEL R69, R0.reuse, R69, !P2 ;  /* 0x0000004500457207 */ /* 0x040fe20005000000 */
[----:B------:R-:W-:Y:S01]  /*3c30*/  IMAD R54, R65, c[0x0][0x190], RZ ;  /* 0x0000640041367a24 */ /* 0x000fe200078e02ff */
[----:B------:R-:W-:-:S02]  /*3c40*/  SEL R60, R0, R71, !P2 ;  /* 0x00000047003c7207 */ /* 0x000fc40005000000 */
[C---:B------:R-:W-:Y:S02]  /*3c50*/  SEL R73, R0.reuse, R73, !P2 ;  /* 0x0000004900497207 */ /* 0x040fe40005000000 */
[----:B------:R-:W-:Y:S01]  /*3c60*/  SEL R75, R0, R75, !P2 ;  /* 0x0000004b004b7207 */ /* 0x000fe20005000000 */
[----:B------:R-:W-:Y:S01]  /*3c70*/  IMAD R57, R60, c[0x0][0x190], RZ ;  /* 0x000064003c397a24 */ /* 0x000fe200078e02ff */
[C---:B------:R-:W-:Y:S01]  /*3c80*/  SEL R77, R0.reuse, R77, !P2 ;  /* 0x0000004d004d7207 */ /* 0x040fe20005000000 */
[----:B------:R-:W-:Y:S01]  /*3c90*/  IMAD R58, R73, c[0x0][0x190], RZ ;  /* 0x00006400493a7a24 */ /* 0x000fe200078e02ff */
[C---:B------:R-:W-:Y:S02]  /*3ca0*/  SEL R79, R0.reuse, R79, !P2 ;  /* 0x0000004f004f7207 */ /* 0x040fe40005000000 */
[C---:B------:R-:W-:Y:S01]  /*3cb0*/  SEL R62, R0.reuse, R81, !P2 ;  /* 0x00000051003e7207 */ /* 0x040fe20005000000 */
[----:B------:R-:W-:Y:S01]  /*3cc0*/  IMAD R60, R77, c[0x0][0x190], RZ ;  /* 0x000064004d3c7a24 */ /* 0x000fe200078e02ff */
[C---:B------:R-:W-:Y:S01]  /*3cd0*/  SEL R83, R0.reuse, R83, !P2 ;  /* 0x0000005300537207 */ /* 0x040fe20005000000 */
[----:B------:R-:W-:Y:S01]  /*3ce0*/  IMAD R61, R79, c[0x0][0x190], RZ ;  /* 0x000064004f3d7a24 */ /* 0x000fe200078e02ff */
[----:B------:R-:W-:Y:S01]  /*3cf0*/  SEL R64, R0, R85, !P2 ;  /* 0x0000005500407207 */ /* 0x000fe20005000000 */
[----:B------:R-:W-:Y:S01]  /*3d00*/  IMAD R62, R62, c[0x0][0x190], RZ ;  /* 0x000064003e3e7a24 */ /* 0x000fe200078e02ff */
[----:B------:R-:W-:-:S02]  /*3d10*/  SEL R87, R0, R87, !P2 ;  /* 0x0000005700577207 */ /* 0x000fc40005000000 */
[----:B------:R-:W-:Y:S01]  /*3d20*/  SEL R66, R0, R89, !P2 ;  /* 0x0000005900427207 */ /* 0x000fe20005000000 */
[----:B------:R-:W-:Y:S01]  /*3d30*/  IMAD R64, R64, c[0x0][0x190], RZ ;  /* 0x0000640040407a24 */ /* 0x000fe200078e02ff */
[C---:B------:R-:W-:Y:S01]  /*3d40*/  SEL R91, R0.reuse, R91, !P2 ;  /* 0x0000005b005b7207 */ /* 0x040fe20005000000 */
[----:B------:R-:W-:Y:S01]  /*3d50*/  IMAD R65, R87, c[0x0][0x190], RZ ;  /* 0x0000640057417a24 */ /* 0x000fe200078e02ff */
[----:B-1----:R-:W-:Y:S01]  /*3d60*/  SEL R68, R0, R93, !P2 ;  /* 0x0000005d00447207 */ /* 0x002fe20005000000 */
[----:B------:R-:W-:Y:S01]  /*3d70*/  IMAD R66, R66, c[0x0][0x190], RZ ;  /* 0x0000640042427a24 */ /* 0x000fe200078e02ff */
[C---:B------:R-:W-:Y:S02]  /*3d80*/  SEL R95, R0.reuse, R95, !P2 ;  /* 0x0000005f005f7207 */ /* 0x040fe40005000000 */
[----:B------:R-:W-:Y:S01]  /*3d90*/  SEL R70, R0, R97, !P2 ;  /* 0x0000006100467207 */ /* 0x000fe20005000000 */
[----:B------:R-:W-:Y:S01]  /*3da0*/  IMAD R68, R68, c[0x0][0x190], RZ ;  /* 0x0000640044447a24 */ /* 0x000fe200078e02ff */
[----:B------:R-:W-:-:S02]  /*3db0*/  SEL R7, R0, R3, !P2 ;  /* 0x0000000300077207 */ /* 0x000fc40005000000 */
[----:B------:R-:W-:Y:S01]  /*3dc0*/  ISETP.GE.AND P2, PT, R74, RZ, PT ;  /* 0x000000ff4a00720c */ /* 0x000fe20003f46270 */
[----:B------:R-:W-:Y:S01]  /*3dd0*/  IMAD R70, R70, c[0x0][0x190], RZ ;  /* 0x0000640046467a24 */ /* 0x000fe200078e02ff */
[----:B------:R-:W-:Y:S01]  /*3de0*/  IADD3 R6, R252, -0x1, RZ ;  /* 0xfffffffffc067810 */ /* 0x000fe20007ffe0ff */
[----:B------:R-:W-:Y:S01]  /*3df0*/  IMAD R7, R7, c[0x0][0x190], RZ ;  /* 0x0000640007077a24 */ /* 0x000fe200078e02ff */
[----:B------:R-:W-:Y:S02]  /*3e00*/  LOP3.LUT R3, R78, 0x3f, RZ, 0xc0, !PT ;  /* 0x0000003f4e037812 */ /* 0x000fe400078ec0ff */
[----:B------:R-:W-:Y:S02]  /*3e10*/  ISETP.GE.U32.AND P3, PT, R6, 0x7fffffc0, PT ;  /* 0x7fffffc00600780c */ /* 0x000fe40003f66070 */
[----:B------:R-:W-:Y:S01]  /*3e20*/  IADD3 R0, R252, -0x9, RZ ;  /* 0xfffffff7fc007810 */ /* 0x000fe20007ffe0ff */
[----:B------:R-:W-:Y:S01]  /*3e30*/  IMAD R6, R3, c[0x0][0x18c], RZ ;  /* 0x0000630003067a24 */ /* 0x000fe200078e02ff */
[----:B------:R-:W-:-:S02]  /*3e40*/  @!P5 IADD3 R55, R55, -R2, RZ ;  /* 0x800000023737d210 */ /* 0x000fc40007ffe0ff */
[----:B------:R-:W-:Y:S02]  /*3e50*/  IADD3 R2, R252, -0xd, RZ ;  /* 0xfffffff3fc027810 */ /* 0x000fe40007ffe0ff */
[----:B------:R-:W-:Y:S02]  /*3e60*/  ISETP.GE.U32.AND P5, PT, R0, 0x7fffffb8, PT ;  /* 0x7fffffb80000780c */ /* 0x000fe40003fa6070 */
[----:B------:R-:W-:Y:S02]  /*3e70*/  LEA R5, P1, R6, c[0x0][0x168], 0x2 ;  /* 0x00005a0006057a11 */ /* 0x000fe400078210ff */
[----:B------:R-:W-:Y:S02]  /*3e80*/  ISETP.NE.AND P0, PT, RZ, c[0x0][0x178], PT ;  /* 0x00005e00ff007a0c */ /* 0x000fe40003f05270 */
[----:B------:R-:W-:Y:S02]  /*3e90*/  LOP3.LUT R0, RZ, c[0x0][0x178], RZ, 0x33, !PT ;  /* 0x00005e00ff007a12 */ /* 0x000fe400078e33ff */
[----:B------:R-:W-:-:S02]  /*3ea0*/  @!P2 IADD3 R55, -R55, RZ, RZ ;  /* 0x000000ff3737a210 */ /* 0x000fc40007ffe1ff */
[----:B------:R-:W-:Y:S02]  /*3eb0*/  ISETP.GE.U32.AND P6, PT, R2, 0x7fffffb4, PT ;  /* 0x7fffffb40200780c */ /* 0x000fe40003fc6070 */
[----:B------:R-:W-:Y:S02]  /*3ec0*/  LEA.HI.X.SX32 R6, R6, c[0x0][0x16c], 0x2, P1 ;  /* 0x00005b0006067a11 */ /* 0x000fe400008f16ff */
[----:B------:R-:W-:Y:S01]  /*3ed0*/  SEL R2, R0, R13, !P0 ;  /* 0x0000000d00027207 */ /* 0x000fe20004000000 */
[----:B------:R-:W-:Y:S01]  /*3ee0*/  IMAD R13, R56, c[0x0][0x190], RZ ;  /* 0x00006400380d7a24 */ /* 0x000fe200078e02ff */
[C---:B------:R-:W-:Y:S01]  /*3ef0*/  SEL R3, R0.reuse, R51, !P0 ;  /* 0x0000003300037207 */ /* 0x040fe20004000000 */
[----:B------:R-:W-:Y:S01]  /*3f00*/  IMAD R51, R59, c[0x0][0x190], RZ ;  /* 0x000064003b337a24 */ /* 0x000fe200078e02ff */
[----:B------:R-:W-:Y:S01]  /*3f10*/  SEL R4, R0, R53, !P0 ;  /* 0x0000003500047207 */ /* 0x000fe20004000000 */
[----:B------:R-:W-:Y:S01]  /*3f20*/  IMAD R59, R75, c[0x0][0x190], RZ ;  /* 0x000064004b3b7a24 */ /* 0x000fe200078e02ff */
[----:B------:R-:W-:Y:S01]  /*3f30*/  LEA R234, P1, R8, R5, 0x2 ;  /* 0x0000000508ea7211 */ /* 0x000fe200078210ff */
[----:B------:R-:W-:Y:S01]  /*3f40*/  IMAD R53, R63, c[0x0][0x190], RZ ;  /* 0x000064003f357a24 */ /* 0x000fe200078e02ff */
[----:B------:R-:W-:Y:S01]  /*3f50*/  SEL R0, R0, R55, !P0 ;  /* 0x0000003700007207 */ /* 0x000fe20004000000 */
[----:B------:R-:W-:Y:S01]  /*3f60*/  IMAD R55, R67, c[0x0][0x190], RZ ;  /* 0x0000640043377a24 */ /* 0x000fe200078e02ff */
[-C--:B------:R-:W-:Y:S01]  /*3f70*/  LEA R88, P0, R9, R5.reuse, 0x2 ;  /* 0x0000000509587211 */ /* 0x080fe200078010ff */
[----:B------:R-:W-:Y:S01]  /*3f80*/  IMAD R56, R69, c[0x0][0x190], RZ ;  /* 0x0000640045387a24 */ /* 0x000fe200078e02ff */
[-C--:B------:R-:W-:Y:S01]  /*3f90*/  LEA.HI.X.SX32 R235, R8, R6.reuse, 0x2, P1 ;  /* 0x0000000608eb7211 */ /* 0x080fe200008f16ff */
[----:B------:R-:W-:Y:S01]  /*3fa0*/  IMAD R63, R83, c[0x0][0x190], RZ ;  /* 0x00006400533f7a24 */ /* 0x000fe200078e02ff */
[-C--:B------:R-:W-:Y:S01]  /*3fb0*/  LEA R84, P1, R10, R5.reuse, 0x2 ;  /* 0x000000050a547211 */ /* 0x080fe200078210ff */
[----:B------:R-:W-:Y:S01]  /*3fc0*/  IMAD R67, R91, c[0x0][0x190], RZ ;  /* 0x000064005b437a24 */ /* 0x000fe200078e02ff */
[-C--:B--2---:R-:W-:Y:S01]  /*3fd0*/  LEA R80, P2, R11, R5.reuse, 0x2 ;  /* 0x000000050b507211 */ /* 0x084fe200078410ff */
[----:B------:R-:W-:Y:S01]  /*3fe0*/  STL.64 [R1+0x1a0], R234 ;  /* 0x0001a0ea01007387 */ /* 0x000fe20000100a00 */
[-C--:B------:R-:W-:Y:S01]  /*3ff0*/  LEA.HI.X.SX32 R89, R9, R6.reuse, 0x2, P0 ;  /* 0x0000000609597211 */ /* 0x080fe200000f16ff */
[----:B------:R-:W-:Y:S01]  /*4000*/  IMAD R69, R95, c[0x0][0x190], RZ ;  /* 0x000064005f457a24 */ /* 0x000fe200078e02ff */
[-C--:B------:R-:W-:Y:S01]  /*4010*/  LEA R230, P0, R12, R5.reuse, 0x2 ;  /* 0x000000050ce67211 */ /* 0x080fe200078010ff */
[----:B------:R-:W-:Y:S01]  /*4020*/  IMAD R2, R2, c[0x0][0x184], RZ ;  /* 0x0000610002027a24 */ /* 0x000fe200078e02ff */
[-C--:B------:R-:W-:Y:S01]  /*4030*/  LEA.HI.X.SX32 R85, R10, R6.reuse, 0x2, P1 ;  /* 0x000000060a557211 */ /* 0x080fe200008f16ff */
[----:B------:R-:W-:Y:S01]  /*4040*/  STL.64 [R1+0x1b0], R88 ;  /* 0x0001b05801007387 */ /* 0x000fe20000100a00 */
[-C--:B---3--:R-:W-:Y:S01]  /*4050*/  LEA R76, P1, R13, R5.reuse, 0x2 ;  /* 0x000000050d4c7211 */ /* 0x088fe200078210ff */
[----:B------:R-:W-:Y:S01]  /*4060*/  IMAD R3, R3, c[0x0][0x184], RZ ;  /* 0x0000610003037a24 */ /* 0x000fe200078e02ff */
[-C--:B------:R-:W-:Y:S01]  /*4070*/  LEA.HI.X.SX32 R81, R11, R6.reuse, 0x2, P2 ;  /* 0x000000060b517211 */ /* 0x080fe200010f16ff */
[----:B------:R-:W-:Y:S01]  /*4080*/  STL.64 [R1+0x1c0], R84 ;  /* 0x0001c05401007387 */ /* 0x000fe20000100a00 */
[-C--:B----4-:R-:W-:Y:S01]  /*4090*/  LEA R74, P2, R14, R5.reuse, 0x2 ;  /* 0x000000050e4a7211 */ /* 0x090fe200078410ff */
[----:B------:R-:W-:Y:S01]  /*40a0*/  IMAD R0, R0, c[0x0][0x184], RZ ;  /* 0x0000610000007a24 */ /* 0x000fe200078e02ff */
[----:B------:R-:W-:Y:S01]  /*40b0*/  LEA.HI.X.SX32 R231, R12, R6, 0x2, P0 ;  /* 0x000000060ce77211 */ /* 0x000fe200000f16ff */
[----:B------:R-:W-:Y:S01]  /*40c0*/  STL.64 [R1+0x1c8], R80 ;  /* 0x0001c85001007387 */ /* 0x000fe20000100a00 */
[----:B------:R-:W-:-:S02]  /*40d0*/  LEA R8, P0, R15, R5, 0x2 ;  /* 0x000000050f087211 */ /* 0x000fc400078010ff */
[-C--:B------:R-:W-:Y:S01]  /*40e0*/  LEA.HI.X.SX32 R77, R13, R6.reuse, 0x2, P1 ;  /* 0x000000060d4d7211 */ /* 0x080fe200008f16ff */
[----:B------:R-:W-:Y:S01]  /*40f0*/  STL.64 [R1+0x1d8], R230 ;  /* 0x0001d8e601007387 */ /* 0x000fe20000100a00 */
[-C--:B------:R-:W-:Y:S02]  /*4100*/  LEA.HI.X.SX32 R75, R14, R6.reuse, 0x2, P2 ;  /* 0x000000060e4b7211 */ /* 0x080fe400010f16ff */
[----:B------:R-:W-:Y:S01]  /*4110*/  LEA.HI.X.SX32 R9, R15, R6, 0x2, P0 ;  /* 0x000000060f097211 */ /* 0x000fe200000f16ff */
[----:B------:R-:W-:Y:S01]  /*4120*/  STL.64 [R1+0x1e8], R76 ;  /* 0x0001e84c01007387 */ /* 0x000fe20000100a00 */
[-C--:B------:R-:W-:Y:S02]  /*4130*/  LEA R240, P1, R16, R5.reuse, 0x2 ;  /* 0x0000000510f07211 */ /* 0x080fe400078210ff */
[-C--:B------:R-:W-:Y:S01]  /*4140*/  LEA R12, P2, R17, R5.reuse, 0x2 ;  /* 0x00000005110c7211 */ /* 0x080fe200078410ff */
[----:B------:R-:W-:Y:S01]  /*4150*/  STL.64 [R1+0x1f0], R74 ;  /* 0x0001f04a01007387 */ /* 0x000fe20000100a00 */
[----:B------:R-:W-:-:S02]  /*4160*/  LEA R10, P0, R18, R5, 0x2 ;  /* 0x00000005120a7211 */ /* 0x000fc400078010ff */
[-C--:B------:R-:W-:Y:S01]  /*4170*/  LEA.HI.X.SX32 R241, R16, R6.reuse, 0x2, P1 ;  /* 0x0000000610f17211 */ /* 0x080fe200008f16ff */
[----:B------:R1:W-:Y:S01]  /*4180*/  STL.64 [R1+0x200], R8 ;  /* 0x0002000801007387 */ /* 0x0003e20000100a00 */
[-C--:B------:R-:W-:Y:S02]  /*4190*/  LEA.HI.X.SX32 R13, R17, R6.reuse, 0x2, P2 ;  /* 0x00000006110d7211 */ /* 0x080fe400010f16ff */
[-C--:B------:R-:W-:Y:S01]  /*41a0*/  LEA.HI.X.SX32 R11, R18, R6.reuse, 0x2, P0 ;  /* 0x00000006120b7211 */ /* 0x080fe200000f16ff */
[----:B------:R-:W-:Y:S01]  /*41b0*/  STL.64 [R1+0x210], R240 ;  /* 0x000210f001007387 */ /* 0x000fe20000100a00 */
[----:B------:R-:W-:Y:S02]  /*41c0*/  LEA R238, P2, R20, R5, 0x2 ;  /* 0x0000000514ee7211 */ /* 0x000fe400078410ff */
[----:B------:R-:W-:Y:S01]  /*41d0*/  IADD3 R71, R252, -0x11, RZ ;  /* 0xffffffeffc477810 */ /* 0x000fe20007ffe0ff */
[----:B------:R2:W-:Y:S01]  /*41e0*/  STL.64 [R1+0x218], R12 ;  /* 0x0002180c01007387 */ /* 0x0005e20000100a00 */
[----:B------:R-:W-:-:S02]  /*41f0*/  LEA.HI.X.SX32 R239, R20, R6, 0x2, P2 ;  /* 0x0000000614ef7211 */ /* 0x000fc400010f16ff */
[CC--:B-1----:R-:W-:Y:S01]  /*4200*/  LEA R8, P1, R19.reuse, R5.reuse, 0x2 ;  /* 0x0000000513087211 */ /* 0x0c2fe200078210ff */
[----:B------:R1:W-:Y:S03]  /*4210*/  STL.64 [R1+0x228], R10 ;  /* 0x0002280a01007387 */ /* 0x0003e60000100a00 */
[----:B------:R-:W-:Y:S02]  /*4220*/  LEA.HI.X.SX32 R9, R19, R6, 0x2, P1 ;  /* 0x0000000613097211 */ /* 0x000fe400008f16ff */
[----:B--2---:R-:W-:-:S03]  /*4230*/  LEA R12, P0, R21, R5, 0x2 ;  /* 0x00000005150c7211 */ /* 0x004fc600078010ff */
[----:B------:R2:W-:Y:S01]  /*4240*/  STL.64 [R1+0x238], R8 ;  /* 0x0002380801007387 */ /* 0x0005e20000100a00 */
[----:B------:R-:W-:-:S03]  /*4250*/  LEA.HI.X.SX32 R13, R21, R6, 0x2, P0 ;  /* 0x00000006150d7211 */ /* 0x000fc600000f16ff */
[----:B------:R-:W-:Y:S01]  /*4260*/  STL.64 [R1+0x240], R238 ;  /* 0x000240ee01007387 */ /* 0x000fe20000100a00 */
[-C--:B-1----:R-:W-:Y:S02]  /*4270*/  LEA R10, P1, R22, R5.reuse, 0x2 ;  /* 0x00000005160a7211 */ /* 0x082fe400078210ff */
[-C--:B------:R-:W-:Y:S01]  /*4280*/  LEA R242, P0, R24, R5.reuse, 0x2 ;  /* 0x0000000518f27211 */ /* 0x080fe200078010ff */
[----:B------:R1:W-:Y:S01]  /*4290*/  STL.64 [R1+0x250], R12 ;  /* 0x0002500c01007387 */ /* 0x0003e20000100a00 */
[-C--:B------:R-:W-:Y:S02]  /*42a0*/  LEA.HI.X.SX32 R11, R22, R6.reuse, 0x2, P1 ;  /* 0x00000006160b7211 */ /* 0x080fe400008f16ff */
[-C--:B------:R-:W-:Y:S02]  /*42b0*/  LEA.HI.X.SX32 R243, R24, R6.reuse, 0x2, P0 ;  /* 0x0000000618f37211 */ /* 0x080fe400000f16ff */
[C---:B--2---:R-:W-:Y:S01]  /*42c0*/  LEA R8, P2, R23.reuse, R5, 0x2 ;  /* 0x0000000517087211 */ /* 0x044fe200078410ff */
[----:B------:R2:W-:Y:S03]  /*42d0*/  STL.64 [R1+0x260], R10 ;  /* 0x0002600a01007387 */ /* 0x0005e60000100a00 */
[----:B------:R-:W-:-:S02]  /*42e0*/  LEA.HI.X.SX32 R9, R23, R6, 0x2, P2 ;  /* 0x0000000617097211 */ /* 0x000fc400010f16ff */
[----:B-1----:R-:W-:-:S03]  /*42f0*/  LEA R12, P1, R25, R5, 0x2 ;  /* 0x00000005190c7211 */ /* 0x002fc600078210ff */
[----:B------:R1:W-:Y:S01]  /*4300*/  STL.64 [R1+0x268], R8 ;  /* 0x0002680801007387 */ /* 0x0003e20000100a00 */
[-C--:B------:R-:W-:Y:S02]  /*4310*/  LEA.HI.X.SX32 R13, R25, R6.reuse, 0x2, P1 ;  /* 0x00000006190d7211 */ /* 0x080fe400008f16ff */
[-C--:B--2---:R-:W-:Y:S01]  /*4320*/  LEA R10, P2, R26, R5.reuse, 0x2 ;  /* 0x000000051a0a7211 */ /* 0x084fe200078410ff */
[----:B------:R-:W-:Y:S01]  /*4330*/  STL.64 [R1+0x278], R242 ;  /* 0x000278f201007387 */ /* 0x000fe20000100a00 */
[-C--:B------:R-:W-:Y:S02]  /*4340*/  LEA R244, P1, R28, R5.reuse, 0x2 ;  /* 0x000000051cf47211 */ /* 0x080fe400078210ff */
[-C--:B------:R-:W-:Y:S01]  /*4350*/  LEA.HI.X.SX32 R11, R26, R6.reuse, 0x2, P2 ;  /* 0x000000061a0b7211 */ /* 0x080fe200010f16ff */
[----:B------:R2:W-:Y:S01]  /*4360*/  STL.64 [R1+0x280], R12 ;  /* 0x0002800c01007387 */ /* 0x0005e20000100a00 */
[-C--:B------:R-:W-:Y:S02]  /*4370*/  LEA.HI.X.SX32 R245, R28, R6.reuse, 0x2, P1 ;  /* 0x000000061cf57211 */ /* 0x080fe400008f16ff */
[C---:B-1----:R-:W-:Y:S01]  /*4380*/  LEA R8, P0, R27.reuse, R5, 0x2 ;  /* 0x000000051b087211 */ /* 0x042fe200078010ff */
[----:B------:R1:W-:Y:S03]  /*4390*/  STL.64 [R1+0x290], R10 ;  /* 0x0002900a01007387 */ /* 0x0003e60000100a00 */
[----:B------:R-:W-:-:S02]  /*43a0*/  LEA.HI.X.SX32 R9, R27, R6, 0x2, P0 ;  /* 0x000000061b097211 */ /* 0x000fc400000f16ff */
[----:B--2---:R-:W-:-:S03]  /*43b0*/  LEA R12, P2, R29, R5, 0x2 ;  /* 0x000000051d0c7211 */ /* 0x004fc600078410ff */
[----:B------:R2:W-:Y:S01]  /*43c0*/  STL.64 [R1+0x2a0], R8 ;  /* 0x0002a00801007387 */ /* 0x0005e20000100a00 */
[----:B-1----:R-:W-:-:S03]  /*43d0*/  LEA R10, P0, R30, R5, 0x2 ;  /* 0x000000051e0a7211 */ /* 0x002fc600078010ff */
[----:B------:R-:W-:Y:S01]  /*43e0*/  STL.64 [R1+0x2a8], R244 ;  /* 0x0002a8f401007387 */ /* 0x000fe20000100a00 */
[-C--:B------:R-:W-:Y:S02]  /*43f0*/  LEA.HI.X.SX32 R13, R29, R6.reuse, 0x2, P2 ;  /* 0x000000061d0d7211 */ /* 0x080fe400010f16ff */
[----:B------:R-:W-:Y:S01]  /*4400*/  LEA.HI.X.SX32 R11, R30, R6, 0x2, P0 ;  /* 0x000000061e0b7211 */ /* 0x000fe200000f16ff */
[----:B------:R-:W-:Y:S01]  /*4410*/  IMAD.SHL.U32 R30, R72, 0x4, RZ ;  /* 0x00000004481e7824 */ /* 0x000fe200078e00ff */
[-C--:B------:R-:W-:Y:S01]  /*4420*/  LEA R232, P2, R32, R5.reuse, 0x2 ;  /* 0x0000000520e87211 */ /* 0x080fe200078410ff */
[----:B------:R1:W-:Y:S01]  /*4430*/  STL.64 [R1+0x2b8], R12 ;  /* 0x0002b80c01007387 */ /* 0x0003e20000100a00 */
[----:B--2---:R-:W-:-:S03]  /*4440*/  LEA R8, P1, R31, R5, 0x2 ;  /* 0x000000051f087211 */ /* 0x004fc600078210ff */
[----:B------:R2:W-:Y:S01]  /*4450*/  STL.64 [R1+0x2c8], R10 ;  /* 0x0002c80a01007387 */ /* 0x0005e20000100a00 */
[-C--:B------:R-:W-:Y:S02]  /*4460*/  LEA.HI.X.SX32 R233, R32, R6.reuse, 0x2, P2 ;  /* 0x0000000620e97211 */ /* 0x080fe400010f16ff */
[----:B------:R-:W-:Y:S02]  /*4470*/  LEA.HI.X.SX32 R9, R31, R6, 0x2, P1 ;  /* 0x000000061f097211 */ /* 0x000fe400008f16ff */
[----:B-1----:R-:W-:-:S03]  /*4480*/  LEA R12, P0, R33, R5, 0x2 ;  /* 0x00000005210c7211 */ /* 0x002fc600078010ff */
[----:B------:R1:W-:Y:S01]  /*4490*/  STL.64 [R1+0x2d0], R8 ;  /* 0x0002d00801007387 */ /* 0x0003e20000100a00 */
[C---:B--2---:R-:W-:Y:S02]  /*44a0*/  LEA R10, P1, R34.reuse, R5, 0x2 ;  /* 0x00000005220a7211 */ /* 0x044fe400078210ff */
[-C--:B------:R-:W-:Y:S02]  /*44b0*/  LEA.HI.X.SX32 R13, R33, R6.reuse, 0x2, P0 ;  /* 0x00000006210d7211 */ /* 0x080fe400000f16ff */
[----:B------:R-:W-:-:S03]  /*44c0*/  LEA.HI.X.SX32 R11, R34, R6, 0x2, P1 ;  /* 0x00000006220b7211 */ /* 0x000fc600008f16ff */
[----:B------:R2:W-:Y:S01]  /*44d0*/  STL.64 [R1+0x2f0], R12 ;  /* 0x0002f00c01007387 */ /* 0x0005e20000100a00 */
[----:B-1----:R-:W-:-:S03]  /*44e0*/  LEA R8, P2, R35, R5, 0x2 ;  /* 0x0000000523087211 */ /* 0x002fc600078410ff */
[----:B------:R-:W-:Y:S01]  /*44f0*/  STL.64 [R1+0x2e0], R232 ;  /* 0x0002e0e801007387 */ /* 0x000fe20000100a00 */
[----:B------:R-:W-:-:S03]  /*4500*/  LEA.HI.X.SX32 R9, R35, R6, 0x2, P2 ;  /* 0x0000000623097211 */ /* 0x000fc600010f16ff */
[----:B------:R1:W-:Y:S01]  /*4510*/  STL.64 [R1+0x2f8], R10 ;  /* 0x0002f80a01007387 */ /* 0x0003e20000100a00 */
[----:B--2---:R-:W-:-:S03]  /*4520*/  LEA R12, P0, R36, R5, 0x2 ;  /* 0x00000005240c7211 */ /* 0x004fc600078010ff */
[----:B------:R2:W-:Y:S01]  /*4530*/  STL.64 [R1+0x308], R8 ;  /* 0x0003080801007387 */ /* 0x0005e20000100a00 */
[----:B------:R-:W-:Y:S02]  /*4540*/  LEA.HI.X.SX32 R13, R36, R6, 0x2, P0 ;  /* 0x00000006240d7211 */ /* 0x000fe400000f16ff */
[----:B-1----:R-:W-:-:S03]  /*4550*/  LEA R10, P1, R37, R5, 0x2 ;  /* 0x00000005250a7211 */ /* 0x002fc600078210ff */
[----:B------:R1:W-:Y:S01]  /*4560*/  STL.64 [R1+0x318], R12 ;  /* 0x0003180c01007387 */ /* 0x0003e20000100a00 */
[----:B------:R-:W-:Y:S02]  /*4570*/  LEA.HI.X.SX32 R11, R37, R6, 0x2, P1 ;  /* 0x00000006250b7211 */ /* 0x000fe400008f16ff */
        /* <DEDUP_REMOVED lines=95> */
[-C--:B------:R-:W-:Y:S02]  /*4b70*/  LEA.HI.X.SX32 R13, R69, R6.reuse, 0x2, P0 ;  /* 0x00000006450d7211 */ /* 0x080fe400000f16ff */
[----:B------:R-:W-:Y:S02]  /*4b80*/  ISETP.GE.U32.AND P0, PT, R71, 0x7fffffb0, PT ;  /* 0x7fffffb04700780c */ /* 0x000fe40003f06070 */
[CC--:B--2---:R-:W-:Y:S01]  /*4b90*/  LEA R10, P1, R70.reuse, R5.reuse, 0x2 ;  /* 0x00000005460a7211 */ /* 0x0c4fe200078210ff */
[----:B------:R2:W-:Y:S03]  /*4ba0*/  STL.64 [R1+0x4c8], R12 ;  /* 0x0004c80c01007387 */ /* 0x0005e60000100a00 */
[----:B------:R-:W-:Y:S02]  /*4bb0*/  LEA.HI.X.SX32 R11, R70, R6, 0x2, P1 ;  /* 0x00000006460b7211 */ /* 0x000fe400008f16ff */
[----:B-1----:R-:W-:Y:S01]  /*4bc0*/  LEA R8, P2, R7, R5, 0x2 ;  /* 0x0000000507087211 */ /* 0x002fe200078410ff */
[----:B------:R-:W-:-:S02]  /*4bd0*/  IMAD R5, R4, c[0x0][0x184], RZ ;  /* 0x0000610004057a24 */ /* 0x000fc400078e02ff */
[----:B------:R1:W-:Y:S01]  /*4be0*/  STL.64 [R1+0x4d0], R10 ;  /* 0x0004d00a01007387 */ /* 0x0003e20000100a00 */
[----:B------:R-:W-:Y:S02]  /*4bf0*/  LEA.HI.X.SX32 R9, R7, R6, 0x2, P2 ;  /* 0x0000000607097211 */ /* 0x000fe400010f16ff */
[C---:B------:R-:W-:Y:S02]  /*4c00*/  IADD3 R7, R252.reuse, -0x15, RZ ;  /* 0xffffffebfc077810 */ /* 0x040fe40007ffe0ff */
[----:B--2---:R-:W-:Y:S01]  /*4c10*/  IADD3 R12, R252, -0x19, RZ ;  /* 0xffffffe7fc0c7810 */ /* 0x004fe20007ffe0ff */
[----:B------:R2:W-:Y:S01]  /*4c20*/  STL.64 [R1+0x4e0], R8 ;  /* 0x0004e00801007387 */ /* 0x0005e20000100a00 */
[----:B-1----:R-:W-:-:S04]  /*4c30*/  LEA R10, P2, R3, c[0x0][0x160], 0x2 ;  /* 0x00005800030a7a11 */ /* 0x002fc800078410ff */
[----:B------:R-:W-:Y:S02]  /*4c40*/  LEA.HI.X.SX32 R11, R3, c[0x0][0x164], 0x2, P2 ;  /* 0x00005900030b7a11 */ /* 0x000fe400010f16ff */
[----:B--2---:R-:W-:Y:S02]  /*4c50*/  LEA R8, P1, R2, c[0x0][0x160], 0x2 ;  /* 0x0000580002087a11 */ /* 0x004fe400078210ff */
[----:B------:R-:W-:Y:S02]  /*4c60*/  LEA R6, P2, R0, c[0x0][0x160], 0x2 ;  /* 0x0000580000067a11 */ /* 0x000fe400078410ff */
[----:B------:R-:W-:Y:S01]  /*4c70*/  LEA.HI.X.SX32 R9, R2, c[0x0][0x164], 0x2, P1 ;  /* 0x0000590002097a11 */ /* 0x000fe200008f16ff */
[----:B------:R-:W-:Y:S01]  /*4c80*/  IMAD.MOV.U32 R2, RZ, RZ, c[0x0][0x188] ;  /* 0x00006200ff027624 */ /* 0x000fe200078e00ff */
[----:B------:R-:W-:-:S03]  /*4c90*/  LEA R4, P1, R5, c[0x0][0x160], 0x2 ;  /* 0x0000580005047a11 */ /* 0x000fc600078210ff */
[----:B------:R-:W-:Y:S01]  /*4ca0*/  IMAD.SHL.U32 R3, R2, 0x4, RZ ;  /* 0x0000000402037824 */ /* 0x000fe200078e00ff */
[----:B------:R-:W-:Y:S01]  /*4cb0*/  LEA.HI.X.SX32 R5, R5, c[0x0][0x164], 0x2, P1 ;  /* 0x0000590005057a11 */ /* 0x000fe200008f16ff */
[----:B------:R1:W-:Y:S01]  /*4cc0*/  LDGSTS.E [R30], [R8.64], !P3 ;  /* 0x00000000081e7fae */ /* 0x0003e2000d921848 */
[----:B------:R-:W-:Y:S01]  /*4cd0*/  ISETP.GE.U32.AND P1, PT, R7, 0x7fffffac, PT ;  /* 0x7fffffac0700780c */ /* 0x000fe20003f26070 */
[C---:B------:R-:W-:Y:S01]  /*4ce0*/  IMAD.WIDE R20, R3.reuse, 0x4, R8 ;  /* 0x0000000403147825 */ /* 0x040fe200078e0208 */
[----:B------:R-:W-:Y:S01]  /*4cf0*/  LEA.HI.X.SX32 R7, R0, c[0x0][0x164], 0x2, P2 ;  /* 0x0000590000077a11 */ /* 0x000fe200010f16ff */
[----:B------:R1:W-:Y:S01]  /*4d00*/  LDGSTS.E [R30+0x200], [R10.64], !P3 ;  /* 0x002000000a1e7fae */ /* 0x0003e2000d921848 */
[----:B------:R-:W-:Y:S01]  /*4d10*/  SHF.L.U32 R13, R2, 0x3, RZ ;  /* 0x00000003020d7819 */ /* 0x000fe200000006ff */
[C---:B------:R-:W-:Y:S01]  /*4d20*/  IMAD.WIDE R18, R3.reuse, 0x4, R10 ;  /* 0x0000000403127825 */ /* 0x040fe200078e020a */
[----:B------:R-:W-:Y:S01]  /*4d30*/  IADD3 R0, R252, -0x1d, RZ ;  /* 0xffffffe3fc007810 */ /* 0x000fe20007ffe0ff */
[----:B------:R1:W-:Y:S01]  /*4d40*/  LDGSTS.E [R30+0x400], [R4.64], !P3 ;  /* 0x00400000041e7fae */ /* 0x0003e2000d921848 */
[----:B------:R-:W-:Y:S01]  /*4d50*/  ISETP.GE.U32.AND P2, PT, R12, 0x7fffffa8, PT ;  /* 0x7fffffa80c00780c */ /* 0x000fe20003f46070 */
[----:B------:R-:W-:-:S02]  /*4d60*/  IMAD.WIDE R16, R3, 0x4, R4 ;  /* 0x0000000403107825 */ /* 0x000fc400078e0204 */
[----:B------:R1:W-:Y:S01]  /*4d70*/  LDGSTS.E [R30+0x600], [R6.64], !P3 ;  /* 0x00600000061e7fae */ /* 0x0003e2000d921848 */
[----:B------:R-:W-:Y:S01]  /*4d80*/  ISETP.GE.U32.AND P3, PT, R0, 0x7fffffa4, PT ;  /* 0x7fffffa40000780c */ /* 0x000fe20003f66070 */
[----:B------:R-:W-:Y:S01]  /*4d90*/  IMAD.WIDE R14, R3, 0x4, R6 ;  /* 0x00000004030e7825 */ /* 0x000fe200078e0206 */
[C---:B------:R-:W-:Y:S01]  /*4da0*/  IADD3 R0, R252.reuse, -0x21, RZ ;  /* 0xffffffdffc007810 */ /* 0x040fe20007ffe0ff */
[----:B------:R2:W-:Y:S01]  /*4db0*/  STL.64 [R1+0x70], R20 ;  /* 0x0000701401007387 */ /* 0x0005e20000100a00 */
[----:B------:R-:W-:Y:S01]  /*4dc0*/  IADD3 R3, R252, -0x1e, RZ ;  /* 0xffffffe2fc037810 */ /* 0x000fe20007ffe0ff */
[C---:B------:R-:W-:Y:S02]  /*4dd0*/  IMAD.SHL.U32 R29, R2.reuse, 0x10, RZ ;  /* 0x00000010021d7824 */ /* 0x040fe400078e00ff */
[----:B------:R2:W-:Y:S01]  /*4de0*/  LDGSTS.E [R30+0x2000], [R20.64], !P4 ;  /* 0x02000000141e7fae */ /* 0x0005e2000e121848 */
[C---:B------:R-:W-:Y:S02]  /*4df0*/  IMAD R37, R2.reuse, 0x14, RZ ;  /* 0x0000001402257824 */ /* 0x040fe400078e02ff */
[C---:B------:R-:W-:Y:S01]  /*4e00*/  IMAD.WIDE R22, R29.reuse, 0x4, R8 ;  /* 0x000000041d167825 */ /* 0x040fe200078e0208 */
[----:B------:R3:W-:Y:S03]  /*4e10*/  STL.64 [R1+0x68], R18 ;  /* 0x0000681201007387 */ /* 0x0007e60000100a00 */
[C---:B------:R-:W-:Y:S01]  /*4e20*/  IMAD.WIDE R24, R29.reuse, 0x4, R10 ;  /* 0x000000041d187825 */ /* 0x040fe200078e020a */
[----:B------:R3:W-:Y:S03]  /*4e30*/  LDGSTS.E [R30+0x2200], [R18.64], !P4 ;  /* 0x02200000121e7fae */ /* 0x0007e6000e121848 */
[C---:B------:R-:W-:Y:S01]  /*4e40*/  IMAD.WIDE R26, R29.reuse, 0x4, R4 ;  /* 0x000000041d1a7825 */ /* 0x040fe200078e0204 */
[----:B------:R4:W-:Y:S03]  /*4e50*/  STL.64 [R1+0x60], R16 ;  /* 0x0000601001007387 */ /* 0x0009e60000100a00 */
[----:B--2---:R-:W-:Y:S01]  /*4e60*/  IMAD R21, R2, 0xc, RZ ;  /* 0x0000000c02157824 */ /* 0x004fe200078e02ff */
[----:B------:R4:W-:Y:S01]  /*4e70*/  LDGSTS.E [R30+0x2400], [R16.64], !P4 ;  /* 0x02400000101e7fae */ /* 0x0009e2000e121848 */
[----:B------:R-:W-:-:S03]  /*4e80*/  IMAD.WIDE R28, R29, 0x4, R6 ;  /* 0x000000041d1c7825 */ /* 0x000fc600078e0206 */
[----:B------:R2:W-:Y:S01]  /*4e90*/  STL.64 [R1+0x58], R14 ;  /* 0x0000580e01007387 */ /* 0x0005e20000100a00 */
[----:B---3--:R-:W-:-:S03]  /*4ea0*/  IMAD.WIDE R18, R13, 0x4, R8 ;  /* 0x000000040d127825 */ /* 0x008fc600078e0208 */
[----:B------:R2:W-:Y:S01]  /*4eb0*/  LDGSTS.E [R30+0x2600], [R14.64], !P4 ;  /* 0x026000000e1e7fae */ /* 0x0005e2000e121848 */
[----:B------:R-:W-:Y:S01]  /*4ec0*/  ISETP.GE.U32.AND P4, PT, R0, 0x7fffffa0, PT ;  /* 0x7fffffa00000780c */ /* 0x000fe20003f86070 */
[----:B------:R-:W-:Y:S01]  /*4ed0*/  IMAD R45, R2, 0x18, RZ ;  /* 0x00000018022d7824 */ /* 0x000fe200078e02ff */
[----:B------:R-:W-:Y:S01]  /*4ee0*/  IADD3 R0, R252, -0x25, RZ ;  /* 0xffffffdbfc007810 */ /* 0x000fe20007ffe0ff */
[--C-:B----4-:R-:W-:Y:S01]  /*4ef0*/  IMAD.WIDE R16, R13, 0x4, R10.reuse ;  /* 0x000000040d107825 */ /* 0x110fe200078e020a */
[----:B------:R3:W-:Y:S03]  /*4f00*/  STL.64 [R1+0x10], R18 ;  /* 0x0000101201007387 */ /* 0x0007e60000100a00 */
[----:B------:R-:W-:Y:S01]  /*4f10*/  IMAD.WIDE R32, R37, 0x4, R10 ;  /* 0x0000000425207825 */ /* 0x000fe200078e020a */
[----:B------:R3:W-:Y:S03]  /*4f20*/  LDGSTS.E [R30+0x4000], [R18.64], !P5 ;  /* 0x04000000121e7fae */ /* 0x0007e6000e921848 */
[C---:B--2---:R-:W-:Y:S01]  /*4f30*/  IMAD.WIDE R14, R13.reuse, 0x4, R4 ;  /* 0x000000040d0e7825 */ /* 0x044fe200078e0204 */
[----:B------:R2:W-:Y:S03]  /*4f40*/  STL.64 [R1+0x8], R16 ;  /* 0x0000081001007387 */ /* 0x0005e60000100a00 */
[----:B------:R-:W-:Y:S01]  /*4f50*/  IMAD.WIDE R12, R13, 0x4, R6 ;  /* 0x000000040d0c7825 */ /* 0x000fe200078e0206 */
[----:B------:R2:W-:Y:S03]  /*4f60*/  LDGSTS.E [R30+0x4200], [R16.64], !P5 ;  /* 0x04200000101e7fae */ /* 0x0005e6000e921848 */
[--C-:B------:R-:W-:Y:S01]  /*4f70*/  IMAD.WIDE R34, R37, 0x4, R4.reuse ;  /* 0x0000000425227825 */ /* 0x100fe200078e0204 */
[----:B------:R4:W-:Y:S03]  /*4f80*/  STL.64 [R1], R14 ;  /* 0x0000000e01007387 */ /* 0x0009e60000100a00 */
[----:B---3--:R-:W-:Y:S01]  /*4f90*/  IMAD.WIDE R18, R21, 0x4, R4 ;  /* 0x0000000415127825 */ /* 0x008fe200078e0204 */
[----:B------:R4:W-:Y:S03]  /*4fa0*/  LDGSTS.E [R30+0x4400], [R14.64], !P5 ;  /* 0x044000000e1e7fae */ /* 0x0009e6000e921848 */
[----:B------:R-:W-:Y:S01]  /*4fb0*/  IMAD.WIDE R38, R45, 0x4, R8 ;  /* 0x000000042d267825 */ /* 0x000fe200078e0208 */
[----:B------:R1:W-:Y:S01]  /*4fc0*/  LDGSTS.E [R30+0x4600], [R12.64], !P5 ;  /* 0x046000000c1e7fae */ /* 0x0003e2000e921848 */
[----:B------:R-:W-:-:S02]  /*4fd0*/  ISETP.GE.U32.AND P5, PT, R0, 0x7fffff9c, PT ;  /* 0x7fffff9c0000780c */ /* 0x000fc40003fa6070 */
[C---:B--2---:R-:W-:Y:S01]  /*4fe0*/  IMAD.WIDE R16, R21.reuse, 0x4, R10 ;  /* 0x0000000415107825 */ /* 0x044fe200078e020a */
[----:B------:R-:W-:Y:S01]  /*4ff0*/  STL.64 [R1+0x14f8], R12 ;  /* 0x0014f80c01007387 */ /* 0x000fe20000100a00 */
[----:B------:R-:W-:Y:S02]  /*5000*/  IADD3 R0, R252, -0x29, RZ ;  /* 0xffffffd7fc007810 */ /* 0x000fe40007ffe0ff */
[----:B------:R-:W-:Y:S02]  /*5010*/  IMAD R53, R2, 0x1c, RZ ;  /* 0x0000001c02357824 */ /* 0x000fe400078e02ff */
[----:B----4-:R-:W-:-:S04]  /*5020*/  IMAD.WIDE R14, R21, 0x4, R8 ;  /* 0x00000004150e7825 */ /* 0x010fc800078e0208 */
[----:B------:R-:W-:Y:S01]  /*5030*/  IMAD.WIDE R20, R21, 0x4, R6 ;  /* 0x0000000415147825 */ /* 0x000fe200078e0206 */
[----:B------:R1:W-:Y:S03]  /*5040*/  LDGSTS.E [R30+0x6000], [R14.64], !P6 ;  /* 0x060000000e1e7fae */ /* 0x0003e6000f121848 */
[C---:B------:R-:W-:Y:S01]  /*5050*/  IMAD.WIDE R40, R45.reuse, 0x4, R10 ;  /* 0x000000042d287825 */ /* 0x040fe200078e020a */
[----:B------:R-:W-:Y:S03]  /*5060*/  STL.64 [R1+0x1500], R14 ;  /* 0x0015000e01007387 */ /* 0x000fe60000100a00 */
[C---:B------:R-:W-:Y:S01]  /*5070*/  IMAD.WIDE R42, R45.reuse, 0x4, R4 ;  /* 0x000000042d2a7825 */ /* 0x040fe200078e0204 */
[----:B------:R1:W-:Y:S03]  /*5080*/  LDGSTS.E [R30+0x6200], [R16.64], !P6 ;  /* 0x06200000101e7fae */ /* 0x0003e6000f121848 */
[----:B------:R-:W-:Y:S01]  /*5090*/  IMAD.WIDE R44, R45, 0x4, R6 ;  /* 0x000000042d2c7825 */ /* 0x000fe200078e0206 */
[----:B------:R-:W-:Y:S03]  /*50a0*/  STL.64 [R1+0x1508], R16 ;  /* 0x0015081001007387 */ /* 0x000fe60000100a00 */
[C---:B------:R-:W-:Y:S01]  /*50b0*/  IMAD.WIDE R46, R53.reuse, 0x4, R8 ;  /* 0x00000004352e7825 */ /* 0x040fe200078e0208 */
[----:B------:R1:W-:Y:S03]  /*50c0*/  LDGSTS.E [R30+0x6400], [R18.64], !P6 ;  /* 0x06400000121e7fae */ /* 0x0003e6000f121848 */
[----:B------:R-:W-:Y:S01]  /*50d0*/  IMAD.SHL.U32 R61, R2, 0x20, RZ ;  /* 0x00000020023d7824 */ /* 0x000fe200078e00ff */
[----:B------:R-:W-:Y:S01]  /*50e0*/  STL.64 [R1+0x1510], R18 ;  /* 0x0015101201007387 */ /* 0x000fe20000100a00 */
[----:B------:R-:W-:-:S03]  /*50f0*/  IMAD.WIDE R48, R53, 0x4, R10 ;  /* 0x0000000435307825 */ /* 0x000fc600078e020a */
[----:B------:R1:W-:Y:S01]  /*5100*/  LDGSTS.E [R30+0x6600], [R20.64], !P6 ;  /* 0x06600000141e7fae */ /* 0x0003e2000f121848 */
[----:B------:R-:W-:Y:S01]  /*5110*/  ISETP.GE.U32.AND P6, PT, R0, 0x7fffff98, PT ;  /* 0x7fffff980000780c */ /* 0x000fe20003fc6070 */
[C---:B------:R-:W-:Y:S01]  /*5120*/  IMAD.WIDE R50, R53.reuse, 0x4, R4 ;  /* 0x0000000435327825 */ /* 0x040fe200078e0204 */
[----:B------:R-:W-:Y:S01]  /*5130*/  IADD3 R0, R252, -0x2d, RZ ;  /* 0xffffffd3fc007810 */ /* 0x000fe20007ffe0ff */
[----:B------:R-:W-:Y:S02]  /*5140*/  STL.64 [R1+0x14f0], R20 ;  /* 0x0014f01401007387 */ /* 0x000fe40000100a00 */
[----:B------:R-:W-:Y:S02]  /*5150*/  IMAD.WIDE R52, R53, 0x4, R6 ;  /* 0x0000000435347825 */ /* 0x000fe400078e0206 */
[----:B------:R2:W-:Y:S02]  /*5160*/  LDGSTS.E [R30+0x8000], [R22.64], !P0 ;  /* 0x08000000161e7fae */ /* 0x0005e4000c121848 */
[----:B------:R-:W-:-:S02]  /*5170*/  IMAD.WIDE R54, R61, 0x4, R8 ;  /* 0x000000043d367825 */ /* 0x000fc400078e0208 */
[----:B------:R2:W-:Y:S02]  /*5180*/  STL.64 [R1+0x1518], R22 ;  /* 0x0015181601007387 */ /* 0x0005e40000100a00 */
[----:B------:R-:W-:Y:S02]  /*5190*/  IMAD R69, R2, 0x24, RZ ;  /* 0x0000002402457824 */ /* 0x000fe400078e02ff */
[----:B------:R1:W-:Y:S01]  /*51a0*/  LDGSTS.E [R30+0x8200], [R24.64], !P0 ;  /* 0x08200000181e7fae */ /* 0x0003e2000c121848 */
[----:B------:R-:W-:-:S03]  /*51b0*/  IMAD.WIDE R56, R61, 0x4, R10 ;  /* 0x000000043d387825 */ /* 0x000fc600078e020a */
[----:B------:R-:W-:Y:S01]  /*51c0*/  STL.64 [R1+0x1520], R24 ;  /* 0x0015201801007387 */ /* 0x000fe20000100a00 */
[----:B------:R-:W-:-:S03]  /*51d0*/  IMAD.WIDE R58, R61, 0x4, R4 ;  /* 0x000000043d3a7825 */ /* 0x000fc600078e0204 */
[----:B------:R1:W-:Y:S01]  /*51e0*/  LDGSTS.E [R30+0x8400], [R26.64], !P0 ;  /* 0x084000001a1e7fae */ /* 0x0003e2000c121848 */
[----:B------:R-:W-:Y:S01]  /*51f0*/  IMAD.WIDE R60, R61, 0x4, R6 ;  /* 0x000000043d3c7825 */ /* 0x000fe200078e0206 */
[----:B--2---:R-:W-:Y:S02]  /*5200*/  MOV R23, R239 ;  /* 0x000000ef00177202 */ /* 0x004fe40000000f00 */
[----:B------:R2:W-:Y:S01]  /*5210*/  STL.64 [R1+0x1528], R26 ;  /* 0x0015281a01007387 */ /* 0x0005e20000100a00 */
[----:B------:R-:W-:-:S03]  /*5220*/  IMAD.WIDE R62, R69, 0x4, R8 ;  /* 0x00000004453e7825 */ /* 0x000fc600078e0208 */
[----:B------:R-:W-:Y:S01]  /*5230*/  STL.64 [R1+0x1530], R28 ;  /* 0x0015301c01007387 */ /* 0x000fe20000100a00 */
[----:B------:R-:W-:Y:S02]  /*5240*/  IMAD R77, R2, 0x28, RZ ;  /* 0x00000028024d7824 */ /* 0x000fe400078e02ff */
[----:B------:R-:W-:-:S04]  /*5250*/  IMAD.WIDE R64, R69, 0x4, R10 ;  /* 0x0000000445407825 */ /* 0x000fc800078e020a */
[----:B-1----:R-:W-:-:S04]  /*5260*/  IMAD.WIDE R30, R37, 0x4, R8 ;  /* 0x00000004251e7825 */ /* 0x002fc800078e0208 */
[----:B--2---:R-:W-:Y:S01]  /*5270*/  IMAD.SHL.U32 R27, R72, 0x4, RZ ;  /* 0x00000004481b7824 */ /* 0x004fe200078e00ff */
[----:B------:R-:W-:Y:S01]  /*5280*/  STL.64 [R1+0x1538], R30 ;  /* 0x0015381e01007387 */ /* 0x000fe20000100a00 */
[----:B------:R-:W-:-:S03]  /*5290*/  IMAD.WIDE R36, R37, 0x4, R6 ;  /* 0x0000000425247825 */ /* 0x000fc600078e0206 */
[----:B------:R1:W-:Y:S01]  /*52a0*/  LDGSTS.E [R27+0x8600], [R28.64], !P0 ;  /* 0x086000001c1b7fae */ /* 0x0003e2000c121848 */
[----:B------:R-:W-:Y:S01]  /*52b0*/  ISETP.GE.U32.AND P0, PT, R0, 0x7fffff94, PT ;  /* 0x7fffff940000780c */ /* 0x000fe20003f06070 */
[----:B------:R-:W-:Y:S01]  /*52c0*/  IMAD.WIDE R66, R69, 0x4, R4 ;  /* 0x0000000445427825 */ /* 0x000fe200078e0204 */
[----:B------:R-:W-:Y:S01]  /*52d0*/  IADD3 R0, R252, -0x31, RZ ;  /* 0xffffffcffc007810 */ /* 0x000fe20007ffe0ff */
[----:B------:R2:W-:Y:S01]  /*52e0*/  LDGSTS.E [R27+0xa000], [R30.64], !P1 ;  /* 0x0a0000001e1b7fae */ /* 0x0005e2000c921848 */
[----:B------:R-:W-:Y:S01]  /*52f0*/  LOP3.LUT R12, R27, 0x20, RZ, 0x3c, !PT ;  /* 0x000000201b0c7812 */ /* 0x000fe200078e3cff */
[----:B------:R-:W-:Y:S01]  /*5300*/  IMAD.WIDE R68, R69, 0x4, R6 ;  /* 0x0000000445447825 */ /* 0x000fe200078e0206 */
[----:B------:R-:W-:Y:S01]  /*5310*/  LOP3.LUT R26, R27, 0x40, RZ, 0x3c, !PT ;  /* 0x000000401b1a7812 */ /* 0x000fe200078e3cff */
[----:B------:R3:W-:Y:S02]  /*5320*/  LDGSTS.E [R27+0xa200], [R32.64], !P1 ;  /* 0x0a200000201b7fae */ /* 0x0007e4000c921848 */
[----:B------:R-:W-:-:S02]  /*5330*/  IMAD.WIDE R70, R77, 0x4, R8 ;  /* 0x000000044d467825 */ /* 0x000fc400078e0208 */
[----:B------:R4:W-:Y:S02]  /*5340*/  LDGSTS.E [R27+0xa400], [R34.64], !P1 ;  /* 0x0a400000221b7fae */ /* 0x0009e4000c921848 */
[----:B------:R-:W-:Y:S02]  /*5350*/  IMAD R85, R2, 0x2c, RZ ;  /* 0x0000002c02557824 */ /* 0x000fe400078e02ff */
[----:B------:R5:W-:Y:S01]  /*5360*/  LDGSTS.E [R27+0xa600], [R36.64], !P1 ;  /* 0x0a600000241b7fae */ /* 0x000be2000c921848 */
[----:B------:R-:W-:Y:S01]  /*5370*/  ISETP.GE.U32.AND P1, PT, R0, 0x7fffff90, PT ;  /* 0x7fffff900000780c */ /* 0x000fe20003f26070 */
[C---:B------:R-:W-:Y:S01]  /*5380*/  IMAD.WIDE R72, R77.reuse, 0x4, R10 ;  /* 0x000000044d487825 */ /* 0x040fe200078e020a */
[----:B------:R-:W-:Y:S01]  /*5390*/  IADD3 R0, R252, -0x35, RZ ;  /* 0xffffffcbfc007810 */ /* 0x000fe20007ffe0ff */
[----:B------:R5:W-:Y:S02]  /*53a0*/  LDGSTS.E [R27+0xc000], [R38.64], !P2 ;  /* 0x0c000000261b7fae */ /* 0x000be4000d121848 */
[----:B------:R-:W-:-:S02]  /*53b0*/  IMAD.WIDE R74, R77, 0x4, R4 ;  /* 0x000000044d4a7825 */ /* 0x000fc400078e0204 */
[----:B------:R5:W-:Y:S02]  /*53c0*/  LDGSTS.E [R27+0xc200], [R40.64], !P2 ;  /* 0x0c200000281b7fae */ /* 0x000be4000d121848 */
[----:B------:R-:W-:Y:S02]  /*53d0*/  IMAD.WIDE R76, R77, 0x4, R6 ;  /* 0x000000044d4c7825 */ /* 0x000fe400078e0206 */
[----:B------:R5:W-:Y:S02]  /*53e0*/  LDGSTS.E [R27+0xc400], [R42.64], !P2 ;  /* 0x0c4000002a1b7fae */ /* 0x000be4000d121848 */
[C---:B------:R-:W-:Y:S02]  /*53f0*/  IMAD.WIDE R78, R85.reuse, 0x4, R8 ;  /* 0x00000004554e7825 */ /* 0x040fe400078e0208 */
[----:B------:R5:W-:Y:S01]  /*5400*/  LDGSTS.E [R27+0xc600], [R44.64], !P2 ;  /* 0x0c6000002c1b7fae */ /* 0x000be2000d121848 */
[----:B------:R-:W-:Y:S01]  /*5410*/  ISETP.GE.U32.AND P2, PT, R0, 0x7fffff8c, PT ;  /* 0x7fffff8c0000780c */ /* 0x000fe20003f46070 */
[----:B------:R-:W-:Y:S01]  /*5420*/  IMAD R93, R2, 0x30, RZ ;  /* 0x00000030025d7824 */ /* 0x000fe200078e02ff */
[----:B------:R-:W-:Y:S01]  /*5430*/  IADD3 R0, R252, -0x39, RZ ;  /* 0xffffffc7fc007810 */ /* 0x000fe20007ffe0ff */
[----:B------:R5:W-:Y:S01]  /*5440*/  LDGSTS.E [R27+0xe000], [R46.64], !P3 ;  /* 0x0e0000002e1b7fae */ /* 0x000be2000d921848 */
[----:B------:R-:W-:-:S03]  /*5450*/  IMAD.WIDE R80, R85, 0x4, R10 ;  /* 0x0000000455507825 */ /* 0x000fc600078e020a */
[----:B------:R5:W-:Y:S01]  /*5460*/  LDGSTS.E [R27+0xe200], [R48.64], !P3 ;  /* 0x0e200000301b7fae */ /* 0x000be2000d921848 */
[----:B------:R-:W-:-:S03]  /*5470*/  IMAD.WIDE R82, R85, 0x4, R4 ;  /* 0x0000000455527825 */ /* 0x000fc600078e0204 */
[----:B------:R5:W-:Y:S01]  /*5480*/  LDGSTS.E [R27+0xe400], [R50.64], !P3 ;  /* 0x0e400000321b7fae */ /* 0x000be2000d921848 */
[----:B------:R-:W-:-:S03]  /*5490*/  IMAD.WIDE R84, R85, 0x4, R6 ;  /* 0x0000000455547825 */ /* 0x000fc600078e0206 */
[----:B------:R5:W-:Y:S01]  /*54a0*/  LDGSTS.E [R27+0xe600], [R52.64], !P3 ;  /* 0x0e600000341b7fae */ /* 0x000be2000d921848 */
[----:B------:R-:W-:Y:S01]  /*54b0*/  ISETP.GE.U32.AND P3, PT, R0, 0x7fffff88, PT ;  /* 0x7fffff880000780c */ /* 0x000fe20003f66070 */
[C---:B------:R-:W-:Y:S01]  /*54c0*/  IMAD.WIDE R86, R93.reuse, 0x4, R8 ;  /* 0x000000045d567825 */ /* 0x040fe200078e0208 */
[----:B------:R-:W-:Y:S01]  /*54d0*/  IADD3 R0, R252, -0x3d, RZ ;  /* 0xffffffc3fc007810 */ /* 0x000fe20007ffe0ff */
[----:B------:R5:W-:Y:S02]  /*54e0*/  LDGSTS.E [R27+0x10000], [R54.64], !P4 ;  /* 0x10000000361b7fae */ /* 0x000be4000e121848 */
[----:B------:R-:W-:Y:S02]  /*54f0*/  IMAD R101, R2, 0x34, RZ ;  /* 0x0000003402657824 */ /* 0x000fe400078e02ff */
[----:B------:R5:W-:Y:S01]  /*5500*/  LDGSTS.E [R27+0x10200], [R56.64], !P4 ;  /* 0x10200000381b7fae */ /* 0x000be2000e121848 */
[----:B------:R-:W-:-:S03]  /*5510*/  IMAD.WIDE R88, R93, 0x4, R10 ;  /* 0x000000045d587825 */ /* 0x000fc600078e020a */
[----:B------:R5:W-:Y:S01]  /*5520*/  LDGSTS.E [R27+0x10400], [R58.64], !P4 ;  /* 0x104000003a1b7fae */ /* 0x000be2000e121848 */
[----:B------:R-:W-:-:S03]  /*5530*/  IMAD.WIDE R90, R93, 0x4, R4 ;  /* 0x000000045d5a7825 */ /* 0x000fc600078e0204 */
[----:B------:R5:W-:Y:S01]  /*5540*/  LDGSTS.E [R27+0x10600], [R60.64], !P4 ;  /* 0x106000003c1b7fae */ /* 0x000be2000e121848 */
[----:B------:R-:W-:Y:S01]  /*5550*/  ISETP.GE.U32.AND P4, PT, R0, 0x7fffff84, PT ;  /* 0x7fffff840000780c */ /* 0x000fe20003f86070 */
[----:B------:R-:W-:Y:S01]  /*5560*/  IMAD.WIDE R92, R93, 0x4, R6 ;  /* 0x000000045d5c7825 */ /* 0x000fe200078e0206 */
[----:B------:R-:W-:Y:S01]  /*5570*/  IADD3 R0, R252, -0x2, RZ ;  /* 0xfffffffefc007810 */ /* 0x000fe20007ffe0ff */
[----:B------:R5:W-:Y:S02]  /*5580*/  LDGSTS.E [R27+0x12000], [R62.64], !P5 ;  /* 0x120000003e1b7fae */ /* 0x000be4000e921848 */
[----:B------:R-:W-:Y:S02]  /*5590*/  IMAD.WIDE R94, R101, 0x4, R8 ;  /* 0x00000004655e7825 */ /* 0x000fe400078e0208 */
[----:B------:R5:W-:Y:S02]  /*55a0*/  LDGSTS.E [R27+0x12200], [R64.64], !P5 ;  /* 0x12200000401b7fae */ /* 0x000be4000e921848 */
[----:B------:R-:W-:-:S02]  /*55b0*/  IMAD R108, R2, 0x38, RZ ;  /* 0x00000038026c7824 */ /* 0x000fc400078e02ff */
[----:B------:R5:W-:Y:S01]  /*55c0*/  LDGSTS.E [R27+0x12400], [R66.64], !P5 ;  /* 0x12400000421b7fae */ /* 0x000be2000e921848 */
[----:B------:R-:W-:-:S03]  /*55d0*/  IMAD.WIDE R96, R101, 0x4, R10 ;  /* 0x0000000465607825 */ /* 0x000fc600078e020a */
[----:B------:R5:W-:Y:S01]  /*55e0*/  LDGSTS.E [R27+0x12600], [R68.64], !P5 ;  /* 0x12600000441b7fae */ /* 0x000be2000e921848 */
[----:B------:R-:W-:Y:S01]  /*55f0*/  ISETP.GE.U32.AND P5, PT, R0, 0x7fffffbf, PT ;  /* 0x7fffffbf0000780c */ /* 0x000fe20003fa6070 */
[C---:B------:R-:W-:Y:S01]  /*5600*/  IMAD.WIDE R98, R101.reuse, 0x4, R4 ;  /* 0x0000000465627825 */ /* 0x040fe200078e0204 */
[----:B------:R-:W-:Y:S01]  /*5610*/  IADD3 R0, R252, -0x6, RZ ;  /* 0xfffffffafc007810 */ /* 0x000fe20007ffe0ff */
[----:B------:R1:W-:Y:S02]  /*5620*/  LDGSTS.E [R27+0x14000], [R70.64], !P6 ;  /* 0x14000000461b7fae */ /* 0x0003e4000f121848 */
[----:B------:R-:W-:Y:S02]  /*5630*/  IMAD.WIDE R100, R101, 0x4, R6 ;  /* 0x0000000465647825 */ /* 0x000fe400078e0206 */
[----:B------:R5:W-:Y:S02]  /*5640*/  LDGSTS.E [R27+0x14200], [R72.64], !P6 ;  /* 0x14200000481b7fae */ /* 0x000be4000f121848 */
[----:B------:R-:W-:-:S02]  /*5650*/  IMAD.WIDE R102, R108, 0x4, R8 ;  /* 0x000000046c667825 */ /* 0x000fc400078e0208 */
[----:B------:R5:W-:Y:S02]  /*5660*/  LDGSTS.E [R27+0x14400], [R74.64], !P6 ;  /* 0x144000004a1b7fae */ /* 0x000be4000f121848 */
[----:B------:R-:W-:Y:S02]  /*5670*/  IMAD R116, R2, 0x3c, RZ ;  /* 0x0000003c02747824 */ /* 0x000fe400078e02ff */
[----:B------:R5:W-:Y:S01]  /*5680*/  LDGSTS.E [R27+0x14600], [R76.64], !P6 ;  /* 0x146000004c1b7fae */ /* 0x000be2000f121848 */
[----:B------:R-:W-:Y:S01]  /*5690*/  ISETP.GE.U32.AND P6, PT, R0, 0x7fffffbb, PT ;  /* 0x7fffffbb0000780c */ /* 0x000fe20003fc6070 */
[----:B------:R-:W-:Y:S01]  /*56a0*/  IMAD.WIDE R104, R108, 0x4, R10 ;  /* 0x000000046c687825 */ /* 0x000fe200078e020a */
[----:B------:R-:W-:Y:S01]  /*56b0*/  IADD3 R0, R252, -0xa, RZ ;  /* 0xfffffff6fc007810 */ /* 0x000fe20007ffe0ff */
[----:B------:R5:W-:Y:S02]  /*56c0*/  LDGSTS.E [R27+0x16000], [R78.64], !P0 ;  /* 0x160000004e1b7fae */ /* 0x000be4000c121848 */
[----:B------:R-:W-:-:S02]  /*56d0*/  IMAD.WIDE R106, R108, 0x4, R4 ;  /* 0x000000046c6a7825 */ /* 0x000fc400078e0204 */
[----:B------:R5:W-:Y:S02]  /*56e0*/  LDGSTS.E [R27+0x16200], [R80.64], !P0 ;  /* 0x16200000501b7fae */ /* 0x000be4000c121848 */
[----:B------:R-:W-:Y:S02]  /*56f0*/  IMAD.WIDE R108, R108, 0x4, R6 ;  /* 0x000000046c6c7825 */ /* 0x000fe400078e0206 */
[----:B------:R5:W-:Y:S02]  /*5700*/  LDGSTS.E [R27+0x16400], [R82.64], !P0 ;  /* 0x16400000521b7fae */ /* 0x000be4000c121848 */
[----:B------:R-:W-:Y:S02]  /*5710*/  IMAD.WIDE R110, R116, 0x4, R8 ;  /* 0x00000004746e7825 */ /* 0x000fe400078e0208 */
        /* <DEDUP_REMOVED lines=9> */
[C---:B------:R-:W-:Y:S02]  /*57b0*/  IMAD.WIDE R20, R2.reuse, 0x4, R8 ;  /* 0x0000000402147825 */ /* 0x040fe400078e0208 */
[----:B------:R-:W-:Y:S02]  /*57c0*/  STL.64 [R1+0x1540], R32 ;  /* 0x0015402001007387 */ /* 0x000fe40000100a00 */
[----:B------:R-:W-:-:S02]  /*57d0*/  IMAD.WIDE R18, R2, 0x4, R10 ;  /* 0x0000000402127825 */ /* 0x000fc400078e020a */
[----:B------:R5:W-:Y:S01]  /*57e0*/  LDGSTS.E [R27+0x18600], [R92.64], !P1 ;  /* 0x186000005c1b7fae */ /* 0x000be2000c921848 */
[----:B------:R-:W-:Y:S01]  /*57f0*/  ISETP.GE.U32.AND P1, PT, R0, 0x7fffffb3, PT ;  /* 0x7fffffb30000780c */ /* 0x000fe20003f26070 */
[----:B------:R-:W-:Y:S01]  /*5800*/  IMAD.WIDE R16, R2, 0x4, R4 ;  /* 0x0000000402107825 */ /* 0x000fe200078e0204 */
[----:B------:R-:W-:Y:S01]  /*5810*/  IADD3 R0, R252, -0x12, RZ ;  /* 0xffffffeefc007810 */ /* 0x000fe20007ffe0ff */
[----:B------:R-:W-:Y:S02]  /*5820*/  STL.64 [R1+0x1548], R34 ;  /* 0x0015482201007387 */ /* 0x000fe40000100a00 */
[C---:B------:R-:W-:Y:S02]  /*5830*/  IMAD.WIDE R14, R2.reuse, 0x4, R6 ;  /* 0x00000004020e7825 */ /* 0x040fe400078e0206 */
[----:B------:R-:W-:Y:S02]  /*5840*/  STL.64 [R1+0x1550], R36 ;  /* 0x0015502401007387 */ /* 0x000fe40000100a00 */
[----:B------:R-:W-:-:S02]  /*5850*/  IMAD R124, R2, 0x9, RZ ;  /* 0x00000009027c7824 */ /* 0x000fc400078e02ff */
[----:B------:R5:W-:Y:S01]  /*5860*/  LDGSTS.E [R27+0x1a000], [R94.64], !P2 ;  /* 0x1a0000005e1b7fae */ /* 0x000be2000d121848 */
[----:B------:R-:W-:Y:S02]  /*5870*/  IMAD R132, R2, 0xd, RZ ;  /* 0x0000000d02847824 */ /* 0x000fe400078e02ff */
[C---:B------:R-:W-:Y:S01]  /*5880*/  IMAD.WIDE R118, R124.reuse, 0x4, R8 ;  /* 0x000000047c767825 */ /* 0x040fe200078e0208 */
[----:B------:R-:W-:Y:S03]  /*5890*/  STL.64 [R1+0x1558], R38 ;  /* 0x0015582601007387 */ /* 0x000fe60000100a00 */
[C---:B------:R-:W-:Y:S01]  /*58a0*/  IMAD.WIDE R120, R124.reuse, 0x4, R10 ;  /* 0x000000047c787825 */ /* 0x040fe200078e020a */
[----:B------:R5:W-:Y:S03]  /*58b0*/  LDGSTS.E [R27+0x1a200], [R96.64], !P2 ;  /* 0x1a200000601b7fae */ /* 0x000be6000d121848 */
[C---:B------:R-:W-:Y:S01]  /*58c0*/  IMAD.WIDE R122, R124.reuse, 0x4, R4 ;  /* 0x000000047c7a7825 */ /* 0x040fe200078e0204 */
[----:B------:R-:W-:Y:S03]  /*58d0*/  STL.64 [R1+0x1560], R40 ;  /* 0x0015602801007387 */ /* 0x000fe60000100a00 */
[----:B------:R-:W-:Y:S01]  /*58e0*/  IMAD.WIDE R124, R124, 0x4, R6 ;  /* 0x000000047c7c7825 */ /* 0x000fe200078e0206 */
[----:B------:R5:W-:Y:S03]  /*58f0*/  LDGSTS.E [R27+0x1a400], [R98.64], !P2 ;  /* 0x1a400000621b7fae */ /* 0x000be6000d121848 */
[----:B------:R-:W-:Y:S01]  /*5900*/  IMAD.WIDE R126, R132, 0x4, R8 ;  /* 0x00000004847e7825 */ /* 0x000fe200078e0208 */
[----:B------:R-:W-:Y:S03]  /*5910*/  STL.64 [R1+0x1568], R42 ;  /* 0x0015682a01007387 */ /* 0x000fe60000100a00 */
[----:B------:R-:W-:Y:S01]  /*5920*/  IMAD R140, R2, 0x11, RZ ;  /* 0x00000011028c7824 */ /* 0x000fe200078e02ff */
[----:B------:R5:W-:Y:S01]  /*5930*/  LDGSTS.E [R27+0x1a600], [R100.64], !P2 ;  /* 0x1a600000641b7fae */ /* 0x000be2000d121848 */
[----:B------:R-:W-:Y:S01]  /*5940*/  ISETP.GE.U32.AND P2, PT, R0, 0x7fffffaf, PT ;  /* 0x7fffffaf0000780c */ /* 0x000fe20003f46070 */
[----:B------:R-:W-:Y:S01]  /*5950*/  IMAD.WIDE R128, R132, 0x4, R10 ;  /* 0x0000000484807825 */ /* 0x000fe200078e020a */
[----:B------:R-:W-:Y:S01]  /*5960*/  IADD3 R0, R252, -0x16, RZ ;  /* 0xffffffeafc007810 */ /* 0x000fe20007ffe0ff */
[----:B------:R-:W-:Y:S02]  /*5970*/  STL.64 [R1+0x1570], R44 ;  /* 0x0015702c01007387 */ /* 0x000fe40000100a00 */
[----:B------:R-:W-:-:S02]  /*5980*/  IMAD.WIDE R130, R132, 0x4, R4 ;  /* 0x0000000484827825 */ /* 0x000fc400078e0204 */
[----:B------:R-:W-:Y:S02]  /*5990*/  STL.64 [R1+0x1578], R46 ;  /* 0x0015782e01007387 */ /* 0x000fe40000100a00 */
[----:B------:R-:W-:Y:S02]  /*59a0*/  IMAD.WIDE R132, R132, 0x4, R6 ;  /* 0x0000000484847825 */ /* 0x000fe400078e0206 */
[----:B------:R5:W-:Y:S02]  /*59b0*/  LDGSTS.E [R27+0x1c000], [R102.64], !P3 ;  /* 0x1c000000661b7fae */ /* 0x000be4000d921848 */
[----:B------:R-:W-:Y:S02]  /*59c0*/  IMAD.WIDE R134, R140, 0x4, R8 ;  /* 0x000000048c867825 */ /* 0x000fe400078e0208 */
[----:B------:R-:W-:Y:S02]  /*59d0*/  STL.64 [R1+0x1580], R48 ;  /* 0x0015803001007387 */ /* 0x000fe40000100a00 */
[----:B------:R-:W-:-:S02]  /*59e0*/  IMAD R148, R2, 0x15, RZ ;  /* 0x0000001502947824 */ /* 0x000fc400078e02ff */
[----:B------:R5:W-:Y:S01]  /*59f0*/  LDGSTS.E [R27+0x1c200], [R104.64], !P3 ;  /* 0x1c200000681b7fae */ /* 0x000be2000d921848 */
[----:B------:R-:W-:-:S03]  /*5a00*/  IMAD.WIDE R136, R140, 0x4, R10 ;  /* 0x000000048c887825 */ /* 0x000fc600078e020a */
[----:B------:R-:W-:Y:S01]  /*5a10*/  STL.64 [R1+0x1588], R50 ;  /* 0x0015883201007387 */ /* 0x000fe20000100a00 */
[----:B------:R-:W-:-:S03]  /*5a20*/  IMAD.WIDE R138, R140, 0x4, R4 ;  /* 0x000000048c8a7825 */ /* 0x000fc600078e0204 */
[----:B------:R5:W-:Y:S01]  /*5a30*/  LDGSTS.E [R27+0x1c400], [R106.64], !P3 ;  /* 0x1c4000006a1b7fae */ /* 0x000be2000d921848 */
[----:B------:R-:W-:-:S03]  /*5a40*/  IMAD.WIDE R140, R140, 0x4, R6 ;  /* 0x000000048c8c7825 */ /* 0x000fc600078e0206 */
[----:B------:R-:W-:Y:S01]  /*5a50*/  STL.64 [R1+0x1590], R52 ;  /* 0x0015903401007387 */ /* 0x000fe20000100a00 */
[----:B------:R-:W-:-:S03]  /*5a60*/  IMAD.WIDE R142, R148, 0x4, R8 ;  /* 0x00000004948e7825 */ /* 0x000fc600078e0208 */
[----:B------:R5:W-:Y:S01]  /*5a70*/  LDGSTS.E [R27+0x1c600], [R108.64], !P3 ;  /* 0x1c6000006c1b7fae */ /* 0x000be2000d921848 */
[----:B------:R-:W-:Y:S01]  /*5a80*/  ISETP.GE.U32.AND P3, PT, R0, 0x7fffffab, PT ;  /* 0x7fffffab0000780c */ /* 0x000fe20003f66070 */
[----:B------:R-:W-:Y:S01]  /*5a90*/  IMAD R156, R2, 0x19, RZ ;  /* 0x00000019029c7824 */ /* 0x000fe200078e02ff */
[----:B------:R-:W-:Y:S01]  /*5aa0*/  IADD3 R0, R252, -0x1a, RZ ;  /* 0xffffffe6fc007810 */ /* 0x000fe20007ffe0ff */
[----:B------:R-:W-:Y:S01]  /*5ab0*/  STL.64 [R1+0x1598], R54 ;  /* 0x0015983601007387 */ /* 0x000fe20000100a00 */
        /* <DEDUP_REMOVED lines=8> */
[----:B------:R-:W-:Y:S02]  /*5b40*/  IMAD R164, R2, 0x1d, RZ ;  /* 0x0000001d02a47824 */ /* 0x000fe400078e02ff */
[C---:B------:R-:W-:Y:S01]  /*5b50*/  IMAD.WIDE R152, R156.reuse, 0x4, R10 ;  /* 0x000000049c987825 */ /* 0x040fe200078e020a */
[----:B------:R-:W-:Y:S03]  /*5b60*/  STL.64 [R1+0x15b0], R60 ;  /* 0x0015b03c01007387 */ /* 0x000fe60000100a00 */
[C---:B------:R-:W-:Y:S01]  /*5b70*/  IMAD.WIDE R154, R156.reuse, 0x4, R4 ;  /* 0x000000049c9a7825 */ /* 0x040fe200078e0204 */
[----:B------:R5:W-:Y:S03]  /*5b80*/  LDGSTS.E [R27+0x1e400], [R114.64], !P4 ;  /* 0x1e400000721b7fae */ /* 0x000be6000e121848 */
[----:B------:R-:W-:Y:S01]  /*5b90*/  IMAD.WIDE R156, R156, 0x4, R6 ;  /* 0x000000049c9c7825 */ /* 0x000fe200078e0206 */
[----:B------:R-:W-:Y:S03]  /*5ba0*/  STL.64 [R1+0x15b8], R62 ;  /* 0x0015b83e01007387 */ /* 0x000fe60000100a00 */
[----:B------:R-:W-:Y:S01]  /*5bb0*/  IMAD.WIDE R158, R164, 0x4, R8 ;  /* 0x00000004a49e7825 */ /* 0x000fe200078e0208 */
[----:B------:R5:W-:Y:S01]  /*5bc0*/  LDGSTS.E [R27+0x1e600], [R116.64], !P4 ;  /* 0x1e600000741b7fae */ /* 0x000be2000e121848 */
[----:B------:R-:W-:-:S02]  /*5bd0*/  ISETP.GE.U32.AND P4, PT, R0, 0x7fffffa7, PT ;  /* 0x7fffffa70000780c */ /* 0x000fc40003f86070 */
[C---:B------:R-:W-:Y:S01]  /*5be0*/  IMAD R0, R2.reuse, 0x5, RZ ;  /* 0x0000000502007824 */ /* 0x040fe200078e02ff */
[----:B------:R-:W-:Y:S01]  /*5bf0*/  STL.64 [R1+0x15c0], R64 ;  /* 0x0015c04001007387 */ /* 0x000fe20000100a00 */
[----:B------:R-:W-:Y:S02]  /*5c00*/  IMAD R172, R2, 0x21, RZ ;  /* 0x0000002102ac7824 */ /* 0x000fe400078e02ff */
[C---:B------:R-:W-:Y:S01]  /*5c10*/  IMAD.WIDE R160, R164.reuse, 0x4, R10 ;  /* 0x00000004a4a07825 */ /* 0x040fe200078e020a */
[----:B------:R-:W-:Y:S03]  /*5c20*/  STL.64 [R1+0x15c8], R66 ;  /* 0x0015c84201007387 */ /* 0x000fe60000100a00 */
[C---:B------:R-:W-:Y:S01]  /*5c30*/  IMAD.WIDE R162, R164.reuse, 0x4, R4 ;  /* 0x00000004a4a27825 */ /* 0x040fe200078e0204 */
[----:B------:R-:W-:Y:S03]  /*5c40*/  STL.64 [R1+0x15d0], R68 ;  /* 0x0015d04401007387 */ /* 0x000fe60000100a00 */
[----:B------:R-:W-:Y:S01]  /*5c50*/  IMAD.WIDE R164, R164, 0x4, R6 ;  /* 0x00000004a4a47825 */ /* 0x000fe200078e0206 */
[----:B------:R-:W-:Y:S03]  /*5c60*/  STL.64 [R1+0x15d8], R70 ;  /* 0x0015d84601007387 */ /* 0x000fe60000100a00 */
[----:B------:R-:W-:Y:S01]  /*5c70*/  IMAD.WIDE R166, R172, 0x4, R8 ;  /* 0x00000004aca67825 */ /* 0x000fe200078e0208 */
[----:B------:R1:W-:Y:S03]  /*5c80*/  STL.64 [R1+0xb0], R20 ;  /* 0x0000b01401007387 */ /* 0x0003e60000100a00 */
[----:B------:R-:W-:Y:S01]  /*5c90*/  IMAD R180, R2, 0x25, RZ ;  /* 0x0000002502b47824 */ /* 0x000fe200078e02ff */
[----:B------:R1:W-:Y:S01]  /*5ca0*/  LDGSTS.E [R12+0x800], [R20.64], !P5 ;  /* 0x00800000140c7fae */ /* 0x0003e2000e921848 */
[----:B------:R-:W-:-:S03]  /*5cb0*/  IMAD.WIDE R168, R172, 0x4, R10 ;  /* 0x00000004aca87825 */ /* 0x000fc600078e020a */
[----:B------:R2:W-:Y:S01]  /*5cc0*/  STL.64 [R1+0xa8], R18 ;  /* 0x0000a81201007387 */ /* 0x0005e20000100a00 */
[----:B------:R-:W-:-:S03]  /*5cd0*/  IMAD.WIDE R170, R172, 0x4, R4 ;  /* 0x00000004acaa7825 */ /* 0x000fc600078e0204 */
[----:B------:R2:W-:Y:S01]  /*5ce0*/  LDGSTS.E [R12+0xa00], [R18.64], !P5 ;  /* 0x00a00000120c7fae */ /* 0x0005e2000e921848 */
[----:B------:R-:W-:-:S03]  /*5cf0*/  IMAD.WIDE R172, R172, 0x4, R6 ;  /* 0x00000004acac7825 */ /* 0x000fc600078e0206 */
[----:B------:R3:W-:Y:S01]  /*5d00*/  STL.64 [R1+0xa0], R16 ;  /* 0x0000a01001007387 */ /* 0x0007e20000100a00 */
[----:B-1----:R-:W-:-:S03]  /*5d10*/  IMAD.WIDE R20, R0, 0x4, R8 ;  /* 0x0000000400147825 */ /* 0x002fc600078e0208 */
[----:B------:R3:W-:Y:S01]  /*5d20*/  LDGSTS.E [R12+0xc00], [R16.64], !P5 ;  /* 0x00c00000100c7fae */ /* 0x0007e2000e921848 */
[----:B------:R-:W-:-:S03]  /*5d30*/  IMAD.WIDE R174, R180, 0x4, R8 ;  /* 0x00000004b4ae7825 */ /* 0x000fc600078e0208 */
[----:B------:R1:W-:Y:S01]  /*5d40*/  STL.64 [R1+0x98], R14 ;  /* 0x0000980e01007387 */ /* 0x0003e20000100a00 */
[----:B--2---:R-:W-:-:S03]  /*5d50*/  IMAD.WIDE R18, R0, 0x4, R10 ;  /* 0x0000000400127825 */ /* 0x004fc600078e020a */
[----:B------:R1:W-:Y:S01]  /*5d60*/  LDGSTS.E [R12+0xe00], [R14.64], !P5 ;  /* 0x00e000000e0c7fae */ /* 0x0003e2000e921848 */
[----:B------:R-:W-:Y:S01]  /*5d70*/  ISETP.GE.U32.AND P5, PT, R3, 0x7fffffa3, PT ;  /* 0x7fffffa30300780c */ /* 0x000fe20003fa6070 */
[----:B------:R-:W-:Y:S01]  /*5d80*/  IMAD R188, R2, 0x29, RZ ;  /* 0x0000002902bc7824 */ /* 0x000fe200078e02ff */
[----:B------:R-:W-:Y:S01]  /*5d90*/  IADD3 R3, R252, -0x1b, RZ ;  /* 0xffffffe5fc037810 */ /* 0x000fe20007ffe0ff */
[----:B---3--:R-:W-:Y:S01]  /*5da0*/  IMAD.WIDE R16, R0, 0x4, R4 ;  /* 0x0000000400107825 */ /* 0x008fe200078e0204 */
[----:B------:R2:W-:Y:S03]  /*5db0*/  LDGSTS.E [R12+0x2800], [R20.64], !P6 ;  /* 0x02800000140c7fae */ /* 0x0005e6000f121848 */
[----:B------:R-:W-:Y:S01]  /*5dc0*/  IMAD.WIDE R176, R180, 0x4, R10 ;  /* 0x00000004b4b07825 */ /* 0x000fe200078e020a */
[----:B------:R3:W-:Y:S03]  /*5dd0*/  LDGSTS.E [R12+0x2a00], [R18.64], !P6 ;  /* 0x02a00000120c7fae */ /* 0x0007e6000f121848 */
[----:B-1----:R-:W-:Y:S01]  /*5de0*/  IMAD.WIDE R14, R0, 0x4, R6 ;  /* 0x00000004000e7825 */ /* 0x002fe200078e0206 */
[----:B------:R-:W-:Y:S01]  /*5df0*/  IADD3 R0, R252, -0x22, RZ ;  /* 0xffffffdefc007810 */ /* 0x000fe20007ffe0ff */
[----:B------:R1:W-:Y:S02]  /*5e00*/  LDGSTS.E [R12+0x2c00], [R16.64], !P6 ;  /* 0x02c00000100c7fae */ /* 0x0003e4000f121848 */
[----:B------:R-:W-:-:S02]  /*5e10*/  IMAD.WIDE R178, R180, 0x4, R4 ;  /* 0x00000004b4b27825 */ /* 0x000fc400078e0204 */
        /* <DEDUP_REMOVED lines=55> */
[C---:B------:R-:W-:Y:S02]  /*6190*/  IMAD.WIDE R214, R220.reuse, 0x4, R8 ;  /* 0x00000004dcd67825 */ /* 0x040fe400078e0208 */
[----:B------:R1:W-:Y:S02]  /*61a0*/  LDGSTS.E [R12+0xea00], [R160.64], !P5 ;  /* 0x0ea00000a00c7fae */ /* 0x0003e4000e921848 */
[----:B------:R-:W-:-:S02]  /*61b0*/  IMAD.WIDE R216, R220, 0x4, R10 ;  /* 0x00000004dcd87825 */ /* 0x000fc400078e020a */
        /* <DEDUP_REMOVED lines=21> */
[----:B------:R-:W-:Y:S02]  /*6310*/  IMAD.MOV.U32 R24, RZ, RZ, R234 ;  /* 0x000000ffff187224 */ /* 0x000fe400078e00ea */
[----:B------:R-:W-:Y:S01]  /*6320*/  IMAD.MOV.U32 R25, RZ, RZ, R235 ;  /* 0x000000ffff197224 */ /* 0x000fe200078e00eb */
[----:B------:R1:W-:Y:S01]  /*6330*/  LDGSTS.E [R12+0x12e00], [R180.64], !P0 ;  /* 0x12e00000b40c7fae */ /* 0x0003e2000c121848 */
[----:B------:R-:W-:Y:S01]  /*6340*/  ISETP.GE.U32.AND P0, PT, R0, 0x7fffffbe, PT ;  /* 0x7fffffbe0000780c */ /* 0x000fe20003f06070 */
[----:B------:R-:W-:Y:S01]  /*6350*/  IMAD.WIDE R234, R236, 0x4, R4 ;  /* 0x00000004ecea7825 */ /* 0x000fe200078e0204 */
[----:B------:R-:W-:Y:S01]  /*6360*/  IADD3 R0, R252, -0x7, RZ ;  /* 0xfffffff9fc007810 */ /* 0x000fe20007ffe0ff */
[----:B------:R1:W-:Y:S02]  /*6370*/  LDGSTS.E [R12+0x14800], [R182.64], !P1 ;  /* 0x14800000b60c7fae */ /* 0x0003e4000c921848 */
[----:B------:R-:W-:-:S02]  /*6380*/  IMAD.MOV.U32 R22, RZ, RZ, R238 ;  /* 0x000000ffff167224 */ /* 0x000fc400078e00ee */
[----:B------:R1:W-:Y:S04]  /*6390*/  LDGSTS.E [R12+0x14a00], [R184.64], !P1 ;  /* 0x14a00000b80c7fae */ /* 0x0003e8000c921848 */
[----:B------:R1:W-:Y:S04]  /*63a0*/  LDGSTS.E [R12+0x14c00], [R186.64], !P1 ;  /* 0x14c00000ba0c7fae */ /* 0x0003e8000c921848 */
[----:B------:R1:W-:Y:S01]  /*63b0*/  LDGSTS.E [R12+0x14e00], [R188.64], !P1 ;  /* 0x14e00000bc0c7fae */ /* 0x0003e2000c921848 */
[----:B------:R-:W-:Y:S02]  /*63c0*/  ISETP.GE.U32.AND P1, PT, R0, 0x7fffffba, PT ;  /* 0x7fffffba0000780c */ /* 0x000fe40003f26070 */
[----:B------:R-:W-:Y:S01]  /*63d0*/  IADD3 R0, R252, -0xb, RZ ;  /* 0xfffffff5fc007810 */ /* 0x000fe20007ffe0ff */
[----:B------:R1:W-:Y:S04]  /*63e0*/  LDGSTS.E [R12+0x16800], [R190.64], !P2 ;  /* 0x16800000be0c7fae */ /* 0x0003e8000d121848 */
[----:B------:R1:W-:Y:S04]  /*63f0*/  LDGSTS.E [R12+0x16a00], [R192.64], !P2 ;  /* 0x16a00000c00c7fae */ /* 0x0003e8000d121848 */
[----:B------:R1:W-:Y:S04]  /*6400*/  LDGSTS.E [R12+0x16c00], [R194.64], !P2 ;  /* 0x16c00000c20c7fae */ /* 0x0003e8000d121848 */
[----:B------:R1:W-:Y:S01]  /*6410*/  LDGSTS.E [R12+0x16e00], [R196.64], !P2 ;  /* 0x16e00000c40c7fae */ /* 0x0003e2000d121848 */
[----:B------:R-:W-:-:S02]  /*6420*/  ISETP.GE.U32.AND P2, PT, R0, 0x7fffffb6, PT ;  /* 0x7fffffb60000780c */ /* 0x000fc40003f46070 */
        /* <DEDUP_REMOVED lines=18> */
[----:B------:R-:W-:Y:S01]  /*6550*/  SHF.L.U32 R0, R2, 0x1, RZ ;  /* 0x0000000102007819 */ /* 0x000fe200000006ff */
[----:B------:R1:W-:Y:S04]  /*6560*/  LDGSTS.E [R12+0x1e800], [R222.64], !P6 ;  /* 0x1e800000de0c7fae */ /* 0x0003e8000f121848 */
[----:B------:R2:W-:Y:S04]  /*6570*/  STL.64 [R1+0x50], R20 ;  /* 0x0000501401007387 */ /* 0x0005e80000100a00 */
[----:B------:R1:W-:Y:S04]  /*6580*/  LDGSTS.E [R12+0x1ea00], [R224.64], !P6 ;  /* 0x1ea00000e00c7fae */ /* 0x0003e8000f121848 */
[----:B------:R3:W-:Y:S04]  /*6590*/  STL.64 [R1+0x48], R18 ;  /* 0x0000481201007387 */ /* 0x0007e80000100a00 */
[----:B------:R1:W-:Y:S01]  /*65a0*/  LDGSTS.E [R12+0x1ec00], [R226.64], !P6 ;  /* 0x1ec00000e20c7fae */ /* 0x0003e2000f121848 */
[----:B--2---:R-:W-:Y:S01]  /*65b0*/  IMAD.MOV.U32 R20, RZ, RZ, R232 ;  /* 0x000000ffff147224 */ /* 0x004fe200078e00e8 */
[----:B------:R-:W-:Y:S01]  /*65c0*/  MOV R21, R233 ;  /* 0x000000e900157202 */ /* 0x000fe20000000f00 */
[----:B------:R-:W-:Y:S01]  /*65d0*/  IMAD.WIDE R232, R236, 0x4, R10 ;  /* 0x00000004ece87825 */ /* 0x000fe200078e020a */
[----:B------:R1:W-:Y:S02]  /*65e0*/  STL.64 [R1+0x40], R16 ;  /* 0x0000401001007387 */ /* 0x0003e40000100a00 */
[----:B------:R-:W-:Y:S01]  /*65f0*/  MOV R70, R20 ;  /* 0x0000001400467202 */ /* 0x000fe20000000f00 */
[----:B------:R-:W-:Y:S01]  /*6600*/  IMAD.MOV.U32 R71, RZ, RZ, R21 ;  /* 0x000000ffff477224 */ /* 0x000fe200078e0015 */
[----:B------:R2:W-:Y:S01]  /*6610*/  LDGSTS.E [R12+0x1ee00], [R228.64], !P6 ;  /* 0x1ee00000e40c7fae */ /* 0x0005e2000f121848 */
[----:B---3--:R-:W-:Y:S01]  /*6620*/  IMAD.WIDE R18, R0, 0x4, R8 ;  /* 0x0000000400127825 */ /* 0x008fe200078e0208 */
[----:B------:R-:W-:-:S02]  /*6630*/  ISETP.GE.U32.AND P6, PT, R3, 0x7fffffa6, PT ;  /* 0x7fffffa60300780c */ /* 0x000fc40003fc6070 */
[----:B------:R3:W-:Y:S01]  /*6640*/  STL.64 [R1+0x38], R14 ;  /* 0x0000380e01007387 */ /* 0x0007e20000100a00 */
[----:B------:R-:W-:Y:S02]  /*6650*/  IMAD R3, R2, 0x6, RZ ;  /* 0x0000000602037824 */ /* 0x000fe400078e02ff */
[C---:B-1----:R-:W-:Y:S01]  /*6660*/  IMAD.WIDE R16, R0.reuse, 0x4, R10 ;  /* 0x0000000400107825 */ /* 0x042fe200078e020a */
[----:B------:R1:W-:Y:S03]  /*6670*/  STL.64 [R1+0x90], R18 ;  /* 0x0000901201007387 */ /* 0x0003e60000100a00 */
[C---:B--2---:R-:W-:Y:S01]  /*6680*/  IMAD.WIDE R12, R0.reuse, 0x4, R6 ;  /* 0x00000004000c7825 */ /* 0x044fe200078e0206 */
[----:B------:R1:W-:Y:S03]  /*6690*/  LDGSTS.E [R26+0x1000], [R18.64], !P0 ;  /* 0x01000000121a7fae */ /* 0x0003e6000c121848 */
[----:B---3--:R-:W-:Y:S01]  /*66a0*/  IMAD.WIDE R14, R0, 0x4, R4 ;  /* 0x00000004000e7825 */ /* 0x008fe200078e0204 */
[----:B------:R2:W-:Y:S01]  /*66b0*/  STL.64 [R1+0x88], R16 ;  /* 0x0000881001007387 */ /* 0x0005e20000100a00 */
[----:B------:R-:W-:-:S03]  /*66c0*/  IADD3 R0, R252, -0x1f, RZ ;  /* 0xffffffe1fc007810 */ /* 0x000fc60007ffe0ff */
[----:B------:R2:W-:Y:S01]  /*66d0*/  LDGSTS.E [R26+0x1200], [R16.64], !P0 ;  /* 0x01200000101a7fae */ /* 0x0005e2000c121848 */
[----:B-1----:R-:W-:-:S03]  /*66e0*/  IMAD.WIDE R18, R3, 0x4, R8 ;  /* 0x0000000403127825 */ /* 0x002fc600078e0208 */
[----:B------:R1:W-:Y:S04]  /*66f0*/  STL.64 [R1+0x80], R14 ;  /* 0x0000800e01007387 */ /* 0x0003e80000100a00 */
[----:B------:R1:W-:Y:S01]  /*6700*/  LDGSTS.E [R26+0x1400], [R14.64], !P0 ;  /* 0x014000000e1a7fae */ /* 0x0003e2000c121848 */
[----:B--2---:R-:W-:-:S03]  /*6710*/  IMAD.WIDE R16, R3, 0x4, R10 ;  /* 0x0000000403107825 */ /* 0x004fc600078e020a */
[----:B------:R2:W-:Y:S04]  /*6720*/  STL.64 [R1+0x78], R12 ;  /* 0x0000780c01007387 */ /* 0x0005e80000100a00 */
[----:B------:R2:W-:Y:S01]  /*6730*/  LDGSTS.E [R26+0x1600], [R12.64], !P0 ;  /* 0x016000000c1a7fae */ /* 0x0005e2000c121848 */
[----:B------:R-:W-:Y:S02]  /*6740*/  ISETP.GE.U32.AND P0, PT, R0, 0x7fffffa2, PT ;  /* 0x7fffffa20000780c */ /* 0x000fe40003f06070 */
[----:B------:R-:W-:Y:S01]  /*6750*/  IADD3 R0, R252, -0x23, RZ ;  /* 0xffffffddfc007810 */ /* 0x000fe20007ffe0ff */
[C---:B-1----:R-:W-:Y:S01]  /*6760*/  IMAD.WIDE R14, R3.reuse, 0x4, R4 ;  /* 0x00000004030e7825 */ /* 0x042fe200078e0204 */
[----:B------:R1:W-:Y:S04]  /*6770*/  STL.64 [R1+0x30], R18 ;  /* 0x0000301201007387 */ /* 0x0003e80000100a00 */
[----:B------:R1:W-:Y:S01]  /*6780*/  LDGSTS.E [R26+0x3000], [R18.64], !P1 ;  /* 0x03000000121a7fae */ /* 0x0003e2000c921848 */
[----:B--2---:R-:W-:-:S03]  /*6790*/  IMAD.WIDE R12, R3, 0x4, R6 ;  /* 0x00000004030c7825 */ /* 0x004fc600078e0206 */
[----:B------:R2:W-:Y:S01]  /*67a0*/  STL.64 [R1+0x28], R16 ;  /* 0x0000281001007387 */ /* 0x0005e20000100a00 */
[----:B------:R-:W-:-:S03]  /*67b0*/  IADD3 R3, R252, -0x2b, RZ ;  /* 0xffffffd5fc037810 */ /* 0x000fc60007ffe0ff */
[----:B------:R2:W-:Y:S04]  /*67c0*/  LDGSTS.E [R26+0x3200], [R16.64], !P1 ;  /* 0x03200000101a7fae */ /* 0x0005e8000c921848 */
[----:B------:R3:W-:Y:S01]  /*67d0*/  STL.64 [R1+0x20], R14 ;  /* 0x0000200e01007387 */ /* 0x0007e20000100a00 */
[----:B-1----:R-:W-:Y:S02]  /*67e0*/  IMAD.MOV.U32 R18, RZ, RZ, R230 ;  /* 0x000000ffff127224 */ /* 0x002fe400078e00e6 */
[----:B------:R-:W-:Y:S01]  /*67f0*/  IMAD.MOV.U32 R19, RZ, RZ, R231 ;  /* 0x000000ffff137224 */ /* 0x000fe200078e00e7 */
[----:B------:R3:W-:Y:S01]  /*6800*/  LDGSTS.E [R26+0x3400], [R14.64], !P1 ;  /* 0x034000000e1a7fae */ /* 0x0007e2000c921848 */
[----:B------:R-:W-:-:S03]  /*6810*/  IMAD.WIDE R230, R236, 0x4, R8 ;  /* 0x00000004ece67825 */ /* 0x000fc600078e0208 */
[----:B------:R1:W-:Y:S01]  /*6820*/  STL.64 [R1+0x18], R12 ;  /* 0x0000180c01007387 */ /* 0x0003e20000100a00 */
[----:B------:R-:W-:-:S03]  /*6830*/  IMAD.WIDE R236, R236, 0x4, R6 ;  /* 0x00000004ecec7825 */ /* 0x000fc600078e0206 */
[----:B------:R1:W-:Y:S01]  /*6840*/  LDGSTS.E [R26+0x3600], [R12.64], !P1 ;  /* 0x036000000c1a7fae */ /* 0x0003e2000c921848 */
[----:B------:R-:W-:Y:S01]  /*6850*/  ISETP.GE.U32.AND P1, PT, R0, 0x7fffff9e, PT ;  /* 0x7fffff9e0000780c */ /* 0x000fe20003f26070 */
[----:B--2---:R-:W-:Y:S01]  /*6860*/  IMAD.MOV.U32 R16, RZ, RZ, R240 ;  /* 0x000000ffff107224 */ /* 0x004fe200078e00f0 */
[----:B------:R-:W-:Y:S01]  /*6870*/  IADD3 R0, R252, -0x27, RZ ;  /* 0xffffffd9fc007810 */ /* 0x000fe20007ffe0ff */
[----:B------:R5:W-:Y:S01]  /*6880*/  LDGSTS.E [R26+0x5000], [R230.64], !P2 ;  /* 0x05000000e61a7fae */ /* 0x000be2000d121848 */
[----:B------:R-:W-:Y:S01]  /*6890*/  IMAD.MOV.U32 R17, RZ, RZ, R241 ;  /* 0x000000ffff117224 */ /* 0x000fe200078e00f1 */
[----:B---3--:R-:W-:Y:S01]  /*68a0*/  MOV R15, R243 ;  /* 0x000000f3000f7202 */ /* 0x008fe20000000f00 */
[----:B------:R-:W-:Y:S01]  /*68b0*/  IMAD.MOV.U32 R14, RZ, RZ, R242 ;  /* 0x000000ffff0e7224 */ /* 0x000fe200078e00f2 */
[----:B------:R5:W-:Y:S01]  /*68c0*/  LDGSTS.E [R26+0x5200], [R232.64], !P2 ;  /* 0x05200000e81a7fae */ /* 0x000be2000d121848 */
[----:B-1----:R-:W-:-:S03]  /*68d0*/  IMAD.MOV.U32 R12, RZ, RZ, R244 ;  /* 0x000000ffff0c7224 */ /* 0x002fc600078e00f4 */
[----:B------:R5:W-:Y:S01]  /*68e0*/  LDGSTS.E [R26+0x5400], [R234.64], !P2 ;  /* 0x05400000ea1a7fae */ /* 0x000be2000d121848 */
[----:B------:R-:W-:Y:S02]  /*68f0*/  IMAD R244, R2, 0xe, RZ ;  /* 0x0000000e02f47824 */ /* 0x000fe400078e02ff */
[----:B------:R-:W-:Y:S01]  /*6900*/  IMAD.MOV.U32 R13, RZ, RZ, R245 ;  /* 0x000000ffff0d7224 */ /* 0x000fe200078e00f5 */
[----:B------:R5:W-:Y:S01]  /*6910*/  LDGSTS.E [R26+0x5600], [R236.64], !P2 ;  /* 0x05600000ec1a7fae */ /* 0x000be2000d121848 */
[----:B------:R-:W-:Y:S01]  /*6920*/  IMAD.WIDE R238, R244, 0x4, R8 ;  /* 0x00000004f4ee7825 */ /* 0x000fe200078e0208 */
[----:B------:R-:W-:-:S03]  /*6930*/  ISETP.GE.U32.AND P2, PT, R0, 0x7fffff9a, PT ;  /* 0x7fffff9a0000780c */ /* 0x000fc60003f46070 */
[C---:B------:R-:W-:Y:S01]  /*6940*/  IMAD.WIDE R240, R244.reuse, 0x4, R10 ;  /* 0x00000004f4f07825 */ /* 0x040fe200078e020a */
[----:B------:R5:W-:Y:S03]  /*6950*/  LDGSTS.E [R26+0x7000], [R238.64], !P3 ;  /* 0x07000000ee1a7fae */ /* 0x000be6000d921848 */
[C---:B------:R-:W-:Y:S01]  /*6960*/  IMAD.WIDE R242, R244.reuse, 0x4, R4 ;  /* 0x00000004f4f27825 */ /* 0x040fe200078e0204 */
[----:B------:R5:W-:Y:S03]  /*6970*/  LDGSTS.E [R26+0x7200], [R240.64], !P3 ;  /* 0x07200000f01a7fae */ /* 0x000be6000d921848 */
[----:B------:R-:W-:Y:S01]  /*6980*/  IMAD.WIDE R244, R244, 0x4, R6 ;  /* 0x00000004f4f47825 */ /* 0x000fe200078e0206 */
[----:B------:R5:W-:Y:S03]  /*6990*/  LDGSTS.E [R26+0x7400], [R242.64], !P3 ;  /* 0x07400000f21a7fae */ /* 0x000be6000d921848 */
[C---:B------:R-:W-:Y:S01]  /*69a0*/  IMAD R0, R2.reuse, 0x12, RZ ;  /* 0x0000001202007824 */ /* 0x040fe200078e02ff */
[----:B------:R5:W-:Y:S01]  /*69b0*/  LDGSTS.E [R26+0x7600], [R244.64], !P3 ;  /* 0x07600000f41a7fae */ /* 0x000be2000d921848 */
[----:B------:R-:W-:Y:S01]  /*69c0*/  ISETP.GE.U32.AND P3, PT, R3, 0x7fffff96, PT ;  /* 0x7fffff960300780c */ /* 0x000fe20003f66070 */
[----:B------:R-:W-:-:S02]  /*69d0*/  IMAD R3, R2, 0x16, RZ ;  /* 0x0000001602037824 */ /* 0x000fc400078e02ff */
[----:B------:R-:W-:-:S04]  /*69e0*/  IMAD.WIDE R246, R0, 0x4, R8 ;  /* 0x0000000400f67825 */ /* 0x000fc800078e0208 */
[C---:B------:R-:W-:Y:S01]  /*69f0*/  IMAD.WIDE R248, R0.reuse, 0x4, R10 ;  /* 0x0000000400f87825 */ /* 0x040fe200078e020a */
[----:B------:R5:W-:Y:S03]  /*6a00*/  LDGSTS.E [R26+0x9000], [R246.64], !P4 ;  /* 0x09000000f61a7fae */ /* 0x000be6000e121848 */
[C---:B------:R-:W-:Y:S01]  /*6a10*/  IMAD.WIDE R250, R0.reuse, 0x4, R4 ;  /* 0x0000000400fa7825 */ /* 0x040fe200078e0204 */
[----:B------:R5:W-:Y:S03]  /*6a20*/  LDGSTS.E [R26+0x9200], [R248.64], !P4 ;  /* 0x09200000f81a7fae */ /* 0x000be6000e121848 */
[----:B------:R-:W-:Y:S01]  /*6a30*/  IMAD.WIDE R28, R0, 0x4, R6 ;  /* 0x00000004001c7825 */ /* 0x000fe200078e0206 */
[----:B------:R-:W-:Y:S01]  /*6a40*/  IADD3 R0, R252, -0x2f, RZ ;  /* 0xffffffd1fc007810 */ /* 0x000fe20007ffe0ff */
[----:B------:R5:W-:Y:S02]  /*6a50*/  LDGSTS.E [R26+0x9400], [R250.64], !P4 ;  /* 0x09400000fa1a7fae */ /* 0x000be4000e121848 */
[----:B----4-:R-:W-:-:S02]  /*6a60*/  IMAD.WIDE R34, R3, 0x4, R8 ;  /* 0x0000000403227825 */ /* 0x010fc400078e0208 */
[----:B------:R1:W-:Y:S02]  /*6a70*/  STL.64 [R1+0xb8], R28 ;  /* 0x0000b81c01007387 */ /* 0x0003e40000100a00 */
[C---:B------:R-:W-:Y:S02]  /*6a80*/  IMAD.WIDE R32, R3.reuse, 0x4, R10 ;  /* 0x0000000403207825 */ /* 0x040fe400078e020a */
[----:B------:R1:W-:Y:S01]  /*6a90*/  LDGSTS.E [R26+0x9600], [R28.64], !P4 ;  /* 0x096000001c1a7fae */ /* 0x0003e2000e121848 */
[----:B------:R-:W-:Y:S01]  /*6aa0*/  ISETP.GE.U32.AND P4, PT, R0, 0x7fffff92, PT ;  /* 0x7fffff920000780c */ /* 0x000fe20003f86070 */
[----:B------:R-:W-:Y:S02]  /*6ab0*/  IMAD.WIDE R30, R3, 0x4, R4 ;  /* 0x00000004031e7825 */ /* 0x000fe400078e0204 */
[----:B------:R2:W-:Y:S02]  /*6ac0*/  LDGSTS.E [R26+0xb000], [R34.64], !P5 ;  /* 0x0b000000221a7fae */ /* 0x0005e4000e921848 */
[----:B------:R-:W-:-:S02]  /*6ad0*/  IMAD R0, R2, 0x1a, RZ ;  /* 0x0000001a02007824 */ /* 0x000fc400078e02ff */
[----:B------:R3:W-:Y:S01]  /*6ae0*/  LDGSTS.E [R26+0xb200], [R32.64], !P5 ;  /* 0x0b200000201a7fae */ /* 0x0007e2000e921848 */
[----:B-1----:R-:W-:Y:S01]  /*6af0*/  IMAD.WIDE R28, R3, 0x4, R6 ;  /* 0x00000004031c7825 */ /* 0x002fe200078e0206 */
[----:B------:R-:W-:Y:S02]  /*6b00*/  IADD3 R3, R252, -0x33, RZ ;  /* 0xffffffcdfc037810 */ /* 0x000fe40007ffe0ff */
[----:B------:R2:W-:Y:S04]  /*6b10*/  STL.64 [R1+0xc8], R34 ;  /* 0x0000c82201007387 */ /* 0x0005e80000100a00 */
[----:B------:R1:W-:Y:S04]  /*6b20*/  LDGSTS.E [R26+0xb400], [R30.64], !P5 ;  /* 0x0b4000001e1a7fae */ /* 0x0003e8000e921848 */
[----:B------:R3:W-:Y:S04]  /*6b30*/  STL.64 [R1+0xd8], R32 ;  /* 0x0000d82001007387 */ /* 0x0007e80000100a00 */
[----:B------:R4:W-:Y:S01]  /*6b40*/  LDGSTS.E [R26+0xb600], [R28.64], !P5 ;  /* 0x0b6000001c1a7fae */ /* 0x0009e2000e921848 */
[----:B--2---:R-:W-:Y:S01]  /*6b50*/  IMAD.WIDE R34, R0, 0x4, R8 ;  /* 0x0000000400227825 */ /* 0x004fe200078e0208 */
[----:B------:R-:W-:-:S02]  /*6b60*/  ISETP.GE.U32.AND P5, PT, R3, 0x7fffff8e, PT ;  /* 0x7fffff8e0300780c */ /* 0x000fc40003fa6070 */
[----:B------:R1:W-:Y:S01]  /*6b70*/  STL.64 [R1+0xe8], R30 ;  /* 0x0000e81e01007387 */ /* 0x0003e20000100a00 */
[----:B------:R-:W-:Y:S02]  /*6b80*/  IMAD R3, R2, 0x1e, RZ ;  /* 0x0000001e02037824 */ /* 0x000fe400078e02ff */
[C---:B---3--:R-:W-:Y:S01]  /*6b90*/  IMAD.WIDE R32, R0.reuse, 0x4, R10 ;  /* 0x0000000400207825 */ /* 0x048fe200078e020a */
[----:B------:R4:W-:Y:S04]  /*6ba0*/  STL.64 [R1+0xf8], R28 ;  /* 0x0000f81c01007387 */ /* 0x0009e80000100a00 */
[----:B------:R2:W-:Y:S01]  /*6bb0*/  STL.64 [R1+0x108], R34 ;  /* 0x0001082201007387 */ /* 0x0005e20000100a00 */
[----:B-1----:R-:W-:-:S03]  /*6bc0*/  IMAD.WIDE R30, R0, 0x4, R4 ;  /* 0x00000004001e7825 */ /* 0x002fc600078e0204 */
[----:B------:R2:W-:Y:S01]  /*6bd0*/  LDGSTS.E [R26+0xd000], [R34.64], !P6 ;  /* 0x0d000000221a7fae */ /* 0x0005e2000f121848 */
[----:B----4-:R-:W-:Y:S01]  /*6be0*/  IMAD.WIDE R28, R0, 0x4, R6 ;  /* 0x00000004001c7825 */ /* 0x010fe200078e0206 */
[----:B------:R-:W-:Y:S02]  /*6bf0*/  IADD3 R0, R252, -0x37, RZ ;  /* 0xffffffc9fc007810 */ /* 0x000fe40007ffe0ff */
[----:B------:R1:W-:Y:S04]  /*6c00*/  STL.64 [R1+0x118], R32 ;  /* 0x0001182001007387 */ /* 0x0003e80000100a00 */
[----:B------:R1:W-:Y:S01]  /*6c10*/  LDGSTS.E [R26+0xd200], [R32.64], !P6 ;  /* 0x0d200000201a7fae */ /* 0x0003e2000f121848 */
[----:B--2---:R-:W-:-:S03]  /*6c20*/  IMAD.WIDE R34, R3, 0x4, R8 ;  /* 0x0000000403227825 */ /* 0x004fc600078e0208 */
[----:B------:R2:W-:Y:S04]  /*6c30*/  STL.64 [R1+0x128], R30 ;  /* 0x0001281e01007387 */ /* 0x0005e80000100a00 */
[----:B------:R2:W-:Y:S01]  /*6c40*/  LDGSTS.E [R26+0xd400], [R30.64], !P6 ;  /* 0x0d4000001e1a7fae */ /* 0x0005e2000f121848 */
[----:B-1----:R-:W-:-:S03]  /*6c50*/  IMAD.WIDE R32, R3, 0x4, R10 ;  /* 0x0000000403207825 */ /* 0x002fc600078e020a */
[----:B------:R1:W-:Y:S04]  /*6c60*/  STL.64 [R1+0x138], R28 ;  /* 0x0001381c01007387 */ /* 0x0003e80000100a00 */
[----:B------:R1:W-:Y:S01]  /*6c70*/  LDGSTS.E [R26+0xd600], [R28.64], !P6 ;  /* 0x0d6000001c1a7fae */ /* 0x0003e2000f121848 */
[----:B------:R-:W-:Y:S01]  /*6c80*/  ISETP.GE.U32.AND P6, PT, R0, 0x7fffff8a, PT ;  /* 0x7fffff8a0000780c */ /* 0x000fe20003fc6070 */
[----:B------:R-:W-:Y:S02]  /*6c90*/  IMAD R0, R2, 0x22, RZ ;  /* 0x0000002202007824 */ /* 0x000fe400078e02ff */
[C---:B--2---:R-:W-:Y:S01]  /*6ca0*/  IMAD.WIDE R30, R3.reuse, 0x4, R4 ;  /* 0x00000004031e7825 */ /* 0x044fe200078e0204 */
[----:B------:R2:W-:Y:S04]  /*6cb0*/  LDGSTS.E [R26+0xf000], [R34.64], !P0 ;  /* 0x0f000000221a7fae */ /* 0x0005e8000c121848 */
[----:B------:R3:W-:Y:S01]  /*6cc0*/  LDGSTS.E [R26+0xf200], [R32.64], !P0 ;  /* 0x0f200000201a7fae */ /* 0x0007e2000c121848 */
[----:B-1----:R-:W-:Y:S01]  /*6cd0*/  IMAD.WIDE R28, R3, 0x4, R6 ;  /* 0x00000004031c7825 */ /* 0x002fe200078e0206 */
[----:B------:R-:W-:-:S02]  /*6ce0*/  IADD3 R3, R252, -0x3b, RZ ;  /* 0xffffffc5fc037810 */ /* 0x000fc40007ffe0ff */
        /* <DEDUP_REMOVED lines=116> */
[----:B------:R2:W-:Y:S04]  /*7430*/  STL.64 [R1+0x548], R34 ;  /* 0x0005482201007387 */ /* 0x0005e80000100a00 */
[----:B------:R2:W-:Y:S01]  /*7440*/  LDGSTS.E [R26+0x1f000], [R34.64], !P1 ;  /* 0x1f000000221a7fae */ /* 0x0005e2000c921848 */
[----:B-1----:R-:W-:Y:S01]  /*7450*/  IMAD.WIDE R28, R3, 0x4, R6 ;  /* 0x00000004031c7825 */ /* 0x002fe200078e0206 */
[----:B------:R-:W-:-:S02]  /*7460*/  IADD3 R3, R252, -0x1c, RZ ;  /* 0xffffffe4fc037810 */ /* 0x000fc40007ffe0ff */
[----:B------:R1:W-:Y:S04]  /*7470*/  STL.64 [R1+0x550], R32 ;  /* 0x0005502001007387 */ /* 0x0003e80000100a00 */
[----:B------:R1:W-:Y:S01]  /*7480*/  LDGSTS.E [R26+0x1f200], [R32.64], !P1 ;  /* 0x1f200000201a7fae */ /* 0x0003e2000c921848 */
[----:B--2---:R-:W-:-:S03]  /*7490*/  IMAD.WIDE R34, R0, 0x4, R8 ;  /* 0x0000000400227825 */ /* 0x004fc600078e0208 */
[----:B------:R2:W-:Y:S04]  /*74a0*/  STL.64 [R1+0x558], R30 ;  /* 0x0005581e01007387 */ /* 0x0005e80000100a00 */
[----:B------:R2:W-:Y:S04]  /*74b0*/  LDGSTS.E [R26+0x1f400], [R30.64], !P1 ;  /* 0x1f4000001e1a7fae */ /* 0x0005e8000c921848 */
[----:B------:R5:W-:Y:S01]  /*74c0*/  LDGSTS.E [R26+0x1f600], [R28.64], !P1 ;  /* 0x1f6000001c1a7fae */ /* 0x000be2000c921848 */
[----:B------:R-:W-:Y:S01]  /*74d0*/  ISETP.GE.U32.AND P1, PT, R3, 0x7fffffa5, PT ;  /* 0x7fffffa50300780c */ /* 0x000fe20003f26070 */
[----:B-1----:R-:W-:-:S02]  /*74e0*/  IMAD.WIDE R32, R0, 0x4, R10 ;  /* 0x0000000400207825 */ /* 0x002fc400078e020a */
[----:B------:R1:W-:Y:S02]  /*74f0*/  STL.64 [R1+0x560], R28 ;  /* 0x0005601c01007387 */ /* 0x0003e40000100a00 */
[----:B------:R-:W-:Y:S01]  /*7500*/  IMAD R3, R2, 0x7, RZ ;  /* 0x0000000702037824 */ /* 0x000fe200078e02ff */
[----:B--2---:R-:W-:Y:S01]  /*7510*/  LOP3.LUT R31, R27, 0x60, RZ, 0x3c, !PT ;  /* 0x000000601b1f7812 */ /* 0x004fe200078e3cff */
[----:B------:R2:W-:Y:S01]  /*7520*/  STL.64 [R1+0x568], R34 ;  /* 0x0005682201007387 */ /* 0x0005e20000100a00 */
[----:B------:R-:W-:Y:S01]  /*7530*/  IADD3 R30, R252, -0x51, RZ ;  /* 0xffffffaffc1e7810 */ /* 0x000fe20007ffe0ff */
[C---:B-----5:R-:W-:Y:S02]  /*7540*/  IMAD.WIDE R26, R0.reuse, 0x4, R6 ;  /* 0x00000004001a7825 */ /* 0x060fe400078e0206 */
[----:B------:R2:W-:Y:S02]  /*7550*/  LDGSTS.E [R31+0x1800], [R34.64], !P2 ;  /* 0x01800000221f7fae */ /* 0x0005e4000d121848 */
[----:B-1----:R-:W-:Y:S01]  /*7560*/  IMAD.WIDE R28, R0, 0x4, R4 ;  /* 0x00000004001c7825 */ /* 0x002fe200078e0204 */
[----:B------:R-:W-:Y:S01]  /*7570*/  IADD3 R0, R252, -0x20, RZ ;  /* 0xffffffe0fc007810 */ /* 0x000fe20007ffe0ff */
        /* <DEDUP_REMOVED lines=88> */
[----:B----4-:R-:W-:-:S03]  /*7b00*/  IMAD.WIDE R26, R0, 0x4, R6 ;  /* 0x00000004001a7825 */ /* 0x010fc600078e0206 */
[----:B------:R1:W-:Y:S01]  /*7b10*/  STL.64 [R1+0x6a0], R32 ;  /* 0x0006a02001007387 */ /* 0x0003e20000100a00 */
[----:B------:R-:W-:-:S03]  /*7b20*/  IADD3 R0, R252, -0x38, RZ ;  /* 0xffffffc8fc007810 */ /* 0x000fc60007ffe0ff */
        /* <DEDUP_REMOVED lines=8> */
[----:B--2---:R-:W-:Y:S02]  /*7bb0*/  IMAD.WIDE R28, R3, 0x4, R4 ;  /* 0x00000004031c7825 */ /* 0x004fe400078e0204 */
[----:B------:R2:W-:Y:S01]  /*7bc0*/  STL.64 [R1+0x6c8], R34 ;  /* 0x0006c82201007387 */ /* 0x0005e20000100a00 */
[----:B------:R-:W-:-:S03]  /*7bd0*/  IADD3 R0, R252, -0x3c, RZ ;  /* 0xffffffc4fc007810 */ /* 0x000fc60007ffe0ff */
[----:B------:R2:W-:Y:S01]  /*7be0*/  LDGSTS.E [R31+0xf800], [R34.64], !P2 ;  /* 0x0f800000221f7fae */ /* 0x0005e2000d121848 */
[----:B-1----:R-:W-:-:S03]  /*7bf0*/  IMAD.WIDE R26, R3, 0x4, R6 ;  /* 0x00000004031a7825 */ /* 0x002fc600078e0206 */
[----:B------:R1:W-:Y:S01]  /*7c00*/  STL.64 [R1+0x6d0], R32 ;  /* 0x0006d02001007387 */ /* 0x0003e20000100a00 */
[----:B------:R-:W-:-:S03]  /*7c10*/  IMAD R3, R2, 0x27, RZ ;  /* 0x0000002702037824 */ /* 0x000fc600078e02ff */
[----:B------:R1:W-:Y:S01]  /*7c20*/  LDGSTS.E [R31+0xfa00], [R32.64], !P2 ;  /* 0x0fa00000201f7fae */ /* 0x0003e2000d121848 */
[----:B------:R-:W-:-:S03]  /*7c30*/  IMAD.WIDE R38, R3, 0x4, R8 ;  /* 0x0000000403267825 */ /* 0x000fc600078e0208 */
[----:B------:R3:W-:Y:S01]  /*7c40*/  STL.64 [R1+0x6d8], R28 ;  /* 0x0006d81c01007387 */ /* 0x0007e20000100a00 */
[----:B------:R-:W-:-:S03]  /*7c50*/  IMAD.WIDE R36, R3, 0x4, R10 ;  /* 0x0000000403247825 */ /* 0x000fc600078e020a */
[----:B------:R3:W-:Y:S01]  /*7c60*/  LDGSTS.E [R31+0xfc00], [R28.64], !P2 ;  /* 0x0fc000001c1f7fae */ /* 0x0007e2000d121848 */
[----:B--2---:R-:W-:-:S03]  /*7c70*/  IMAD.WIDE R34, R3, 0x4, R4 ;  /* 0x0000000403227825 */ /* 0x004fc600078e0204 */
[----:B------:R2:W-:Y:S01]  /*7c80*/  STL.64 [R1+0x6e0], R26 ;  /* 0x0006e01a01007387 */ /* 0x0005e20000100a00 */
[----:B-1----:R-:W-:-:S03]  /*7c90*/  IMAD.WIDE R32, R3, 0x4, R6 ;  /* 0x0000000403207825 */ /* 0x002fc600078e0206 */
[----:B------:R2:W-:Y:S01]  /*7ca0*/  LDGSTS.E [R31+0xfe00], [R26.64], !P2 ;  /* 0x0fe000001a1f7fae */ /* 0x0005e2000d121848 */
[----:B------:R-:W-:Y:S01]  /*7cb0*/  ISETP.GE.U32.AND P2, PT, R0, 0x7fffff85, PT ;  /* 0x7fffff850000780c */ /* 0x000fe20003f46070 */
[----:B------:R-:W-:Y:S01]  /*7cc0*/  IMAD R0, R2, 0x23, RZ ;  /* 0x0000002302007824 */ /* 0x000fe200078e02ff */
[C---:B---3--:R-:W-:Y:S02]  /*7cd0*/  IADD3 R28, R252.reuse, -0x40, RZ ;  /* 0xffffffc0fc1c7810 */ /* 0x048fe40007ffe0ff */
[----:B------:R-:W-:Y:S01]  /*7ce0*/  IADD3 R3, R252, -0x41, RZ ;  /* 0xffffffbffc037810 */ /* 0x000fe20007ffe0ff */
[----:B------:R-:W-:-:S04]  /*7cf0*/  IMAD.WIDE R46, R0, 0x4, R8 ;  /* 0x00000004002e7825 */ /* 0x000fc800078e0208 */
[C---:B------:R-:W-:Y:S01]  /*7d00*/  IMAD.WIDE R44, R0.reuse, 0x4, R10 ;  /* 0x00000004002c7825 */ /* 0x040fe200078e020a */
[----:B--2---:R-:W-:Y:S01]  /*7d10*/  MOV R27, R25 ;  /* 0x00000019001b7202 */ /* 0x004fe20000000f00 */
[----:B------:R-:W-:Y:S02]  /*7d20*/  STL.64 [R1+0x6e8], R46 ;  /* 0x0006e82e01007387 */ /* 0x000fe40000100a00 */
[----:B------:R-:W-:Y:S01]  /*7d30*/  IMAD.MOV.U32 R25, RZ, RZ, R17 ;  /* 0x000000ffff197224 */ /* 0x000fe200078e0011 */
[----:B------:R-:W-:Y:S01]  /*7d40*/  MOV R17, R15 ;  /* 0x0000000f00117202 */ /* 0x000fe20000000f00 */
[C---:B------:R-:W-:Y:S01]  /*7d50*/  IMAD.WIDE R42, R0.reuse, 0x4, R4 ;  /* 0x00000004002a7825 */ /* 0x040fe200078e0204 */
[----:B------:R-:W1:Y:S03]  /*7d60*/  S2R R15, SR_TID.X ;  /* 0x00000000000f7919 */ /* 0x000e660000002100 */
[----:B------:R-:W-:Y:S01]  /*7d70*/  IMAD.WIDE R40, R0, 0x4, R6 ;  /* 0x0000000400287825 */ /* 0x000fe200078e0206 */
[----:B------:R2:W-:Y:S03]  /*7d80*/  LDGSTS.E [R31+0x11800], [R46.64], !P3 ;  /* 0x118000002e1f7fae */ /* 0x0005e6000d921848 */
[----:B------:R-:W-:Y:S01]  /*7d90*/  IMAD.MOV.U32 R26, RZ, RZ, R24 ;  /* 0x000000ffff1a7224 */ /* 0x000fe200078e0018 */
[----:B------:R-:W-:Y:S01]  /*7da0*/  STL.64 [R1+0x6f0], R38 ;  /* 0x0006f02601007387 */ /* 0x000fe20000100a00 */
[----:B------:R-:W-:-:S02]  /*7db0*/  IMAD.MOV.U32 R24, RZ, RZ, R16 ;  /* 0x000000ffff187224 */ /* 0x000fc400078e0010 */
[----:B------:R-:W-:Y:S01]  /*7dc0*/  IMAD.MOV.U32 R16, RZ, RZ, R14 ;  /* 0x000000ffff107224 */ /* 0x000fe200078e000e */
[----:B------:R2:W-:Y:S01]  /*7dd0*/  LDGSTS.E [R31+0x11a00], [R44.64], !P3 ;  /* 0x11a000002c1f7fae */ /* 0x0005e2000d921848 */
[C---:B------:R-:W-:Y:S02]  /*7de0*/  IMAD R14, R2.reuse, 0x2b, RZ ;  /* 0x0000002b020e7824 */ /* 0x040fe400078e02ff */
[----:B------:R-:W-:Y:S01]  /*7df0*/  IMAD R0, R2, 0x2f, RZ ;  /* 0x0000002f02007824 */ /* 0x000fe200078e02ff */
[----:B------:R-:W-:Y:S04]  /*7e00*/  STL.64 [R1+0x6f8], R44 ;  /* 0x0006f82c01007387 */ /* 0x000fe80000100a00 */
[----:B------:R2:W-:Y:S04]  /*7e10*/  LDGSTS.E [R31+0x11c00], [R42.64], !P3 ;  /* 0x11c000002a1f7fae */ /* 0x0005e8000d921848 */
[----:B------:R-:W-:Y:S01]  /*7e20*/  STL.64 [R1+0x700], R42 ;  /* 0x0007002a01007387 */ /* 0x000fe20000100a00 */
[----:B-1----:R-:W-:-:S03]  /*7e30*/  LOP3.LUT R15, R15, 0x3f, RZ, 0xc0, !PT ;  /* 0x0000003f0f0f7812 */ /* 0x002fc600078ec0ff */
[----:B------:R2:W-:Y:S01]  /*7e40*/  LDGSTS.E [R31+0x11e00], [R40.64], !P3 ;  /* 0x11e00000281f7fae */ /* 0x0005e2000d921848 */
[----:B------:R-:W-:-:S03]  /*7e50*/  ISETP.GE.U32.AND P3, PT, R28, 0x7fffff81, PT ;  /* 0x7fffff811c00780c */ /* 0x000fc60003f66070 */
[----:B------:R-:W-:Y:S04]  /*7e60*/  STL.64 [R1+0x708], R40 ;  /* 0x0007082801007387 */ /* 0x000fe80000100a00 */
[----:B------:R1:W-:Y:S04]  /*7e70*/  LDGSTS.E [R31+0x13800], [R38.64], !P4 ;  /* 0x13800000261f7fae */ /* 0x0003e8000e121848 */
[----:B------:R3:W-:Y:S04]  /*7e80*/  STL.64 [R1+0x7e0], R36 ;  /* 0x0007e02401007387 */ /* 0x0007e80000100a00 */
[----:B------:R3:W-:Y:S04]  /*7e90*/  LDGSTS.E [R31+0x13a00], [R36.64], !P4 ;  /* 0x13a00000241f7fae */ /* 0x0007e8000e121848 */
[----:B------:R4:W-:Y:S04]  /*7ea0*/  STL.64 [R1+0x7d8], R34 ;  /* 0x0007d82201007387 */ /* 0x0009e80000100a00 */
[----:B------:R4:W-:Y:S01]  /*7eb0*/  LDGSTS.E [R31+0x13c00], [R34.64], !P4 ;  /* 0x13c00000221f7fae */ /* 0x0009e2000e121848 */
[----:B---3--:R-:W-:-:S03]  /*7ec0*/  IMAD.WIDE R36, R14, 0x4, R8 ;  /* 0x000000040e247825 */ /* 0x008fc600078e0208 */
[----:B------:R3:W-:Y:S04]  /*7ed0*/  STL.64 [R1+0x7d0], R32 ;  /* 0x0007d02001007387 */ /* 0x0007e80000100a00 */
[----:B------:R3:W-:Y:S01]  /*7ee0*/  LDGSTS.E [R31+0x13e00], [R32.64], !P4 ;  /* 0x13e00000201f7fae */ /* 0x0007e2000e121848 */
[----:B------:R-:W-:Y:S01]  /*7ef0*/  ISETP.GE.AND P4, PT, R15, R28, PT ;  /* 0x0000001c0f00720c */ /* 0x000fe20003f86270 */
[C---:B------:R-:W-:Y:S02]  /*7f00*/  IMAD.WIDE R28, R14.reuse, 0x4, R6 ;  /* 0x000000040e1c7825 */ /* 0x040fe400078e0206 */
[----:B------:R5:W-:Y:S02]  /*7f10*/  LDGSTS.E [R31+0x15800], [R36.64], !P5 ;  /* 0x15800000241f7fae */ /* 0x000be4000e921848 */
[----:B----4-:R-:W-:-:S02]  /*7f20*/  IMAD.WIDE R34, R14, 0x4, R10 ;  /* 0x000000040e227825 */ /* 0x010fc400078e020a */
[----:B------:R5:W-:Y:S02]  /*7f30*/  STL.64 [R1+0x7c8], R36 ;  /* 0x0007c82401007387 */ /* 0x000be40000100a00 */
[----:B---3--:R-:W-:Y:S02]  /*7f40*/  IMAD.WIDE R32, R14, 0x4, R4 ;  /* 0x000000040e207825 */ /* 0x008fe400078e0204 */
[----:B------:R3:W-:Y:S02]  /*7f50*/  LDGSTS.E [R31+0x15a00], [R34.64], !P5 ;  /* 0x15a00000221f7fae */ /* 0x0007e4000e921848 */
[----:B------:R-:W-:Y:S02]  /*7f60*/  IMAD.MOV.U32 R14, RZ, RZ, 0x3f ;  /* 0x0000003fff0e7424 */ /* 0x000fe400078e00ff */
[----:B------:R4:W-:Y:S01]  /*7f70*/  LDGSTS.E [R31+0x15c00], [R32.64], !P5 ;  /* 0x15c00000201f7fae */ /* 0x0009e2000e921848 */
[----:B-----5:R-:W-:-:S03]  /*7f80*/  IMAD.WIDE R36, R0, 0x4, R8 ;  /* 0x0000000400247825 */ /* 0x020fc600078e0208 */
[----:B------:R3:W-:Y:S01]  /*7f90*/  STL.64 [R1+0x7c0], R34 ;  /* 0x0007c02201007387 */ /* 0x0007e20000100a00 */
[----:B------:R-:W-:-:S03]  /*7fa0*/  IADD3 R14, R14, c[0x0][0x180], RZ ;  /* 0x000060000e0e7a10 */ /* 0x000fc60007ffe0ff */
[----:B------:R5:W-:Y:S01]  /*7fb0*/  LDGSTS.E [R31+0x15e00], [R28.64], !P5 ;  /* 0x15e000001c1f7fae */ /* 0x000be2000e921848 */
[----:B------:R-:W-:Y:S01]  /*7fc0*/  ISETP.GE.U32.AND P5, PT, R3, 0x7fffff80, PT ;  /* 0x7fffff800300780c */ /* 0x000fe20003fa6070 */
[----:B------:R-:W-:Y:S02]  /*7fd0*/  IMAD R3, R2, 0x33, RZ ;  /* 0x0000003302037824 */ /* 0x000fe400078e02ff */
[----:B------:R4:W-:Y:S01]  /*7fe0*/  STL.64 [R1+0x7b8], R32 ;  /* 0x0007b82001007387 */ /* 0x0009e20000100a00 */
[----:B---3--:R-:W-:-:S03]  /*7ff0*/  IMAD.WIDE R34, R0, 0x4, R10 ;  /* 0x0000000400227825 */ /* 0x008fc600078e020a */
[----:B------:R5:W-:Y:S04]  /*8000*/  STL.64 [R1+0x7b0], R28 ;  /* 0x0007b01c01007387 */ /* 0x000be80000100a00 */
[----:B------:R3:W-:Y:S01]  /*8010*/  STL.64 [R1+0x7a8], R36 ;  /* 0x0007a82401007387 */ /* 0x0007e20000100a00 */
[----:B----4-:R-:W-:-:S03]  /*8020*/  IMAD.WIDE R32, R0, 0x4, R4 ;  /* 0x0000000400207825 */ /* 0x010fc600078e0204 */
[----:B------:R3:W-:Y:S01]  /*8030*/  LDGSTS.E [R31+0x17800], [R36.64], !P6 ;  /* 0x17800000241f7fae */ /* 0x0007e2000f121848 */
[----:B-----5:R-:W-:Y:S01]  /*8040*/  IMAD.WIDE R28, R0, 0x4, R6 ;  /* 0x00000004001c7825 */ /* 0x020fe200078e0206 */
[----:B------:R-:W-:Y:S02]  /*8050*/  IADD3 R0, R252, -0x45, RZ ;  /* 0xffffffbbfc007810 */ /* 0x000fe40007ffe0ff */
[----:B------:R4:W-:Y:S04]  /*8060*/  STL.64 [R1+0x7a0], R34 ;  /* 0x0007a02201007387 */ /* 0x0009e80000100a00 */
[----:B------:R4:W-:Y:S01]  /*8070*/  LDGSTS.E [R31+0x17a00], [R34.64], !P6 ;  /* 0x17a00000221f7fae */ /* 0x0009e2000f121848 */
[----:B---3--:R-:W-:-:S03]  /*8080*/  IMAD.WIDE R36, R3, 0x4, R8 ;  /* 0x0000000403247825 */ /* 0x008fc600078e0208 */
[----:B------:R3:W-:Y:S04]  /*8090*/  STL.64 [R1+0x798], R32 ;  /* 0x0007982001007387 */ /* 0x0007e80000100a00 */
[----:B------:R3:W-:Y:S01]  /*80a0*/  LDGSTS.E [R31+0x17c00], [R32.64], !P6 ;  /* 0x17c00000201f7fae */ /* 0x0007e2000f121848 */
[----:B----4-:R-:W-:-:S03]  /*80b0*/  IMAD.WIDE R34, R3, 0x4, R10 ;  /* 0x0000000403227825 */ /* 0x010fc600078e020a */
[----:B------:R4:W-:Y:S04]  /*80c0*/  STL.64 [R1+0x790], R28 ;  /* 0x0007901c01007387 */ /* 0x0009e80000100a00 */
[----:B------:R4:W-:Y:S01]  /*80d0*/  LDGSTS.E [R31+0x17e00], [R28.64], !P6 ;  /* 0x17e000001c1f7fae */ /* 0x0009e2000f121848 */
[----:B------:R-:W-:Y:S01]  /*80e0*/  ISETP.GE.U32.AND P6, PT, R0, 0x7fffff7c, PT ;  /* 0x7fffff7c0000780c */ /* 0x000fe20003fc6070 */
[----:B------:R-:W-:Y:S02]  /*80f0*/  IMAD R0, R2, 0x37, RZ ;  /* 0x0000003702007824 */ /* 0x000fe400078e02ff */
[C---:B---3--:R-:W-:Y:S01]  /*8100*/  IMAD.WIDE R32, R3.reuse, 0x4, R4 ;  /* 0x0000000403207825 */ /* 0x048fe200078e0204 */
[----:B------:R3:W-:Y:S04]  /*8110*/  STL.64 [R1+0x788], R36 ;  /* 0x0007882401007387 */ /* 0x0007e80000100a00 */
[----:B------:R3:W-:Y:S01]  /*8120*/  LDGSTS.E [R31+0x19800], [R36.64], !P0 ;  /* 0x19800000241f7fae */ /* 0x0007e2000c121848 */
[----:B----4-:R-:W-:-:S03]  /*8130*/  IMAD.WIDE R28, R3, 0x4, R6 ;  /* 0x00000004031c7825 */ /* 0x010fc600078e0206 */
[----:B------:R4:W-:Y:S01]  /*8140*/  STL.64 [R1+0x780], R34 ;  /* 0x0007802201007387 */ /* 0x0009e20000100a00 */
[----:B------:R-:W-:-:S03]  /*8150*/  IADD3 R3, R252, -0x49, RZ ;  /* 0xffffffb7fc037810 */ /* 0x000fc60007ffe0ff */
[----:B------:R4:W-:Y:S04]  /*8160*/  LDGSTS.E [R31+0x19a00], [R34.64], !P0 ;  /* 0x19a00000221f7fae */ /* 0x0009e8000c121848 */
[----:B------:R5:W-:Y:S01]  /*8170*/  STL.64 [R1+0x778], R32 ;  /* 0x0007782001007387 */ /* 0x000be20000100a00 */
[----:B---3--:R-:W-:-:S03]  /*8180*/  IMAD.WIDE R36, R0, 0x4, R8 ;  /* 0x0000000400247825 */ /* 0x008fc600078e0208 */
[----:B------:R5:W-:Y:S04]  /*8190*/  LDGSTS.E [R31+0x19c00], [R32.64], !P0 ;  /* 0x19c00000201f7fae */ /* 0x000be8000c121848 */
[----:B------:R3:W-:Y:S01]  /*81a0*/  STL.64 [R1+0x770], R28 ;  /* 0x0007701c01007387 */ /* 0x0007e20000100a00 */
[----:B----4-:R-:W-:-:S03]  /*81b0*/  IMAD.WIDE R34, R0, 0x4, R10 ;  /* 0x0000000400227825 */ /* 0x010fc600078e020a */
[----:B------:R3:W-:Y:S01]  /*81c0*/  LDGSTS.E [R31+0x19e00], [R28.64], !P0 ;  /* 0x19e000001c1f7fae */ /* 0x0007e2000c121848 */
[----:B------:R-:W-:Y:S01]  /*81d0*/  ISETP.GE.U32.AND P0, PT, R3, 0x7fffff78, PT ;  /* 0x7fffff780300780c */ /* 0x000fe20003f06070 */
[----:B------:R-:W-:Y:S02]  /*81e0*/  IMAD R3, R2, 0x3b, RZ ;  /* 0x0000003b02037824 */ /* 0x000fe400078e02ff */
[C---:B-----5:R-:W-:Y:S01]  /*81f0*/  IMAD.WIDE R32, R0.reuse, 0x4, R4 ;  /* 0x0000000400207825 */ /* 0x060fe200078e0204 */
[----:B------:R4:W-:Y:S03]  /*8200*/  STL.64 [R1+0x768], R36 ;  /* 0x0007682401007387 */ /* 0x0009e60000100a00 */
[----:B-1----:R-:W-:Y:S01]  /*8210*/  IMAD.WIDE R38, R3, 0x4, R8 ;  /* 0x0000000403267825 */ /* 0x002fe200078e0208 */
[----:B------:R4:W-:Y:S03]  /*8220*/  LDGSTS.E [R31+0x1b800], [R36.64], !P1 ;  /* 0x1b800000241f7fae */ /* 0x0009e6000c921848 */
[----:B---3--:R-:W-:Y:S01]  /*8230*/  IMAD.MOV.U32 R28, RZ, RZ, R26 ;  /* 0x000000ffff1c7224 */ /* 0x008fe200078e001a */
[----:B------:R1:W-:Y:S01]  /*8240*/  STL.64 [R1+0x760], R34 ;  /* 0x0007602201007387 */ /* 0x0003e20000100a00 */
[----:B------:R-:W-:Y:S01]  /*8250*/  IMAD.MOV.U32 R29, RZ, RZ, R27 ;  /* 0x000000ffff1d7224 */ /* 0x000fe200078e001b */
[----:B------:R-:W-:Y:S01]  /*8260*/  MOV R27, R19 ;  /* 0x00000013001b7202 */ /* 0x000fe20000000f00 */
[----:B------:R-:W-:Y:S01]  /*8270*/  IMAD.MOV.U32 R26, RZ, RZ, R18 ;  /* 0x000000ffff1a7224 */ /* 0x000fe200078e0012 */
[----:B------:R1:W-:Y:S01]  /*8280*/  LDGSTS.E [R31+0x1ba00], [R34.64], !P1 ;  /* 0x1ba00000221f7fae */ /* 0x0003e2000c921848 */
[----:B------:R-:W-:Y:S01]  /*8290*/  IMAD.WIDE R18, R0, 0x4, R6 ;  /* 0x0000000400127825 */ /* 0x000fe200078e0206 */
[----:B------:R-:W-:-:S02]  /*82a0*/  IADD3 R0, R252, -0x4d, RZ ;  /* 0xffffffb3fc007810 */ /* 0x000fc40007ffe0ff */
[----:B------:R3:W-:Y:S01]  /*82b0*/  STL.64 [R1+0x758], R32 ;  /* 0x0007582001007387 */ /* 0x0007e20000100a00 */
[----:B----4-:R-:W-:-:S03]  /*82c0*/  IMAD.WIDE R36, R3, 0x4, R10 ;  /* 0x0000000403247825 */ /* 0x010fc600078e020a */
[----:B------:R3:W-:Y:S04]  /*82d0*/  LDGSTS.E [R31+0x1bc00], [R32.64], !P1 ;  /* 0x1bc00000201f7fae */ /* 0x0007e8000c921848 */
[----:B------:R4:W-:Y:S01]  /*82e0*/  STL.64 [R1+0x750], R18 ;  /* 0x0007501201007387 */ /* 0x0009e20000100a00 */
[----:B-1----:R-:W-:-:S03]  /*82f0*/  IMAD.WIDE R34, R3, 0x4, R4 ;  /* 0x0000000403227825 */ /* 0x002fc600078e0204 */
[----:B------:R4:W-:Y:S01]  /*8300*/  LDGSTS.E [R31+0x1be00], [R18.64], !P1 ;  /* 0x1be00000121f7fae */ /* 0x0009e2000c921848 */
[----:B------:R-:W-:Y:S01]  /*8310*/  ISETP.GE.U32.AND P1, PT, R0, 0x7fffff74, PT ;  /* 0x7fffff740000780c */ /* 0x000fe20003f26070 */
[----:B---3--:R-:W-:Y:S02]  /*8320*/  IMAD.WIDE R32, R3, 0x4, R6 ;  /* 0x0000000403207825 */ /* 0x008fe400078e0206 */
[----:B------:R1:W-:Y:S02]  /*8330*/  LDGSTS.E [R31+0x1d800], [R38.64], !P2 ;  /* 0x1d800000261f7fae */ /* 0x0003e4000d121848 */
[C---:B------:R-:W-:Y:S02]  /*8340*/  IMAD R3, R2.reuse, 0x3f, RZ ;  /* 0x0000003f02037824 */ /* 0x040fe400078e02ff */
[----:B------:R3:W-:Y:S01]  /*8350*/  LDGSTS.E [R31+0x1da00], [R36.64], !P2 ;  /* 0x1da00000241f7fae */ /* 0x0007e2000d121848 */
[----:B------:R-:W-:-:S03]  /*8360*/  IMAD.SHL.U32 R2, R2, 0x40, RZ ;  /* 0x0000004002027824 */ /* 0x000fc600078e00ff */
[----:B----4-:R-:W4:Y:S04]  /*8370*/  S2R R19, SR_TID.X ;  /* 0x0000000000137919 */ /* 0x010f280000002100 */
[----:B------:R5:W-:Y:S04]  /*8380*/  LDGSTS.E [R31+0x1dc00], [R34.64], !P2 ;  /* 0x1dc00000221f7fae */ /* 0x000be8000d121848 */
[----:B------:R1:W-:Y:S01]  /*8390*/  LDGSTS.E [R31+0x1de00], [R32.64], !P2 ;  /* 0x1de00000201f7fae */ /* 0x0003e2000d121848 */
[----:B------:R-:W-:-:S03]  /*83a0*/  ISETP.GT.AND P2, PT, R14, 0x3f, PT ;  /* 0x0000003f0e00780c */ /* 0x000fc60003f44270 */
[----:B------:R1:W-:Y:S04]  /*83b0*/  STL.64 [R1+0x748], R38 ;  /* 0x0007482601007387 */ /* 0x0003e80000100a00 */
[----:B------:R3:W-:Y:S04]  /*83c0*/  STL.64 [R1+0x740], R36 ;  /* 0x0007402401007387 */ /* 0x0007e80000100a00 */
[----:B------:R5:W-:Y:S01]  /*83d0*/  STL.64 [R1+0x738], R34 ;  /* 0x0007382201007387 */ /* 0x000be20000100a00 */
[----:B----4-:R-:W-:Y:S01]  /*83e0*/  SHF.R.S32.HI R0, RZ, 0x6, R19 ;  /* 0x00000006ff007819 */ /* 0x010fe20000011413 */
[----:B-1----:R-:W-:-:S02]  /*83f0*/  IMAD.WIDE R38, R3, 0x4, R8 ;  /* 0x0000000403267825 */ /* 0x002fc400078e0208 */
[----:B------:R1:W-:Y:S01]  /*8400*/  STL.64 [R1+0x730], R32 ;  /* 0x0007302001007387 */ /* 0x0003e20000100a00 */
[----:B------:R-:W-:Y:S01]  /*8410*/  SGXT R18, R0, 0x1 ;  /* 0x000000010012781a */ /* 0x000fe20000000200 */
[----:B---3--:R-:W-:Y:S01]  /*8420*/  IMAD.WIDE R36, R3, 0x4, R10 ;  /* 0x0000000403247825 */ /* 0x008fe200078e020a */
[----:B------:R-:W-:Y:S01]  /*8430*/  SEL R0, RZ, 0x4, !P2 ;  /* 0x00000004ff007807 */ /* 0x000fe20005000000 */
[----:B------:R3:W-:Y:S01]  /*8440*/  STL.64 [R1+0x728], R38 ;  /* 0x0007282601007387 */ /* 0x0007e20000100a00 */
[----:B------:R-:W-:Y:S01]  /*8450*/  ISETP.GE.AND P2, PT, R15, c[0x0][0x180], PT ;  /* 0x000060000f007a0c */ /* 0x000fe20003f46270 */
[----:B-----5:R-:W-:Y:S02]  /*8460*/  IMAD.WIDE R34, R3, 0x4, R4 ;  /* 0x0000000403227825 */ /* 0x020fe400078e0204 */
[----:B------:R4:W-:Y:S01]  /*8470*/  STL.64 [R1+0x720], R36 ;  /* 0x0007202401007387 */ /* 0x0009e20000100a00 */
[----:B------:R-:W-:Y:S01]  /*8480*/  SEL R0, R0, RZ, !P2 ;  /* 0x000000ff00007207 */ /* 0x000fe20005000000 */
[----:B------:R-:W-:Y:S01]  /*8490*/  IMAD.SHL.U32 R15, R15, 0x4, RZ ;  /* 0x000000040f0f7824 */ /* 0x000fe200078e00ff */
[----:B------:R-:W-:Y:S01]  /*84a0*/  ISETP.GE.U32.AND P2, PT, R30, 0x7fffff70, PT ;  /* 0x7fffff701e00780c */ /* 0x000fe20003f46070 */
[----:B-1----:R-:W-:Y:S01]  /*84b0*/  IMAD.WIDE R32, R3, 0x4, R6 ;  /* 0x0000000403207825 */ /* 0x002fe200078e0206 */
[----:B------:R2:W-:Y:S01]  /*84c0*/  LDGSTS.E [R31+0x1f800], [R38.64], !P3 ;  /* 0x1f800000261f7fae */ /* 0x0005e2000d921848 */
[----:B------:R-:W-:-:S02]  /*84d0*/  MOV R30, R24 ;  /* 0x00000018001e7202 */ /* 0x000fc40000000f00 */
[----:B------:R-:W-:Y:S01]  /*84e0*/  LOP3.LUT R15, R15, 0x110, R18, 0x78, !PT ;  /* 0x000001100f0f7812 */ /* 0x000fe200078e7812 */
[----:B------:R1:W-:Y:S01]  /*84f0*/  STL.64 [R1+0x718], R34 ;  /* 0x0007182201007387 */ /* 0x0003e20000100a00 */
[----:B------:R-:W-:Y:S01]  /*8500*/  IMAD.MOV.U32 R24, RZ, RZ, R22 ;  /* 0x000000ffff187224 */ /* 0x000fe200078e0016 */
[----:B------:R-:W-:Y:S02]  /*8510*/  LOP3.LUT R19, R19, 0x7f, RZ, 0xc0, !PT ;  /* 0x0000007f13137812 */ /* 0x000fe400078ec0ff */
[----:B------:R2:W-:Y:S01]  /*8520*/  LDGSTS.E [R31+0x1fa00], [R36.64], !P3 ;  /* 0x1fa00000241f7fae */ /* 0x0005e2000d921848 */
[----:B------:R-:W-:Y:S02]  /*8530*/  LOP3.LUT R22, R15, 0x60, RZ, 0x3c, !PT ;  /* 0x000000600f167812 */ /* 0x000fe400078e3cff */
[C---:B------:R-:W-:Y:S01]  /*8540*/  IADD3 R18, R252.reuse, -0x59, RZ ;  /* 0xffffffa7fc127810 */ /* 0x040fe20007ffe0ff */
[----:B------:R2:W-:Y:S01]  /*8550*/  STL.64 [R1+0x710], R32 ;  /* 0x0007102001007387 */ /* 0x0005e20000100a00 */
[----:B------:R-:W-:-:S03]  /*8560*/  IADD3 R3, R252, -0x55, RZ ;  /* 0xffffffabfc037810 */ /* 0x000fc60007ffe0ff */
[----:B------:R2:W-:Y:S04]  /*8570*/  LDGSTS.E [R31+0x1fc00], [R34.64], !P3 ;  /* 0x1fc00000221f7fae */ /* 0x0005e8000d921848 */
[----:B------:R2:W-:Y:S01]  /*8580*/  LDGSTS.E [R31+0x1fe00], [R32.64], !P3 ;  /* 0x1fe00000201f7fae */ /* 0x0005e2000d921848 */
[----:B------:R-:W-:Y:S02]  /*8590*/  ISETP.NE.U32.AND P3, PT, R0, RZ, PT ;  /* 0x000000ff0000720c */ /* 0x000fe40003f65070 */
[----:B------:R-:W-:Y:S01]  /*85a0*/  SEL R0, RZ, 0x4, P4 ;  /* 0x00000004ff007807 */ /* 0x000fe20002000000 */
[----:B------:R-:W5:Y:S01]  /*85b0*/  LDL.64 R68, [R1+0x318] ;  /* 0x0003180001447983 */ /* 0x000f620000100a00 */
[----:B------:R-:W-:Y:S02]  /*85c0*/  ISETP.GT.AND P4, PT, R14, 0x7f, PT ;  /* 0x0000007f0e00780c */ /* 0x000fe40003f84270 */
[----:B------:R-:W-:Y:S01]  /*85d0*/  LOP3.LUT R14, R15, 0x20, RZ, 0x3c, !PT ;  /* 0x000000200f0e7812 */ /* 0x000fe200078e3cff */
[----:B------:R-:W5:Y:S04]  /*85e0*/  LDL.64 R66, [R1+0x340] ;  /* 0x0003400001427983 */ /* 0x000f680000100a00 */
[----:B------:R-:W5:Y:S01]  /*85f0*/  LDL.64 R64, [R1+0x378] ;  /* 0x0003780001407983 */ /* 0x000f620000100a00 */
[----:B--2---:R-:W-:-:S02]  /*8600*/  IMAD.MOV.U32 R31, RZ, RZ, R25 ;  /* 0x000000ffff1f7224 */ /* 0x004fc400078e0019 */
[----:B------:R-:W-:Y:S01]  /*8610*/  IMAD.MOV.U32 R25, RZ, RZ, R23 ;  /* 0x000000ffff197224 */ /* 0x000fe200078e0017 */
[----:B------:R-:W2:Y:S01]  /*8620*/  LDL.64 R62, [R1+0x3b0] ;  /* 0x0003b000013e7983 */ /* 0x000ea20000100a00 */
[----:B------:R-:W-:-:S03]  /*8630*/  LOP3.LUT R23, R15, 0x40, RZ, 0x3c, !PT ;  /* 0x000000400f177812 */ /* 0x000fc600078e3cff */
[----:B------:R-:W2:Y:S04]  /*8640*/  LDL.64 R60, [R1+0x3e0] ;  /* 0x0003e000013c7983 */ /* 0x000ea80000100a00 */
        /* <DEDUP_REMOVED lines=8> */
[----:B------:R-:W0:Y:S04]  /*86d0*/  LDGDEPBAR ;  /* 0x00000000000079af */ /* 0x000e280000000000 */
[----:B------:R-:W2:Y:S04]  /*86e0*/  LDL.64 R42, [R1+0x280] ;  /* 0x00028000012a7983 */ /* 0x000ea80000100a00 */
[----:B------:R1:W-:Y:S04]  /*86f0*/  LDGSTS.E [R15+0x60000], [R28.64], P3 ;  /* 0x600000001c0f7fae */ /* 0x0003e80009921848 */
[----:B------:R-:W2:Y:S04]  /*8700*/  LDL.64 R40, [R1+0x2b8] ;  /* 0x0002b80001287983 */ /* 0x000ea80000100a00 */
[----:B------:R3:W-:Y:S04]  /*8710*/  LDGSTS.E [R15+0x60800], [R26.64], P3 ;  /* 0x608000001a0f7fae */ /* 0x0007e80009921848 */
[----:B-1----:R-:W2:Y:S04]  /*8720*/  LDL.64 R28, [R1+0x2f0] ;  /* 0x0002f000011c7983 */ /* 0x002ea80000100a00 */
[----:B------:R-:W2:Y:S04]  /*8730*/  LDL.64 R20, [R1+0x350] ;  /* 0x0003500001147983 */ /* 0x000ea80000100a00 */
[----:B---3--:R-:W3:Y:S04]  /*8740*/  LDL.64 R26, [R1+0x320] ;  /* 0x00032000011a7983 */ /* 0x008ee80000100a00 */
[----:B------:R-:W3:Y:S04]  /*8750*/  LDL.64 R38, [R1+0x388] ;  /* 0x0003880001267983 */ /* 0x000ee80000100a00 */
[----:B----4-:R-:W3:Y:S04]  /*8760*/  LDL.64 R36, [R1+0x3b8] ;  /* 0x0003b80001247983 */ /* 0x010ee80000100a00 */
[----:B------:R-:W3:Y:S04]  /*8770*/  LDL.64 R34, [R1+0x3f0] ;  /* 0x0003f00001227983 */ /* 0x000ee80000100a00 */
[----:B------:R1:W-:Y:S04]  /*8780*/  LDGSTS.E [R15+0x61000], [R30.64], P3 ;  /* 0x610000001e0f7fae */ /* 0x0003e80009921848 */
[----:B------:R-:W3:Y:S04]  /*8790*/  LDL.64 R32, [R1+0x428] ;  /* 0x0004280001207983 */ /* 0x000ee80000100a00 */
[----:B------:R1:W-:Y:S04]  /*87a0*/  LDGSTS.E [R15+0x61800], [R24.64], P3 ;  /* 0x61800000180f7fae */ /* 0x0003e80009921848 */
[----:B-1----:R-:W3:Y:S04]  /*87b0*/  LDL.64 R30, [R1+0x458] ;  /* 0x00045800011e7983 */ /* 0x002ee80000100a00 */
[----:B------:R1:W-:Y:S04]  /*87c0*/  LDGSTS.E [R15+0x62000], [R16.64], P3 ;  /* 0x62000000100f7fae */ /* 0x0003e80009921848 */
[----:B------:R-:W3:Y:S04]  /*87d0*/  LDL.64 R24, [R1+0x490] ;  /* 0x0004900001187983 */ /* 0x000ee80000100a00 */
[----:B------:R1:W-:Y:S04]  /*87e0*/  LDGSTS.E [R15+0x62800], [R12.64], P3 ;  /* 0x628000000c0f7fae */ /* 0x0003e80009921848 */
[----:B------:R1:W-:Y:S04]  /*87f0*/  LDGSTS.E [R15+0x63000], [R70.64], P3 ;  /* 0x63000000460f7fae */ /* 0x0003e80009921848 */
[----:B-1----:R-:W3:Y:S04]  /*8800*/  LDL.64 R16, [R1+0x4c8] ;  /* 0x0004c80001107983 */ /* 0x002ee80000100a00 */
[----:B------:R-:W3:Y:S04]  /*8810*/  LDL.64 R12, [R1+0x1c0] ;  /* 0x0001c000010c7983 */ /* 0x000ee80000100a00 */
[----:B------:R-:W3:Y:S04]  /*8820*/  LDL.LU.64 R70, [R1+0x15d8] ;  /* 0x0015d80001467983 */ /* 0x000ee80000300a00 */
[----:B-----5:R1:W-:Y:S04]  /*8830*/  LDGSTS.E [R15+0x63800], [R68.64], P3 ;  /* 0x63800000440f7fae */ /* 0x0203e80009921848 */
[----:B------:R5:W-:Y:S04]  /*8840*/  LDGSTS.E [R15+0x64000], [R66.64], P3 ;  /* 0x64000000420f7fae */ /* 0x000be80009921848 */
[----:B------:R1:W-:Y:S04]  /*8850*/  LDGSTS.E [R15+0x64800], [R64.64], P3 ;  /* 0x64800000400f7fae */ /* 0x0003e80009921848 */
[----:B--2---:R2:W-:Y:S04]  /*8860*/  LDGSTS.E [R15+0x65000], [R62.64], P3 ;  /* 0x650000003e0f7fae */ /* 0x0045e80009921848 */
[----:B------:R1:W-:Y:S04]  /*8870*/  LDGSTS.E [R15+0x65800], [R60.64], P3 ;  /* 0x658000003c0f7fae */ /* 0x0003e80009921848 */
        /* <DEDUP_REMOVED lines=8> */
[----:B-1----:R-:W4:Y:S04]  /*8900*/  LDL.64 R68, [R1+0x2c8] ;  /* 0x0002c80001447983 */ /* 0x002f280000100a00 */
[----:B------:R1:W-:Y:S04]  /*8910*/  LDGSTS.E [R14+0x62200], [R42.64], P3 ;  /* 0x622000002a0e7fae */ /* 0x0003e80009921848 */
[----:B-----5:R-:W5:Y:S04]  /*8920*/  LDL.64 R66, [R1+0x2f8] ;  /* 0x0002f80001427983 */ /* 0x020f680000100a00 */
[----:B------:R1:W-:Y:S04]  /*8930*/  LDGSTS.E [R14+0x62a00], [R40.64], P3 ;  /* 0x62a00000280e7fae */ /* 0x0003e80009921848 */
[----:B------:R-:W4:Y:S04]  /*8940*/  LDL.64 R64, [R1+0x330] ;  /* 0x0003300001407983 */ /* 0x000f280000100a00 */
[----:B------:R1:W-:Y:S04]  /*8950*/  LDGSTS.E [R14+0x63200], [R28.64], P3 ;  /* 0x632000001c0e7fae */ /* 0x0003e80009921848 */
[----:B--2---:R-:W2:Y:S04]  /*8960*/  LDL.64 R62, [R1+0x360] ;  /* 0x00036000013e7983 */ /* 0x004ea80000100a00 */
[----:B---3--:R3:W-:Y:S04]  /*8970*/  LDGSTS.E [R14+0x63a00], [R26.64], P3 ;  /* 0x63a000001a0e7fae */ /* 0x0087e80009921848 */
[----:B------:R3:W-:Y:S04]  /*8980*/  LDGSTS.E [R14+0x64200], [R20.64], P3 ;  /* 0x64200000140e7fae */ /* 0x0007e80009921848 */
[----:B------:R3:W-:Y:S04]  /*8990*/  LDGSTS.E [R14+0x64a00], [R38.64], P3 ;  /* 0x64a00000260e7fae */ /* 0x0007e80009921848 */
[----:B-1----:R-:W2:Y:S04]  /*89a0*/  LDL.64 R28, [R1+0x1f0] ;  /* 0x0001f000011c7983 */ /* 0x002ea80000100a00 */
[----:B------:R1:W-:Y:S04]  /*89b0*/  LDGSTS.E [R14+0x65200], [R36.64], P3 ;  /* 0x65200000240e7fae */ /* 0x0003e80009921848 */
[----:B---3--:R-:W3:Y:S04]  /*89c0*/  LDL.64 R26, [R1+0x228] ;  /* 0x00022800011a7983 */ /* 0x008ee80000100a00 */
[----:B------:R1:W-:Y:S04]  /*89d0*/  LDGSTS.E [R14+0x65a00], [R34.64], P3 ;  /* 0x65a00000220e7fae */ /* 0x0003e80009921848 */
[----:B------:R-:W4:Y:S04]  /*89e0*/  LDL.64 R20, [R1+0x260] ;  /* 0x0002600001147983 */ /* 0x000f280000100a00 */
[----:B------:R1:W-:Y:S04]  /*89f0*/  LDGSTS.E [R14+0x66200], [R32.64], P3 ;  /* 0x66200000200e7fae */ /* 0x0003e80009921848 */
[----:B------:R1:W-:Y:S04]  /*8a00*/  LDGSTS.E [R14+0x66a00], [R30.64], P3 ;  /* 0x66a000001e0e7fae */ /* 0x0003e80009921848 */
[----:B------:R1:W-:Y:S04]  /*8a10*/  LDGSTS.E [R14+0x67200], [R24.64], P3 ;  /* 0x67200000180e7fae */ /* 0x0003e80009921848 */
[----:B------:R-:W5:Y:S04]  /*8a20*/  LDL.64 R60, [R1+0x390] ;  /* 0x00039000013c7983 */ /* 0x000f680000100a00 */
[----:B------:R-:W5:Y:S04]  /*8a30*/  LDL.64 R58, [R1+0x3c8] ;  /* 0x0003c800013a7983 */ /* 0x000f680000100a00 */
[----:B-1----:R-:W5:Y:S04]  /*8a40*/  LDL.64 R24, [R1+0x290] ;  /* 0x0002900001187983 */ /* 0x002f680000100a00 */
[----:B------:R-:W5:Y:S04]  /*8a50*/  LDL.64 R56, [R1+0x400] ;  /* 0x0004000001387983 */ /* 0x000f680000100a00 */
        /* <DEDUP_REMOVED lines=8> */
[----:B------:R1:W-:Y:S04]  /*8ae0*/  LDGSTS.E [R14+0x67a00], [R16.64], P3 ;  /* 0x67a00000100e7fae */ /* 0x0003e80009921848 */
[----:B------:R-:W5:Y:S04]  /*8af0*/  LDL.64 R38, [R1+0x2a0] ;  /* 0x0002a00001267983 */ /* 0x000f680000100a00 */
[----:B------:R1:W-:Y:S04]  /*8b00*/  LDGSTS.E [R23+0x60400], [R12.64], P3 ;  /* 0x604000000c177fae */ /* 0x0003e80009921848 */
[----:B-1----:R-:W5:Y:S04]  /*8b10*/  LDL.64 R16, [R1+0x2d0] ;  /* 0x0002d00001107983 */ /* 0x002f680000100a00 */
[----:B------:R-:W5:Y:S04]  /*8b20*/  LDL.64 R14, [R1+0x308] ;  /* 0x00030800010e7983 */ /* 0x000f680000100a00 */
[----:B------:R-:W5:Y:S04]  /*8b30*/  LDL.64 R12, [R1+0x338] ;  /* 0x00033800010c7983 */ /* 0x000f680000100a00 */
[----:B------:R-:W5:Y:S04]  /*8b40*/  LDL.64 R36, [R1+0x368] ;  /* 0x0003680001247983 */ /* 0x000f680000100a00 */
[----:B------:R-:W5:Y:S04]  /*8b50*/  LDL.64 R34, [R1+0x3a0] ;  /* 0x0003a00001227983 */ /* 0x000f680000100a00 */
[----:B------:R-:W5:Y:S04]  /*8b60*/  LDL.64 R32, [R1+0x3d8] ;  /* 0x0003d80001207983 */ /* 0x000f680000100a00 */
[----:B------:R-:W5:Y:S04]  /*8b70*/  LDL.64 R30, [R1+0x408] ;  /* 0x00040800011e7983 */ /* 0x000f680000100a00 */
[----:B--2---:R1:W-:Y:S04]  /*8b80*/  LDGSTS.E [R23+0x60c00], [R28.64], P3 ;  /* 0x60c000001c177fae */ /* 0x0043e80009921848 */
[----:B---3--:R2:W-:Y:S04]  /*8b90*/  LDGSTS.E [R23+0x61400], [R26.64], P3 ;  /* 0x614000001a177fae */ /* 0x0085e80009921848 */
[----:B-1----:R-:W3:Y:S04]  /*8ba0*/  LDL.64 R28, [R1+0x440] ;  /* 0x00044000011c7983 */ /* 0x002ee80000100a00 */
[----:B----4-:R1:W-:Y:S04]  /*8bb0*/  LDGSTS.E [R23+0x61c00], [R20.64], P3 ;  /* 0x61c0000014177fae */ /* 0x0103e80009921848 */
[----:B--2---:R-:W2:Y:S04]  /*8bc0*/  LDL.64 R26, [R1+0x4a8] ;  /* 0x0004a800011a7983 */ /* 0x004ea80000100a00 */
[----:B-1----:R-:W4:Y:S04]  /*8bd0*/  LDL.64 R20, [R1+0x478] ;  /* 0x0004780001147983 */ /* 0x002f280000100a00 */
[----:B-----5:R1:W-:Y:S04]  /*8be0*/  LDGSTS.E [R23+0x62400], [R24.64], P3 ;  /* 0x6240000018177fae */ /* 0x0203e80009921848 */
[----:B------:R5:W-:Y:S04]  /*8bf0*/  LDGSTS.E [R23+0x62c00], [R68.64], P3 ;  /* 0x62c0000044177fae */ /* 0x000be80009921848 */
[----:B------:R5:W-:Y:S04]  /*8c00*/  LDGSTS.E [R23+0x63400], [R66.64], P3 ;  /* 0x6340000042177fae */ /* 0x000be80009921848 */
[----:B-1----:R-:W2:Y:S04]  /*8c10*/  LDL.64 R24, [R1+0x4e0] ;  /* 0x0004e00001187983 */ /* 0x002ea80000100a00 */
[----:B------:R1:W-:Y:S04]  /*8c20*/  LDGSTS.E [R23+0x63c00], [R64.64], P3 ;  /* 0x63c0000040177fae */ /* 0x0003e80009921848 */
[----:B------:R1:W-:Y:S04]  /*8c30*/  LDGSTS.E [R23+0x64400], [R62.64], P3 ;  /* 0x644000003e177fae */ /* 0x0003e80009921848 */
[----:B------:R1:W-:Y:S04]  /*8c40*/  LDGSTS.E [R23+0x64c00], [R60.64], P3 ;  /* 0x64c000003c177fae */ /* 0x0003e80009921848 */
[----:B-----5:R-:W5:Y:S04]  /*8c50*/  LDL.LU.64 R68, [R1+0x15d0] ;  /* 0x0015d00001447983 */ /* 0x020f680000300a00 */
[----:B------:R1:W-:Y:S04]  /*8c60*/  LDGSTS.E [R23+0x65400], [R58.64], P3 ;  /* 0x654000003a177fae */ /* 0x0003e80009921848 */
[----:B------:R-:W5:Y:S04]  /*8c70*/  LDL.LU.64 R66, [R1+0x15c8] ;  /* 0x0015c80001427983 */ /* 0x000f680000300a00 */
[----:B------:R1:W-:Y:S04]  /*8c80*/  LDGSTS.E [R23+0x65c00], [R56.64], P3 ;  /* 0x65c0000038177fae */ /* 0x0003e80009921848 */
[----:B-1----:R-:W5:Y:S04]  /*8c90*/  LDL.LU.64 R64, [R1+0x15c0] ;  /* 0x0015c00001407983 */ /* 0x002f680000300a00 */
[----:B------:R1:W-:Y:S04]  /*8ca0*/  LDGSTS.E [R23+0x66400], [R54.64], P3 ;  /* 0x6640000036177fae */ /* 0x0003e80009921848 */
[----:B------:R-:W5:Y:S04]  /*8cb0*/  LDL.LU.64 R62, [R1+0x15b8] ;  /* 0x0015b800013e7983 */ /* 0x000f680000300a00 */
[----:B------:R1:W-:Y:S04]  /*8cc0*/  LDGSTS.E [R23+0x66c00], [R52.64], P3 ;  /* 0x66c0000034177fae */ /* 0x0003e80009921848 */
[----:B------:R-:W5:Y:S04]  /*8cd0*/  LDL.LU.64 R60, [R1+0x15b0] ;  /* 0x0015b000013c7983 */ /* 0x000f680000300a00 */
[----:B------:R1:W-:Y:S04]  /*8ce0*/  LDGSTS.E [R23+0x67400], [R50.64], P3 ;  /* 0x6740000032177fae */ /* 0x0003e80009921848 */
[----:B------:R-:W5:Y:S04]  /*8cf0*/  LDL.LU.64 R58, [R1+0x15a8] ;  /* 0x0015a800013a7983 */ /* 0x000f680000300a00 */
        /* <DEDUP_REMOVED lines=26> */
[----:B------:R-:W5:Y:S04]  /*8ea0*/  LDL.LU.64 R36, [R1+0x1550] ;  /* 0x0015500001247983 */ /* 0x000f680000300a00 */
[----:B------:R-:W5:Y:S04]  /*8eb0*/  LDL.LU.64 R34, [R1+0x1548] ;  /* 0x0015480001227983 */ /* 0x000f680000300a00 */
[----:B------:R-:W5:Y:S04]  /*8ec0*/  LDL.LU.64 R32, [R1+0x1540] ;  /* 0x0015400001207983 */ /* 0x000f680000300a00 */
[----:B-1----:R-:W5:Y:S01]  /*8ed0*/  LDL.LU.64 R30, [R1+0x1538] ;  /* 0x00153800011e7983 */ /* 0x002f620000300a00 */
[----:B------:R-:W-:-:S02]  /*8ee0*/  SEL R0, R0, RZ, P4 ;  /* 0x000000ff00007207 */ /* 0x000fc40002000000 */
[----:B------:R-:W-:Y:S01]  /*8ef0*/  ISETP.GE.U32.AND P4, PT, R18, 0x7fffff68, PT ;  /* 0x7fffff681200780c */ /* 0x000fe20003f86070 */
[----:B---3--:R1:W-:Y:S04]  /*8f00*/  LDGSTS.E [R22+0x66600], [R28.64], P3 ;  /* 0x666000001c167fae */ /* 0x0083e80009921848 */
[----:B-1----:R-:W3:Y:S04]  /*8f10*/  LDL.LU.64 R28, [R1+0x1530] ;  /* 0x00153000011c7983 */ /* 0x002ee80000300a00 */
[----:B----4-:R1:W-:Y:S04]  /*8f20*/  LDGSTS.E [R22+0x66e00], [R20.64], P3 ;  /* 0x66e0000014167fae */ /* 0x0103e80009921848 */
[----:B--2---:R2:W-:Y:S04]  /*8f30*/  LDGSTS.E [R22+0x67600], [R26.64], P3 ;  /* 0x676000001a167fae */ /* 0x0045e80009921848 */
[----:B-1----:R-:W4:Y:S01]  /*8f40*/  LDL.LU.64 R20, [R1+0x10] ;  /* 0x0000100001147983 */ /* 0x002f220000300a00 */
[----:B--2---:R-:W-:-:S03]  /*8f50*/  IMAD.WIDE R26, R2, 0x4, R8 ;  /* 0x00000004021a7825 */ /* 0x004fc600078e0208 */
[----:B------:R1:W-:Y:S01]  /*8f60*/  LDGSTS.E [R22+0x67e00], [R24.64], P3 ;  /* 0x67e0000018167fae */ /* 0x0003e20009921848 */
[----:B------:R-:W-:Y:S02]  /*8f70*/  IMAD.SHL.U32 R9, R19, 0x4, RZ ;  /* 0x0000000413097824 */ /* 0x000fe400078e00ff */
[C---:B------:R-:W-:Y:S01]  /*8f80*/  IMAD.WIDE R18, R2.reuse, 0x4, R6 ;  /* 0x0000000402127825 */ /* 0x040fe200078e0206 */
[----:B------:R-:W0:Y:S04]  /*8f90*/  LDGDEPBAR ;  /* 0x00000000000079af */ /* 0x000e280000000000 */
[----:B------:R-:W-:Y:S01]  /*8fa0*/  BAR.SYNC.DEFER_BLOCKING 0x0 ;  /* 0x0000000000007b1d */ /* 0x000fe20000010000 */
[----:B-1----:R-:W-:-:S05]  /*8fb0*/  IMAD.WIDE R24, R2, 0x4, R10 ;  /* 0x0000000402187825 */ /* 0x002fca00078e020a */
[----:B------:R-:W2:Y:S01]  /*8fc0*/  LDL.LU.64 R10, [R1+0x8] ;  /* 0x00000800010a7983 */ /* 0x000ea20000300a00 */
[----:B------:R-:W-:-:S03]  /*8fd0*/  IMAD.WIDE R22, R2, 0x4, R4 ;  /* 0x0000000402167825 */ /* 0x000fc600078e0204 */
[----:B------:R1:W-:Y:S04]  /*8fe0*/  STL.64 [R1+0xad0], R26 ;  /* 0x000ad01a01007387 */ /* 0x0003e80000100a00 */
[----:B------:R-:W2:Y:S04]  /*8ff0*/  LDL.LU.64 R4, [R1] ;  /* 0x0000000001047983 */ /* 0x000ea80000300a00 */
[----:B------:R1:W-:Y:S04]  /*9000*/  STL.64 [R1+0xac8], R24 ;  /* 0x000ac81801007387 */ /* 0x0003e80000100a00 */
[----:B------:R1:W-:Y:S04]  /*9010*/  STL.64 [R1+0xac0], R22 ;  /* 0x000ac01601007387 */ /* 0x0003e80000100a00 */
[----:B------:R-:W2:Y:S04]  /*9020*/  LDL.LU.64 R6, [R1+0x58] ;  /* 0x0000580001067983 */ /* 0x000ea80000300a00 */
[----:B------:R1:W-:Y:S04]  /*9030*/  STL.64 [R1+0xab8], R18 ;  /* 0x000ab81201007387 */ /* 0x0003e80000100a00 */
[----:B------:R-:W-:Y:S01]  /*9040*/  @!PT LDS RZ, [RZ] ;  /* 0x00000000fffff984 */ /* 0x000fe20000000800 */
[----:B------:R-:W-:Y:S01]  /*9050*/  @!PT LDS RZ, [RZ] ;  /* 0x00000000fffff984 */ /* 0x000fe20000000800 */
[----:B------:R-:W-:Y:S01]  /*9060*/  @!PT LDS RZ, [RZ] ;  /* 0x00000000fffff984 */ /* 0x000fe20000000800 */
[----:B------:R1:W-:Y:S04]  /*9070*/  LDGSTS.E [R9+0x20000], [R26.64], !P5 ;  /* 0x200000001a097fae */ /* 0x0003e8000e921848 */
[----:B------:R1:W-:Y:S04]  /*9080*/  LDGSTS.E [R9+0x20200], [R24.64], !P5 ;  /* 0x2020000018097fae */ /* 0x0003e8000e921848 */
[----:B------:R1:W-:Y:S04]  /*9090*/  LDGSTS.E [R9+0x20400], [R22.64], !P5 ;  /* 0x2040000016097fae */ /* 0x0003e8000e921848 */
[----:B-1----:R-:W3:Y:S04]  /*90a0*/  LDL.LU.64 R26, [R1+0x1528] ;  /* 0x00152800011a7983 */ /* 0x002ee80000300a00 */
[----:B------:R-:W3:Y:S04]  /*90b0*/  LDL.LU.64 R24, [R1+0x1520] ;  /* 0x0015200001187983 */ /* 0x000ee80000300a00 */
[----:B------:R-:W3:Y:S04]  /*90c0*/  LDL.LU.64 R22, [R1+0x1518] ;  /* 0x0015180001167983 */ /* 0x000ee80000300a00 */
[----:B------:R1:W-:Y:S04]  /*90d0*/  LDGSTS.E [R9+0x20600], [R18.64], !P5 ;  /* 0x2060000012097fae */ /* 0x0003e8000e921848 */
[----:B-1----:R-:W3:Y:S01]  /*90e0*/  LDL.LU.64 R18, [R1+0x1510] ;  /* 0x0015100001127983 */ /* 0x002ee20000300a00 */
[----:B-----5:R-:W-:-:S04]  /*90f0*/  IMAD.WIDE R16, R2, 0x4, R16 ;  /* 0x0000000402107825 */ /* 0x020fc800078e0210 */
[C---:B------:R-:W-:Y:S01]  /*9100*/  IMAD.WIDE R14, R2.reuse, 0x4, R14 ;  /* 0x00000004020e7825 */ /* 0x040fe200078e020e */
[----:B------:R1:W-:Y:S04]  /*9110*/  STL.64 [R1+0xab0], R16 ;  /* 0x000ab01001007387 */ /* 0x0003e80000100a00 */
[----:B------:R5:W-:Y:S01]  /*9120*/  STL.64 [R1+0xaa8], R14 ;  /* 0x000aa80e01007387 */ /* 0x000be20000100a00 */
[----:B------:R-:W-:-:S03]  /*9130*/  IMAD.WIDE R12, R2, 0x4, R12 ;  /* 0x00000004020c7825 */ /* 0x000fc600078e020c */
[----:B------:R1:W-:Y:S04]  /*9140*/  LDGSTS.E [R9+0x22000], [R16.64], !P6 ;  /* 0x2200000010097fae */ /* 0x0003e8000f121848 */
[----:B------:R5:W-:Y:S04]  /*9150*/  LDGSTS.E [R9+0x22200], [R14.64], !P6 ;  /* 0x222000000e097fae */ /* 0x000be8000f121848 */
[----:B------:R2:W-:Y:S04]  /*9160*/  LDGSTS.E [R9+0x22400], [R12.64], !P6 ;  /* 0x224000000c097fae */ /* 0x0005e8000f121848 */
[----:B-1----:R-:W3:Y:S04]  /*9170*/  LDL.LU.64 R16, [R1+0x1508] ;  /* 0x0015080001107983 */ /* 0x002ee80000300a00 */
[----:B------:R1:W-:Y:S04]  /*9180*/  STL.64 [R1+0xaa0], R12 ;  /* 0x000aa00c01007387 */ /* 0x0003e80000100a00 */
[----:B-----5:R-:W5:Y:S01]  /*9190*/  LDL.LU.64 R14, [R1+0x1500] ;  /* 0x00150000010e7983 */ /* 0x020f620000300a00 */
[----:B----4-:R-:W-:-:S04]  /*91a0*/  IMAD.WIDE R20, R2, 0x4, R20 ;  /* 0x0000000402147825 */ /* 0x010fc800078e0214 */
[----:B--2---:R-:W-:-:S05]  /*91b0*/  IMAD.WIDE R6, R2, 0x4, R6 ;  /* 0x0000000402067825 */ /* 0x004fca00078e0206 */
[----:B------:R2:W-:Y:S04]  /*91c0*/  STL.64 [R1+0xa98], R6 ;  /* 0x000a980601007387 */ /* 0x0005e80000100a00 */
[----:B-1----:R-:W4:Y:S01]  /*91d0*/  LDL.LU.64 R12, [R1+0x14f8] ;  /* 0x0014f800010c7983 */ /* 0x002f220000300a00 */
[----:B------:R-:W-:-:S03]  /*91e0*/  IMAD.WIDE R10, R2, 0x4, R10 ;  /* 0x00000004020a7825 */ /* 0x000fc600078e020a */
[----:B------:R2:W-:Y:S04]  /*91f0*/  LDGSTS.E [R9+0x22600], [R6.64], !P6 ;  /* 0x2260000006097fae */ /* 0x0005e8000f121848 */
[----:B------:R1:W-:Y:S04]  /*9200*/  STL.64 [R1+0xa90], R20 ;  /* 0x000a901401007387 */ /* 0x0003e80000100a00 */
[----:B------:R-:W-:Y:S04]  /*9210*/  STL.64 [R1+0xa88], R10 ;  /* 0x000a880a01007387 */ /* 0x000fe80000100a00 */
[----:B------:R1:W-:Y:S01]  /*9220*/  LDGSTS.E [R9+0x24000], [R20.64], !P0 ;  /* 0x2400000014097fae */ /* 0x0003e2000c121848 */
[----:B--2---:R-:W-:-:S03]  /*9230*/  IMAD.WIDE R6, R2, 0x4, R4 ;  /* 0x0000000402067825 */ /* 0x004fc600078e0204 */
[----:B------:R5:W-:Y:S04]  /*9240*/  LDGSTS.E [R9+0x24200], [R10.64], !P0 ;  /* 0x242000000a097fae */ /* 0x000be8000c121848 */
[----:B------:R3:W-:Y:S04]  /*9250*/  LDGSTS.E [R9+0x24400], [R6.64], !P0 ;  /* 0x2440000006097fae */ /* 0x0007e8000c121848 */
[----:B-1----:R-:W2:Y:S04]  /*9260*/  LDL.LU.64 R20, [R1+0x14f0] ;  /* 0x0014f00001147983 */ /* 0x002ea80000300a00 */
[----:B------:R3:W-:Y:S01]  /*9270*/  STL.64 [R1+0xa80], R6 ;  /* 0x000a800601007387 */ /* 0x0007e20000100a00 */
[----:B------:R-:W-:Y:S01]  /*9280*/  ISETP.GE.U32.AND P3, PT, R3, 0x7fffff6c, PT ;  /* 0x7fffff6c0300780c */ /* 0x000fe20003f66070 */
[----:B---3--:R-:W-:Y:S01]  /*9290*/  IMAD.WIDE R6, R2, 0x4, R18 ;  /* 0x0000000402067825 */ /* 0x008fe200078e0212 */
[----:B------:R-:W-:-:S04]  /*92a0*/  IADD3 R3, R252, -0x5d, RZ ;  /* 0xffffffa3fc037810 */ /* 0x000fc80007ffe0ff */
[----:B------:R-:W-:Y:S02]  /*92b0*/  ISETP.GE.U32.AND P5, PT, R3, 0x7fffff64, PT ;  /* 0x7fffff640300780c */ /* 0x000fe40003fa6070 */
[----:B------:R-:W-:-:S04]  /*92c0*/  IADD3 R3, R252, -0x61, RZ ;  /* 0xffffff9ffc037810 */ /* 0x000fc80007ffe0ff */
[----:B------:R-:W-:Y:S02]  /*92d0*/  ISETP.GE.U32.AND P6, PT, R3, 0x7fffff60, PT ;  /* 0x7fffff600300780c */ /* 0x000fe40003fc6070 */
[----:B------:R-:W-:Y:S01]  /*92e0*/  IADD3 R3, R252, -0x65, RZ ;  /* 0xffffff9bfc037810 */ /* 0x000fe20007ffe0ff */
[----:B-----5:R-:W-:-:S04]  /*92f0*/  IMAD.WIDE R10, R2, 0x4, R14 ;  /* 0x00000004020a7825 */ /* 0x020fc800078e020e */
[C---:B----4-:R-:W-:Y:S02]  /*9300*/  IMAD.WIDE R4, R2.reuse, 0x4, R12 ;  /* 0x0000000402047825 */ /* 0x050fe400078e020c */
[----:B------:R-:W1:Y:S04]  /*9310*/  S2R R13, SR_TID.X ;  /* 0x00000000000d7919 */ /* 0x000e680000002100 */
[----:B------:R2:W-:Y:S04]  /*9320*/  STL.64 [R1+0xa78], R4 ;  /* 0x000a780401007387 */ /* 0x0005e80000100a00 */
[----:B------:R2:W-:Y:S04]  /*9330*/  LDGSTS.E [R9+0x24600], [R4.64], !P0 ;  /* 0x2460000004097fae */ /* 0x0005e8000c121848 */
[----:B------:R3:W-:Y:S01]  /*9340*/  STL.64 [R1+0xa70], R10 ;  /* 0x000a700a01007387 */ /* 0x0007e20000100a00 */
[----:B--2---:R-:W-:Y:S01]  /*9350*/  IMAD.WIDE R4, R2, 0x4, R20 ;  /* 0x0000000402047825 */ /* 0x004fe200078e0214 */
[----:B-1----:R-:W-:-:S03]  /*9360*/  LOP3.LUT R20, R13, 0x7f, RZ, 0xc0, !PT ;  /* 0x0000007f0d147812 */ /* 0x002fc600078ec0ff */
[----:B------:R-:W-:-:S04]  /*9370*/  IMAD.WIDE R8, R2, 0x4, R16 ;  /* 0x0000000402087825 */ /* 0x000fc800078e0210 */
[----:B------:R-:W-:Y:S01]  /*9380*/  IMAD.SHL.U32 R21, R20, 0x4, RZ ;  /* 0x0000000414157824 */ /* 0x000fe200078e00ff */
[----:B------:R1:W-:Y:S04]  /*9390*/  STL.64 [R1+0xa68], R8 ;  /* 0x000a680801007387 */ /* 0x0003e80000100a00 */
[----:B------:R3:W-:Y:S04]  /*93a0*/  LDGSTS.E [R21+0x26000], [R10.64], !P1 ;  /* 0x260000000a157fae */ /* 0x0007e8000c921848 */
[----:B------:R1:W-:Y:S04]  /*93b0*/  LDGSTS.E [R21+0x26200], [R8.64], !P1 ;  /* 0x2620000008157fae */ /* 0x0003e8000c921848 */
[----:B------:R2:W-:Y:S01]  /*93c0*/  STL.64 [R1+0xa60], R6 ;  /* 0x000a600601007387 */ /* 0x0005e20000100a00 */
[----:B---3--:R-:W-:-:S03]  /*93d0*/  IMAD.WIDE R10, R2, 0x4, R22 ;  /* 0x00000004020a7825 */ /* 0x008fc600078e0216 */
[----:B------:R2:W-:Y:S01]  /*93e0*/  LDGSTS.E [R21+0x26400], [R6.64], !P1 ;  /* 0x2640000006157fae */ /* 0x0005e2000c921848 */
[----:B-1----:R-:W-:-:S03]  /*93f0*/  IMAD.WIDE R8, R2, 0x4, R24 ;  /* 0x0000000402087825 */ /* 0x002fc600078e0218 */
        /* <DEDUP_REMOVED lines=33> */
[----:B------:R2:W-:Y:S01]  /*9610*/  STL.64 [R1+0xa00], R6 ;  /* 0x000a000601007387 */ /* 0x0005e20000100a00 */
[----:B------:R-:W-:-:S03]  /*9620*/  ISETP.GE.U32.AND P0, PT, R3, 0x7fffff5c, PT ;  /* 0x7fffff5c0300780c */ /* 0x000fc60003f06070 */
[----:B------:R2:W-:Y:S01]  /*9630*/  LDGSTS.E [R21+0x2c400], [R6.64], !P4 ;  /* 0x2c40000006157fae */ /* 0x0005e2000e121848 */
[----:B-1----:R-:W-:-:S03]  /*9640*/  IMAD.WIDE R8, R2, 0x4, R48 ;  /* 0x0000000402087825 */ /* 0x002fc600078e0230 */
[----:B------:R1:W-:Y:S04]  /*9650*/  STL.64 [R1+0x9f8], R4 ;  /* 0x0009f80401007387 */ /* 0x0003e80000100a00 */
[----:B------:R1:W-:Y:S01]  /*9660*/  LDGSTS.E [R21+0x2c600], [R4.64], !P4 ;  /* 0x2c60000004157fae */ /* 0x0003e2000e121848 */
[----:B--2---:R-:W-:-:S03]  /*9670*/  IMAD.WIDE R6, R2, 0x4, R50 ;  /* 0x0000000402067825 */ /* 0x004fc600078e0232 */
[----:B------:R2:W-:Y:S01]  /*9680*/  STL.64 [R1+0x9f0], R10 ;  /* 0x0009f00a01007387 */ /* 0x0005e20000100a00 */
[----:B------:R-:W-:-:S03]  /*9690*/  IADD3 R3, R252, -0x69, RZ ;  /* 0xffffff97fc037810 */ /* 0x000fc60007ffe0ff */
        /* <DEDUP_REMOVED lines=79> */
[----:B------:R-:W-:Y:S01]  /*9b90*/  STL.64 [R1+0x900], R10 ;  /* 0x0009000a01007387 */ /* 0x000fe20000100a00 */
[----:B------:R-:W-:-:S03]  /*9ba0*/  ISETP.GE.U32.AND P5, PT, R3, 0x7fffff48, PT ;  /* 0x7fffff480300780c */ /* 0x000fc60003fa6070 */
[----:B------:R2:W-:Y:S01]  /*9bb0*/  LDGSTS.E [R21+0x3a000], [R10.64], !P4 ;  /* 0x3a0000000a157fae */ /* 0x0005e2000e121848 */
[----:B-1----:R-:W-:-:S03]  /*9bc0*/  IMAD.WIDE R4, R2, 0x4, R100 ;  /* 0x0000000402047825 */ /* 0x002fc600078e0264 */
[----:B------:R-:W-:Y:S04]  /*9bd0*/  STL.64 [R1+0x8f8], R8 ;  /* 0x0008f80801007387 */ /* 0x000fe80000100a00 */
[----:B------:R1:W-:Y:S01]  /*9be0*/  LDGSTS.E [R21+0x3a200], [R8.64], !P4 ;  /* 0x3a20000008157fae */ /* 0x0003e2000e121848 */
[----:B------:R-:W-:-:S03]  /*9bf0*/  IMAD.WIDE R28, R2, 0x4, R104 ;  /* 0x00000004021c7825 */ /* 0x000fc600078e0268 */
[----:B------:R-:W-:Y:S04]  /*9c00*/  STL.64 [R1+0x8f0], R6 ;  /* 0x0008f00601007387 */ /* 0x000fe80000100a00 */
[----:B------:R3:W-:Y:S01]  /*9c10*/  LDGSTS.E [R21+0x3a400], [R6.64], !P4 ;  /* 0x3a40000006157fae */ /* 0x0007e2000e121848 */
[----:B------:R-:W-:-:S03]  /*9c20*/  IMAD.WIDE R26, R2, 0x4, R106 ;  /* 0x00000004021a7825 */ /* 0x000fc600078e026a */
[----:B------:R4:W-:Y:S04]  /*9c30*/  STL.64 [R1+0x8e8], R4 ;  /* 0x0008e80401007387 */ /* 0x0009e80000100a00 */
[----:B------:R4:W-:Y:S01]  /*9c40*/  LDGSTS.E [R21+0x3a600], [R4.64], !P4 ;  /* 0x3a60000004157fae */ /* 0x0009e2000e121848 */
[----:B------:R-:W-:-:S03]  /*9c50*/  IMAD.WIDE R24, R2, 0x4, R108 ;  /* 0x0000000402187825 */ /* 0x000fc600078e026c */
[----:B------:R-:W5:Y:S04]  /*9c60*/  LDL.LU.64 R18, [R1+0xb0] ;  /* 0x0000b00001127983 */ /* 0x000f680000300a00 */
[----:B------:R-:W5:Y:S01]  /*9c70*/  LDL.LU.64 R16, [R1+0xa8] ;  /* 0x0000a80001107983 */ /* 0x000f620000300a00 */
[----:B----4-:R-:W-:-:S03]  /*9c80*/  IMAD.WIDE R4, R2, 0x4, R102 ;  /* 0x0000000402047825 */ /* 0x010fc600078e0266 */
[----:B------:R-:W4:Y:S04]  /*9c90*/  LDL.LU.64 R14, [R1+0xa0] ;  /* 0x0000a000010e7983 */ /* 0x000f280000300a00 */
[----:B------:R-:W4:Y:S04]  /*9ca0*/  LDL.LU.64 R12, [R1+0x98] ;  /* 0x00009800010c7983 */ /* 0x000f280000300a00 */
[----:B------:R1:W-:Y:S04]  /*9cb0*/  STL.64 [R1+0x8e0], R4 ;  /* 0x0008e00401007387 */ /* 0x0003e80000100a00 */
[----:B------:R1:W-:Y:S04]  /*9cc0*/  STL.64 [R1+0x8d8], R28 ;  /* 0x0008d81c01007387 */ /* 0x0003e80000100a00 */
[----:B------:R1:W-:Y:S04]  /*9cd0*/  STL.64 [R1+0x8d0], R26 ;  /* 0x0008d01a01007387 */ /* 0x0003e80000100a00 */
[----:B--2---:R-:W2:Y:S04]  /*9ce0*/  LDL.LU.64 R10, [R1+0x50] ;  /* 0x00005000010a7983 */ /* 0x004ea80000300a00 */
[----:B------:R3:W-:Y:S04]  /*9cf0*/  STL.64 [R1+0x8c8], R24 ;  /* 0x0008c81801007387 */ /* 0x0007e80000100a00 */
[----:B-1----:R-:W2:Y:S04]  /*9d00*/  LDL.LU.64 R8, [R1+0x48] ;  /* 0x0000480001087983 */ /* 0x002ea80000300a00 */
[----:B------:R1:W-:Y:S04]  /*9d10*/  LDGSTS.E [R21+0x3c000], [R4.64], !P5 ;  /* 0x3c00000004157fae */ /* 0x0003e8000e921848 */
[----:B---3--:R-:W3:Y:S04]  /*9d20*/  LDL.LU.64 R6, [R1+0x40] ;  /* 0x0000400001067983 */ /* 0x008ee80000300a00 */
[----:B------:R-:W1:Y:S04]  /*9d30*/  S2R R23, SR_TID.X ;  /* 0x0000000000177919 */ /* 0x000e680000002100 */
[----:B-1----:R-:W3:Y:S01]  /*9d40*/  LDL.LU.64 R4, [R1+0x38] ;  /* 0x0000380001047983 */ /* 0x002ee20000300a00 */
[----:B------:R-:W-:Y:S01]  /*9d50*/  IADD3 R3, R252, -0x7d, RZ ;  /* 0xffffff83fc037810 */ /* 0x000fe20007ffe0ff */
[----:B------:R-:W-:-:S02]  /*9d60*/  IMAD.SHL.U32 R20, R20, 0x4, RZ ;  /* 0x0000000414147824 */ /* 0x000fc400078e00ff */
[----:B------:R1:W-:Y:S01]  /*9d70*/  LDGSTS.E [R21+0x3c200], [R28.64], !P5 ;  /* 0x3c2000001c157fae */ /* 0x0003e2000e921848 */
[----:B------:R-:W-:Y:S02]  /*9d80*/  ISETP.GE.U32.AND P6, PT, R3, 0x7fffff44, PT ;  /* 0x7fffff440300780c */ /* 0x000fe40003fc6070 */
[C---:B------:R-:W-:Y:S01]  /*9d90*/  IADD3 R3, R252.reuse, -0x42, RZ ;  /* 0xffffffbefc037810 */ /* 0x040fe20007ffe0ff */
[----:B------:R1:W-:Y:S03]  /*9da0*/  LDGSTS.E [R21+0x3c400], [R26.64], !P5 ;  /* 0x3c4000001a157fae */ /* 0x0003e6000e921848 */
[----:B------:R-:W-:Y:S01]  /*9db0*/  ISETP.GE.U32.AND P0, PT, R3, 0x7fffff7f, PT ;  /* 0x7fffff7f0300780c */ /* 0x000fe20003f06070 */
[----:B------:R1:W-:Y:S01]  /*9dc0*/  LDGSTS.E [R21+0x3c600], [R24.64], !P5 ;  /* 0x3c60000018157fae */ /* 0x0003e2000e921848 */
[----:B------:R-:W-:Y:S01]  /*9dd0*/  IADD3 R3, R252, -0x46, RZ ;  /* 0xffffffbafc037810 */ /* 0x000fe20007ffe0ff */
[----:B-1----:R-:W-:Y:S01]  /*9de0*/  IMAD.WIDE R28, R2, 0x4, R110 ;  /* 0x00000004021c7825 */ /* 0x002fe200078e026e */
[----:B------:R-:W-:-:S03]  /*9df0*/  LOP3.LUT R37, R23, 0x7f, RZ, 0xc0, !PT ;  /* 0x0000007f17257812 */ /* 0x000fc600078ec0ff */
[C---:B------:R-:W-:Y:S01]  /*9e00*/  IMAD.WIDE R26, R2.reuse, 0x4, R112 ;  /* 0x00000004021a7825 */ /* 0x040fe200078e0270 */
[----:B------:R-:W-:Y:S02]  /*9e10*/  ISETP.GE.U32.AND P1, PT, R3, 0x7fffff7b, PT ;  /* 0x7fffff7b0300780c */ /* 0x000fe40003f26070 */
[----:B------:R-:W-:Y:S01]  /*9e20*/  SHF.L.U32 R111, R37, 0x2, RZ ;  /* 0x00000002256f7819 */ /* 0x000fe200000006ff */
[----:B------:R-:W-:Y:S01]  /*9e30*/  IMAD.WIDE R24, R2, 0x4, R114 ;  /* 0x0000000402187825 */ /* 0x000fe200078e0272 */
[----:B------:R-:W-:Y:S01]  /*9e40*/  IADD3 R3, R252, -0x4a, RZ ;  /* 0xffffffb6fc037810 */ /* 0x000fe20007ffe0ff */
[----:B------:R-:W-:Y:S01]  /*9e50*/  STL.64 [R1+0x8c0], R28 ;  /* 0x0008c01c01007387 */ /* 0x000fe20000100a00 */
[----:B------:R-:W-:Y:S01]  /*9e60*/  LOP3.LUT R20, R20, 0x20, RZ, 0x3c, !PT ;  /* 0x0000002014147812 */ /* 0x000fe200078e3cff */
[----:B------:R-:W-:Y:S01]  /*9e70*/  IMAD.WIDE R22, R2, 0x4, R116 ;  /* 0x0000000402167825 */ /* 0x000fe200078e0274 */
[----:B------:R-:W-:Y:S01]  /*9e80*/  ISETP.GE.U32.AND P2, PT, R3, 0x7fffff77, PT ;  /* 0x7fffff770300780c */ /* 0x000fe20003f46070 */
[----:B------:R1:W-:Y:S01]  /*9e90*/  LDGSTS.E [R111+0x3e000], [R28.64], !P6 ;  /* 0x3e0000001c6f7fae */ /* 0x0003e2000f121848 */
[----:B------:R-:W-:-:S03]  /*9ea0*/  IADD3 R3, R252, -0x4e, RZ ;  /* 0xffffffb2fc037810 */ /* 0x000fc60007ffe0ff */
[----:B------:R-:W-:Y:S04]  /*9eb0*/  STL.64 [R1+0x8b8], R26 ;  /* 0x0008b81a01007387 */ /* 0x000fe80000100a00 */
[----:B------:R1:W-:Y:S04]  /*9ec0*/  LDGSTS.E [R111+0x3e200], [R26.64], !P6 ;  /* 0x3e2000001a6f7fae */ /* 0x0003e8000f121848 */
[----:B------:R-:W-:Y:S04]  /*9ed0*/  STL.64 [R1+0x8b0], R24 ;  /* 0x0008b01801007387 */ /* 0x000fe80000100a00 */
[----:B------:R1:W-:Y:S04]  /*9ee0*/  LDGSTS.E [R111+0x3e400], [R24.64], !P6 ;  /* 0x3e400000186f7fae */ /* 0x0003e8000f121848 */
[----:B------:R-:W-:Y:S04]  /*9ef0*/  STL.64 [R1+0x8a8], R22 ;  /* 0x0008a81601007387 */ /* 0x000fe80000100a00 */
[----:B------:R1:W-:Y:S01]  /*9f00*/  LDGSTS.E [R111+0x3e600], [R22.64], !P6 ;  /* 0x3e600000166f7fae */ /* 0x0003e2000f121848 */
[----:B------:R-:W-:-:S02]  /*9f10*/  ISETP.GE.U32.AND P3, PT, R3, 0x7fffff73, PT ;  /* 0x7fffff730300780c */ /* 0x000fc40003f66070 */
[----:B------:R-:W-:-:S04]  /*9f20*/  IADD3 R3, R252, -0x52, RZ ;  /* 0xffffffaefc037810 */ /* 0x000fc80007ffe0ff */
[----:B------:R-:W-:Y:S02]  /*9f30*/  ISETP.GE.U32.AND P4, PT, R3, 0x7fffff6f, PT ;  /* 0x7fffff6f0300780c */ /* 0x000fe40003f86070 */
[----:B------:R-:W-:-:S04]  /*9f40*/  IADD3 R3, R252, -0x56, RZ ;  /* 0xffffffaafc037810 */ /* 0x000fc80007ffe0ff */
[----:B------:R-:W-:Y:S02]  /*9f50*/  ISETP.GE.U32.AND P5, PT, R3, 0x7fffff6b, PT ;  /* 0x7fffff6b0300780c */ /* 0x000fe40003fa6070 */
[----:B------:R-:W-:-:S04]  /*9f60*/  IADD3 R3, R252, -0x5a, RZ ;  /* 0xffffffa6fc037810 */ /* 0x000fc80007ffe0ff */
[----:B------:R-:W-:Y:S02]  /*9f70*/  ISETP.GE.U32.AND P6, PT, R3, 0x7fffff67, PT ;  /* 0x7fffff670300780c */ /* 0x000fe40003fc6070 */
[----:B------:R-:W-:Y:S01]  /*9f80*/  IADD3 R3, R252, -0x5e, RZ ;  /* 0xffffffa2fc037810 */ /* 0x000fe20007ffe0ff */
[----:B-----5:R-:W-:-:S04]  /*9f90*/  IMAD.WIDE R18, R2, 0x4, R18 ;  /* 0x0000000402127825 */ /* 0x020fc800078e0212 */
[C---:B------:R-:W-:Y:S01]  /*9fa0*/  IMAD.WIDE R16, R2.reuse, 0x4, R16 ;  /* 0x0000000402107825 */ /* 0x040fe200078e0210 */
[----:B------:R-:W-:Y:S03]  /*9fb0*/  STL.64 [R1+0x8a0], R18 ;  /* 0x0008a01201007387 */ /* 0x000fe60000100a00 */
[C---:B----4-:R-:W-:Y:S01]  /*9fc0*/  IMAD.WIDE R14, R2.reuse, 0x4, R14 ;  /* 0x00000004020e7825 */ /* 0x050fe200078e020e */
[----:B------:R4:W-:Y:S03]  /*9fd0*/  LDGSTS.E [R20+0x20800], [R18.64], !P0 ;  /* 0x2080000012147fae */ /* 0x0009e6000c121848 */
[C---:B------:R-:W-:Y:S01]  /*9fe0*/  IMAD.WIDE R12, R2.reuse, 0x4, R12 ;  /* 0x00000004020c7825 */ /* 0x040fe200078e020c */
[----:B------:R-:W-:Y:S04]  /*9ff0*/  STL.64 [R1+0x898], R16 ;  /* 0x0008981001007387 */ /* 0x000fe80000100a00 */
[----:B------:R5:W-:Y:S04]  /*a000*/  LDGSTS.E [R20+0x20a00], [R16.64], !P0 ;  /* 0x20a0000010147fae */ /* 0x000be8000c121848 */
[----:B------:R-:W-:Y:S04]  /*a010*/  STL.64 [R1+0x890], R14 ;  /* 0x0008900e01007387 */ /* 0x000fe80000100a00 */
[----:B------:R1:W-:Y:S01]  /*a020*/  LDGSTS.E [R20+0x20c00], [R14.64], !P0 ;  /* 0x20c000000e147fae */ /* 0x0003e2000c121848 */
[----:B--2---:R-:W-:-:S03]  /*a030*/  IMAD.WIDE R10, R2, 0x4, R10 ;  /* 0x00000004020a7825 */ /* 0x004fc600078e020a */
[----:B------:R-:W-:Y:S04]  /*a040*/  STL.64 [R1+0x888], R12 ;  /* 0x0008880c01007387 */ /* 0x000fe80000100a00 */
[----:B------:R2:W-:Y:S01]  /*a050*/  LDGSTS.E [R20+0x20e00], [R12.64], !P0 ;  /* 0x20e000000c147fae */ /* 0x0005e2000c121848 */
[----:B------:R-:W-:-:S03]  /*a060*/  IMAD.WIDE R8, R2, 0x4, R8 ;  /* 0x0000000402087825 */ /* 0x000fc600078e0208 */
[----:B------:R1:W-:Y:S04]  /*a070*/  STL.64 [R1+0x880], R10 ;  /* 0x0008800a01007387 */ /* 0x0003e80000100a00 */
[----:B------:R1:W-:Y:S01]  /*a080*/  LDGSTS.E [R20+0x22800], [R10.64], !P1 ;  /* 0x228000000a147fae */ /* 0x0003e2000c921848 */
[----:B---3--:R-:W-:-:S03]  /*a090*/  IMAD.WIDE R6, R2, 0x4, R6 ;  /* 0x0000000402067825 */ /* 0x008fc600078e0206 */
[----:B------:R3:W-:Y:S04]  /*a0a0*/  STL.64 [R1+0x878], R8 ;  /* 0x0008780801007387 */ /* 0x0007e80000100a00 */
[----:B------:R3:W-:Y:S01]  /*a0b0*/  LDGSTS.E [R20+0x22a00], [R8.64], !P1 ;  /* 0x22a0000008147fae */ /* 0x0007e2000c921848 */
[----:B------:R-:W-:-:S03]  /*a0c0*/  IMAD.WIDE R4, R2, 0x4, R4 ;  /* 0x0000000402047825 */ /* 0x000fc600078e0204 */
[----:B------:R2:W-:Y:S01]  /*a0d0*/  STL.64 [R1+0x870], R6 ;  /* 0x0008700601007387 */ /* 0x0005e20000100a00 */
[----:B-1----:R-:W-:-:S03]  /*a0e0*/  IMAD.WIDE R10, R2, 0x4, R118 ;  /* 0x00000004020a7825 */ /* 0x002fc600078e0276 */
[----:B------:R2:W-:Y:S01]  /*a0f0*/  LDGSTS.E [R20+0x22c00], [R6.64], !P1 ;  /* 0x22c0000006147fae */ /* 0x0005e2000c921848 */
[----:B---3--:R-:W-:-:S03]  /*a100*/  IMAD.WIDE R8, R2, 0x4, R120 ;  /* 0x0000000402087825 */ /* 0x008fc600078e0278 */
        /* <DEDUP_REMOVED lines=133> */
[----:B------:R-:W-:-:S03]  /*a960*/  ISETP.GE.U32.AND P6, PT, R3, 0x7fffff4b, PT ;  /* 0x7fffff4b0300780c */ /* 0x000fc60003fc6070 */
        /* <DEDUP_REMOVED lines=15> */
[----:B------:R3:W-:Y:S01]  /*aa60*/  STL.64 [R1+0x3c0], R8 ;  /* 0x0003c00801007387 */ /* 0x0007e20000100a00 */
[----:B-1----:R-:W-:-:S03]  /*aa70*/  IMAD.WIDE R4, R2, 0x4, R212 ;  /* 0x0000000402047825 */ /* 0x002fc600078e02d4 */
[----:B------:R1:W-:Y:S04]  /*aa80*/  STL.64 [R1+0x398], R6 ;  /* 0x0003980601007387 */ /* 0x0003e80000100a00 */
[----:B------:R1:W-:Y:S04]  /*aa90*/  STL.64 [R1+0x370], R4 ;  /* 0x0003700401007387 */ /* 0x0003e80000100a00 */
[----:B----4-:R-:W4:Y:S04]  /*aaa0*/  LDL.LU.64 R18, [R1+0x90] ;  /* 0x0000900001127983 */ /* 0x010f280000300a00 */
[----:B-----5:R-:W5:Y:S04]  /*aab0*/  LDL.LU.64 R16, [R1+0x88] ;  /* 0x0000880001107983 */ /* 0x020f680000300a00 */
[----:B------:R-:W5:Y:S04]  /*aac0*/  LDL.LU.64 R14, [R1+0x80] ;  /* 0x00008000010e7983 */ /* 0x000f680000300a00 */
[----:B------:R2:W-:Y:S04]  /*aad0*/  LDGSTS.E [R20+0x3a800], [R10.64], !P6 ;  /* 0x3a8000000a147fae */ /* 0x0005e8000f121848 */
[----:B------:R-:W5:Y:S04]  /*aae0*/  LDL.LU.64 R12, [R1+0x78] ;  /* 0x00007800010c7983 */ /* 0x000f680000300a00 */
[----:B------:R3:W-:Y:S04]  /*aaf0*/  LDGSTS.E [R20+0x3aa00], [R8.64], !P6 ;  /* 0x3aa0000008147fae */ /* 0x0007e8000f121848 */
[----:B--2---:R-:W2:Y:S04]  /*ab00*/  LDL.LU.64 R10, [R1+0x30] ;  /* 0x00003000010a7983 */ /* 0x004ea80000300a00 */
[----:B------:R1:W-:Y:S04]  /*ab10*/  LDGSTS.E [R20+0x3ac00], [R6.64], !P6 ;  /* 0x3ac0000006147fae */ /* 0x0003e8000f121848 */
[----:B---3--:R-:W3:Y:S04]  /*ab20*/  LDL.LU.64 R8, [R1+0x28] ;  /* 0x0000280001087983 */ /* 0x008ee80000300a00 */
[----:B------:R1:W-:Y:S04]  /*ab30*/  LDGSTS.E [R20+0x3ae00], [R4.64], !P6 ;  /* 0x3ae0000004147fae */ /* 0x0003e8000f121848 */
[----:B-1----:R-:W3:Y:S04]  /*ab40*/  LDL.LU.64 R6, [R1+0x20] ;  /* 0x0000200001067983 */ /* 0x002ee80000300a00 */
[----:B------:R-:W3:Y:S01]  /*ab50*/  LDL.LU.64 R4, [R1+0x18] ;  /* 0x0000180001047983 */ /* 0x000ee20000300a00 */
[----:B------:R-:W-:-:S04]  /*ab60*/  IADD3 R3, R252, -0x7a, RZ ;  /* 0xffffff86fc037810 */ /* 0x000fc80007ffe0ff */
[----:B------:R-:W-:Y:S02]  /*ab70*/  ISETP.GE.U32.AND P0, PT, R3, 0x7fffff47, PT ;  /* 0x7fffff470300780c */ /* 0x000fe40003f06070 */
[----:B------:R-:W-:-:S04]  /*ab80*/  IADD3 R3, R252, -0x7e, RZ ;  /* 0xffffff82fc037810 */ /* 0x000fc80007ffe0ff */
[----:B------:R-:W-:Y:S02]  /*ab90*/  ISETP.GE.U32.AND P1, PT, R3, 0x7fffff43, PT ;  /* 0x7fffff430300780c */ /* 0x000fe40003f26070 */
[----:B------:R-:W-:Y:S01]  /*aba0*/  IADD3 R3, R252, -0x43, RZ ;  /* 0xffffffbdfc037810 */ /* 0x000fe20007ffe0ff */
[----:B------:R-:W-:-:S03]  /*abb0*/  IMAD.WIDE R28, R2, 0x4, R214 ;  /* 0x00000004021c7825 */ /* 0x000fc600078e02d6 */
[----:B------:R-:W-:Y:S01]  /*abc0*/  ISETP.GE.U32.AND P2, PT, R3, 0x7fffff7e, PT ;  /* 0x7fffff7e0300780c */ /* 0x000fe20003f46070 */
[----:B------:R-:W-:Y:S01]  /*abd0*/  IMAD.WIDE R26, R2, 0x4, R216 ;  /* 0x00000004021a7825 */ /* 0x000fe200078e02d8 */
[----:B------:R-:W-:-:S03]  /*abe0*/  IADD3 R3, R252, -0x47, RZ ;  /* 0xffffffb9fc037810 */ /* 0x000fc60007ffe0ff */
[C---:B------:R-:W-:Y:S01]  /*abf0*/  IMAD.WIDE R24, R2.reuse, 0x4, R218 ;  /* 0x0000000402187825 */ /* 0x040fe200078e02da */
[----:B------:R1:W-:Y:S03]  /*ac00*/  STL.64 [R1+0x348], R28 ;  /* 0x0003481c01007387 */ /* 0x0003e60000100a00 */
[----:B------:R-:W-:Y:S01]  /*ac10*/  IMAD.WIDE R22, R2, 0x4, R220 ;  /* 0x0000000402167825 */ /* 0x000fe200078e02dc */
[----:B------:R1:W-:Y:S01]  /*ac20*/  LDGSTS.E [R20+0x3c800], [R28.64], !P0 ;  /* 0x3c8000001c147fae */ /* 0x0003e2000c121848 */
[----:B------:R-:W-:-:S03]  /*ac30*/  ISETP.GE.U32.AND P3, PT, R3, 0x7fffff7a, PT ;  /* 0x7fffff7a0300780c */ /* 0x000fc60003f66070 */
[----:B------:R1:W-:Y:S04]  /*ac40*/  STL.64 [R1+0x310], R26 ;  /* 0x0003101a01007387 */ /* 0x0003e80000100a00 */
[----:B------:R1:W-:Y:S02]  /*ac50*/  LDGSTS.E [R20+0x3ca00], [R26.64], !P0 ;  /* 0x3ca000001a147fae */ /* 0x0003e4000c121848 */
[----:B-1----:R-:W-:Y:S02]  /*ac60*/  IMAD.WIDE R28, R2, 0x4, R222 ;  /* 0x00000004021c7825 */ /* 0x002fe400078e02de */
[----:B------:R1:W-:Y:S01]  /*ac70*/  STL.64 [R1+0x2e8], R24 ;  /* 0x0002e81801007387 */ /* 0x0003e20000100a00 */
[----:B------:R-:W-:-:S03]  /*ac80*/  LOP3.LUT R36, R21, 0x40, RZ, 0x3c, !PT ;  /* 0x0000004015247812 */ /* 0x000fc600078e3cff */
[----:B------:R1:W-:Y:S01]  /*ac90*/  LDGSTS.E [R20+0x3cc00], [R24.64], !P0 ;  /* 0x3cc0000018147fae */ /* 0x0003e2000c121848 */
[----:B------:R-:W-:-:S03]  /*aca0*/  IMAD.WIDE R26, R2, 0x4, R224 ;  /* 0x00000004021a7825 */ /* 0x000fc600078e02e0 */
[----:B------:R1:W-:Y:S04]  /*acb0*/  STL.64 [R1+0x2c0], R22 ;  /* 0x0002c01601007387 */ /* 0x0003e80000100a00 */
[----:B------:R1:W-:Y:S02]  /*acc0*/  LDGSTS.E [R20+0x3ce00], [R22.64], !P0 ;  /* 0x3ce0000016147fae */ /* 0x0003e4000c121848 */
[----:B-1----:R-:W-:Y:S02]  /*acd0*/  IMAD.WIDE R24, R2, 0x4, R226 ;  /* 0x0000000402187825 */ /* 0x002fe400078e02e2 */
[----:B------:R-:W-:Y:S01]  /*ace0*/  STL.64 [R1+0x298], R28 ;  /* 0x0002981c01007387 */ /* 0x000fe20000100a00 */
[----:B------:R-:W-:-:S03]  /*acf0*/  IADD3 R3, R252, -0x4b, RZ ;  /* 0xffffffb5fc037810 */ /* 0x000fc60007ffe0ff */
[----:B------:R1:W-:Y:S01]  /*ad00*/  LDGSTS.E [R20+0x3e800], [R28.64], !P1 ;  /* 0x3e8000001c147fae */ /* 0x0003e2000c921848 */
[----:B------:R-:W-:-:S03]  /*ad10*/  IMAD.WIDE R22, R2, 0x4, R228 ;  /* 0x0000000402167825 */ /* 0x000fc600078e02e4 */
[----:B------:R-:W-:Y:S04]  /*ad20*/  STL.64 [R1+0x270], R26 ;  /* 0x0002701a01007387 */ /* 0x000fe80000100a00 */
[----:B------:R1:W-:Y:S01]  /*ad30*/  LDGSTS.E [R20+0x3ea00], [R26.64], !P1 ;  /* 0x3ea000001a147fae */ /* 0x0003e2000c921848 */
[----:B------:R-:W-:-:S03]  /*ad40*/  ISETP.GE.U32.AND P4, PT, R3, 0x7fffff76, PT ;  /* 0x7fffff760300780c */ /* 0x000fc60003f86070 */
[----:B------:R-:W-:Y:S04]  /*ad50*/  STL.64 [R1+0x248], R24 ;  /* 0x0002481801007387 */ /* 0x000fe80000100a00 */
[----:B------:R1:W-:Y:S04]  /*ad60*/  LDGSTS.E [R20+0x3ec00], [R24.64], !P1 ;  /* 0x3ec0000018147fae */ /* 0x0003e8000c921848 */
[----:B------:R-:W-:Y:S04]  /*ad70*/  STL.64 [R1+0x220], R22 ;  /* 0x0002201601007387 */ /* 0x000fe80000100a00 */
[----:B------:R1:W-:Y:S01]  /*ad80*/  LDGSTS.E [R20+0x3ee00], [R22.64], !P1 ;  /* 0x3ee0000016147fae */ /* 0x0003e2000c921848 */
[----:B------:R-:W-:-:S04]  /*ad90*/  IADD3 R3, R252, -0x4f, RZ ;  /* 0xffffffb1fc037810 */ /* 0x000fc80007ffe0ff */
[----:B------:R-:W-:Y:S01]  /*ada0*/  ISETP.GE.U32.AND P5, PT, R3, 0x7fffff72, PT ;  /* 0x7fffff720300780c */ /* 0x000fe20003fa6070 */
[----:B----4-:R-:W-:-:S04]  /*adb0*/  IMAD.WIDE R18, R2, 0x4, R18 ;  /* 0x0000000402127825 */ /* 0x010fc800078e0212 */
[C---:B-----5:R-:W-:Y:S01]  /*adc0*/  IMAD.WIDE R16, R2.reuse, 0x4, R16 ;  /* 0x0000000402107825 */ /* 0x060fe200078e0210 */
[----:B------:R-:W-:Y:S03]  /*add0*/  STL.64 [R1+0x1f8], R18 ;  /* 0x0001f81201007387 */ /* 0x000fe60000100a00 */
[C---:B------:R-:W-:Y:S01]  /*ade0*/  IMAD.WIDE R14, R2.reuse, 0x4, R14 ;  /* 0x00000004020e7825 */ /* 0x040fe200078e020e */
[----:B------:R4:W-:Y:S04]  /*adf0*/  LDGSTS.E [R36+0x21000], [R18.64], !P2 ;  /* 0x2100000012247fae */ /* 0x0009e8000d121848 */
[----:B------:R-:W-:Y:S01]  /*ae00*/  STL.64 [R1+0x1d0], R16 ;  /* 0x0001d01001007387 */ /* 0x000fe20000100a00 */
[----:B------:R-:W-:-:S03]  /*ae10*/  IMAD.WIDE R12, R2, 0x4, R12 ;  /* 0x00000004020c7825 */ /* 0x000fc600078e020c */
[----:B------:R5:W-:Y:S04]  /*ae20*/  LDGSTS.E [R36+0x21200], [R16.64], !P2 ;  /* 0x2120000010247fae */ /* 0x000be8000d121848 */
[----:B------:R1:W-:Y:S01]  /*ae30*/  STL.64 [R1+0x1a8], R14 ;  /* 0x0001a80e01007387 */ /* 0x0003e20000100a00 */
[----:B--2---:R-:W-:-:S03]  /*ae40*/  IMAD.WIDE R10, R2, 0x4, R10 ;  /* 0x00000004020a7825 */ /* 0x004fc600078e020a */
[----:B------:R1:W-:Y:S04]  /*ae50*/  LDGSTS.E [R36+0x21400], [R14.64], !P2 ;  /* 0x214000000e247fae */ /* 0x0003e8000d121848 */
[----:B------:R2:W-:Y:S01]  /*ae60*/  STL.64 [R1+0x190], R12 ;  /* 0x0001900c01007387 */ /* 0x0005e20000100a00 */
[----:B---3--:R-:W-:-:S03]  /*ae70*/  IMAD.WIDE R8, R2, 0x4, R8 ;  /* 0x0000000402087825 */ /* 0x008fc600078e0208 */
[----:B------:R2:W-:Y:S04]  /*ae80*/  LDGSTS.E [R36+0x21600], [R12.64], !P2 ;  /* 0x216000000c247fae */ /* 0x0005e8000d121848 */
[----:B------:R-:W-:Y:S01]  /*ae90*/  STL.64 [R1+0x180], R10 ;  /* 0x0001800a01007387 */ /* 0x000fe20000100a00 */
[----:B------:R-:W-:-:S03]  /*aea0*/  IMAD.WIDE R6, R2, 0x4, R6 ;  /* 0x0000000402067825 */ /* 0x000fc600078e0206 */
[----:B------:R3:W-:Y:S04]  /*aeb0*/  LDGSTS.E [R36+0x23000], [R10.64], !P3 ;  /* 0x230000000a247fae */ /* 0x0007e8000d921848 */
[----:B------:R-:W-:Y:S01]  /*aec0*/  STL.64 [R1+0x170], R8 ;  /* 0x0001700801007387 */ /* 0x000fe20000100a00 */
[----:B------:R-:W-:-:S03]  /*aed0*/  IMAD.WIDE R4, R2, 0x4, R4 ;  /* 0x0000000402047825 */ /* 0x000fc600078e0204 */
[----:B------:R3:W-:Y:S04]  /*aee0*/  LDGSTS.E [R36+0x23200], [R8.64], !P3 ;  /* 0x2320000008247fae */ /* 0x0007e8000d921848 */
[----:B------:R3:W-:Y:S01]  /*aef0*/  STL.64 [R1+0x160], R6 ;  /* 0x0001600601007387 */ /* 0x0007e20000100a00 */
[----:B-1----:R-:W-:-:S03]  /*af00*/  IMAD.WIDE R14, R2, 0x4, R234 ;  /* 0x00000004020e7825 */ /* 0x002fc600078e02ea */
[----:B------:R3:W-:Y:S01]  /*af10*/  LDGSTS.E [R36+0x23400], [R6.64], !P3 ;  /* 0x2340000006247fae */ /* 0x0007e2000d921848 */
[----:B--2---:R-:W-:-:S03]  /*af20*/  IMAD.WIDE R12, R2, 0x4, R236 ;  /* 0x00000004020c7825 */ /* 0x004fc600078e02ec */
[----:B------:R1:W-:Y:S04]  /*af30*/  STL.64 [R1+0x150], R4 ;  /* 0x0001500401007387 */ /* 0x0003e80000100a00 */
[----:B------:R1:W-:Y:S01]  /*af40*/  LDGSTS.E [R36+0x23600], [R4.64], !P3 ;  /* 0x2360000004247fae */ /* 0x0003e2000d921848 */
[----:B---3--:R-:W-:-:S03]  /*af50*/  IMAD.WIDE R6, R2, 0x4, R230 ;  /* 0x0000000402067825 */ /* 0x008fc600078e02e6 */
[----:B------:R-:W2:Y:S01]  /*af60*/  LDL.LU.64 R20, [R1+0xb8] ;  /* 0x0000b80001147983 */ /* 0x000ea20000300a00 */
[----:B-1----:R-:W-:-:S03]  /*af70*/  IMAD.WIDE R4, R2, 0x4, R232 ;  /* 0x0000000402047825 */ /* 0x002fc600078e02e8 */
[----:B------:R-:W-:Y:S04]  /*af80*/  STL.64 [R1+0x140], R6 ;  /* 0x0001400601007387 */ /* 0x000fe80000100a00 */
[----:B------:R1:W-:Y:S01]  /*af90*/  STL.64 [R1+0x130], R4 ;  /* 0x0001300401007387 */ /* 0x0003e20000100a00 */
[----:B----4-:R-:W-:-:S03]  /*afa0*/  IMAD.WIDE R18, R2, 0x4, R238 ;  /* 0x0000000402127825 */ /* 0x010fc600078e02ee */
[----:B------:R3:W-:Y:S01]  /*afb0*/  LDGSTS.E [R36+0x25000], [R6.64], !P4 ;  /* 0x2500000006247fae */ /* 0x0007e2000e121848 */
[----:B-----5:R-:W-:-:S03]  /*afc0*/  IMAD.WIDE R16, R2, 0x4, R240 ;  /* 0x0000000402107825 */ /* 0x020fc600078e02f0 */
[----:B------:R4:W-:Y:S04]  /*afd0*/  STL.64 [R1+0x120], R14 ;  /* 0x0001200e01007387 */ /* 0x0009e80000100a00 */
[----:B------:R1:W-:Y:S04]  /*afe0*/  LDGSTS.E [R36+0x25200], [R4.64], !P4 ;  /* 0x2520000004247fae */ /* 0x0003e8000e121848 */
[----:B------:R5:W-:Y:S04]  /*aff0*/  STL.64 [R1+0x110], R12 ;  /* 0x0001100c01007387 */ /* 0x000be80000100a00 */
[----:B------:R4:W-:Y:S04]  /*b000*/  LDGSTS.E [R36+0x25400], [R14.64], !P4 ;  /* 0x254000000e247fae */ /* 0x0009e8000e121848 */
[----:B-1----:R-:W2:Y:S04]  /*b010*/  LDL.LU.64 R4, [R1+0xc8] ;  /* 0x0000c80001047983 */ /* 0x002ea80000300a00 */
[----:B---3--:R-:W3:Y:S04]  /*b020*/  LDL.LU.64 R6, [R1+0xd8] ;  /* 0x0000d80001067983 */ /* 0x008ee80000300a00 */
[----:B------:R5:W-:Y:S01]  /*b030*/  LDGSTS.E [R36+0x25600], [R12.64], !P4 ;  /* 0x256000000c247fae */ /* 0x000be2000e121848 */
[----:B----4-:R-:W-:-:S03]  /*b040*/  IMAD.WIDE R14, R2, 0x4, R242 ;  /* 0x00000004020e7825 */ /* 0x010fc600078e02f2 */
[----:B------:R-:W4:Y:S04]  /*b050*/  LDL.LU.64 R8, [R1+0xe8] ;  /* 0x0000e80001087983 */ /* 0x000f280000300a00 */
[----:B------:R-:W4:Y:S01]  /*b060*/  LDL.LU.64 R10, [R1+0xf8] ;  /* 0x0000f800010a7983 */ /* 0x000f220000300a00 */
[----:B-----5:R-:W-:-:S03]  /*b070*/  IMAD.WIDE R12, R2, 0x4, R244 ;  /* 0x00000004020c7825 */ /* 0x020fc600078e02f4 */
[----:B------:R-:W-:Y:S04]  /*b080*/  STL.64 [R1+0x100], R18 ;  /* 0x0001001201007387 */ /* 0x000fe80000100a00 */
[----:B------:R1:W-:Y:S04]  /*b090*/  LDGSTS.E [R36+0x27000], [R18.64], !P5 ;  /* 0x2700000012247fae */ /* 0x0003e8000e921848 */
[----:B------:R-:W-:Y:S04]  /*b0a0*/  STL.64 [R1+0xf0], R16 ;  /* 0x0000f01001007387 */ /* 0x000fe80000100a00 */
[----:B------:R5:W-:Y:S04]  /*b0b0*/  LDGSTS.E [R36+0x27200], [R16.64], !P5 ;  /* 0x2720000010247fae */ /* 0x000be8000e921848 */
[----:B------:R-:W-:Y:S04]  /*b0c0*/  STL.64 [R1+0xe0], R14 ;  /* 0x0000e00e01007387 */ /* 0x000fe80000100a00 */
[----:B------:R1:W-:Y:S04]  /*b0d0*/  LDGSTS.E [R36+0x27400], [R14.64], !P5 ;  /* 0x274000000e247fae */ /* 0x0003e8000e921848 */
[----:B------:R1:W-:Y:S04]  /*b0e0*/  STL.64 [R1+0xd0], R12 ;  /* 0x0000d00c01007387 */ /* 0x0003e80000100a00 */
[----:B------:R1:W-:Y:S04]  /*b0f0*/  LDGSTS.E [R36+0x27600], [R12.64], !P5 ;  /* 0x276000000c247fae */ /* 0x0003e8000e921848 */
[----:B-1----:R-:W4:Y:S04]  /*b100*/  LDL.LU.64 R12, [R1+0x108] ;  /* 0x00010800010c7983 */ /* 0x002f280000300a00 */
[----:B------:R-:W4:Y:S04]  /*b110*/  LDL.LU.64 R14, [R1+0x118] ;  /* 0x00011800010e7983 */ /* 0x000f280000300a00 */
[----:B-----5:R-:W5:Y:S04]  /*b120*/  LDL.LU.64 R16, [R1+0x128] ;  /* 0x0001280001107983 */ /* 0x020f680000300a00 */
[----:B------:R-:W5:Y:S01]  /*b130*/  LDL.LU.64 R18, [R1+0x138] ;  /* 0x0001380001127983 */ /* 0x000f620000300a00 */
[----:B------:R-:W-:-:S04]  /*b140*/  IADD3 R3, R252, -0x53, RZ ;  /* 0xffffffadfc037810 */ /* 0x000fc80007ffe0ff */
[----:B------:R-:W-:Y:S01]  /*b150*/  ISETP.GE.U32.AND P6, PT, R3, 0x7fffff6e, PT ;  /* 0x7fffff6e0300780c */ /* 0x000fe20003fc6070 */
[----:B------:R-:W-:Y:S01]  /*b160*/  IMAD.WIDE R26, R2, 0x4, R246 ;  /* 0x00000004021a7825 */ /* 0x000fe200078e02f6 */
[----:B------:R-:W-:-:S03]  /*b170*/  IADD3 R3, R252, -0x57, RZ ;  /* 0xffffffa9fc037810 */ /* 0x000fc60007ffe0ff */
[----:B------:R-:W-:Y:S01]  /*b180*/  IMAD.WIDE R24, R2, 0x4, R248 ;  /* 0x0000000402187825 */ /* 0x000fe200078e02f8 */
[----:B------:R-:W-:-:S03]  /*b190*/  ISETP.GE.U32.AND P0, PT, R3, 0x7fffff6a, PT ;  /* 0x7fffff6a0300780c */ /* 0x000fc60003f06070 */
[----:B------:R-:W-:Y:S01]  /*b1a0*/  IMAD.WIDE R22, R2, 0x4, R250 ;  /* 0x0000000402167825 */ /* 0x000fe200078e02fa */
[----:B------:R-:W-:Y:S01]  /*b1b0*/  IADD3 R3, R252, -0x5b, RZ ;  /* 0xffffffa5fc037810 */ /* 0x000fe20007ffe0ff */
[----:B------:R-:W-:Y:S04]  /*b1c0*/  STL.64 [R1+0xc0], R26 ;  /* 0x0000c01a01007387 */ /* 0x000fe80000100a00 */
[----:B------:R1:W-:Y:S01]  /*b1d0*/  LDGSTS.E [R36+0x29000], [R26.64], !P6 ;  /* 0x290000001a247fae */ /* 0x0003e2000f121848 */
[----:B------:R-:W-:-:S03]  /*b1e0*/  ISETP.GE.U32.AND P1, PT, R3, 0x7fffff66, PT ;  /* 0x7fffff660300780c */ /* 0x000fc60003f26070 */
[----:B------:R-:W-:Y:S04]  /*b1f0*/  STL.64 [R1+0xb0], R24 ;  /* 0x0000b01801007387 */ /* 0x000fe80000100a00 */
[----:B------:R1:W-:Y:S04]  /*b200*/  LDGSTS.E [R36+0x29200], [R24.64], !P6 ;  /* 0x2920000018247fae */ /* 0x0003e8000f121848 */
[----:B------:R-:W-:Y:S04]  /*b210*/  STL.64 [R1+0x28], R22 ;  /* 0x0000281601007387 */ /* 0x000fe80000100a00 */
[----:B------:R1:W-:Y:S01]  /*b220*/  LDGSTS.E [R36+0x29400], [R22.64], !P6 ;  /* 0x2940000016247fae */ /* 0x0003e2000f121848 */
[----:B--2---:R-:W-:-:S05]  /*b230*/  IMAD.WIDE R20, R2, 0x4, R20 ;  /* 0x0000000402147825 */ /* 0x004fca00078e0214 */
[----:B------:R2:W-:Y:S04]  /*b240*/  STL.64 [R1+0x20], R20 ;  /* 0x0000201401007387 */ /* 0x0005e80000100a00 */
[----:B------:R2:W-:Y:S04]  /*b250*/  LDGSTS.E [R36+0x29600], [R20.64], !P6 ;  /* 0x2960000014247fae */ /* 0x0005e8000f121848 */
[----:B--2---:R-:W2:Y:S04]  /*b260*/  LDL.LU.64 R20, [R1+0x148] ;  /* 0x0001480001147983 */ /* 0x004ea80000300a00 */
[----:B-1----:R-:W2:Y:S04]  /*b270*/  LDL.LU.64 R22, [R1+0x158] ;  /* 0x0001580001167983 */ /* 0x002ea80000300a00 */
[----:B------:R-:W2:Y:S04]  /*b280*/  LDL.LU.64 R24, [R1+0x168] ;  /* 0x0001680001187983 */ /* 0x000ea80000300a00 */
[----:B------:R-:W2:Y:S01]  /*b290*/  LDL.LU.64 R26, [R1+0x178] ;  /* 0x00017800011a7983 */ /* 0x000ea20000300a00 */
[----:B------:R-:W-:-:S04]  /*b2a0*/  IMAD.WIDE R4, R2, 0x4, R4 ;  /* 0x0000000402047825 */ /* 0x000fc800078e0204 */
[C---:B---3--:R-:W-:Y:S01]  /*b2b0*/  IMAD.WIDE R6, R2.reuse, 0x4, R6 ;  /* 0x0000000402067825 */ /* 0x048fe200078e0206 */
[----:B------:R-:W-:Y:S03]  /*b2c0*/  STL.64 [R1+0x1478], R4 ;  /* 0x0014780401007387 */ /* 0x000fe60000100a00 */
[C---:B----4-:R-:W-:Y:S01]  /*b2d0*/  IMAD.WIDE R8, R2.reuse, 0x4, R8 ;  /* 0x0000000402087825 */ /* 0x050fe200078e0208 */
[----:B------:R-:W-:Y:S03]  /*b2e0*/  STL.64 [R1+0x1480], R6 ;  /* 0x0014800601007387 */ /* 0x000fe60000100a00 */
[C---:B------:R-:W-:Y:S01]  /*b2f0*/  IMAD.WIDE R10, R2.reuse, 0x4, R10 ;  /* 0x00000004020a7825 */ /* 0x040fe200078e020a */
[----:B------:R-:W-:Y:S04]  /*b300*/  STL.64 [R1+0x1488], R8 ;  /* 0x0014880801007387 */ /* 0x000fe80000100a00 */
[----:B------:R-:W-:Y:S04]  /*b310*/  STL.64 [R1+0x1490], R10 ;  /* 0x0014900a01007387 */ /* 0x000fe80000100a00 */
[----:B------:R1:W-:Y:S04]  /*b320*/  LDGSTS.E [R36+0x2b000], [R4.64], !P0 ;  /* 0x2b00000004247fae */ /* 0x0003e8000c121848 */
[----:B------:R-:W3:Y:S04]  /*b330*/  LDL.LU.64 R28, [R1+0x188] ;  /* 0x00018800011c7983 */ /* 0x000ee80000300a00 */
[----:B------:R1:W-:Y:S04]  /*b340*/  LDGSTS.E [R36+0x2b200], [R6.64], !P0 ;  /* 0x2b20000006247fae */ /* 0x0003e8000c121848 */
[----:B------:R-:W4:Y:S04]  /*b350*/  LDL.LU.64 R30, [R1+0x198] ;  /* 0x00019800011e7983 */ /* 0x000f280000300a00 */
[----:B------:R1:W-:Y:S04]  /*b360*/  LDGSTS.E [R36+0x2b400], [R8.64], !P0 ;  /* 0x2b40000008247fae */ /* 0x0003e8000c121848 */
[----:B------:R-:W4:Y:S04]  /*b370*/  LDL.LU.64 R32, [R1+0x1b8] ;  /* 0x0001b80001207983 */ /* 0x000f280000300a00 */
[----:B------:R1:W-:Y:S04]  /*b380*/  LDGSTS.E [R36+0x2b600], [R10.64], !P0 ;  /* 0x2b6000000a247fae */ /* 0x0003e8000c121848 */
[----:B------:R-:W4:Y:S01]  /*b390*/  LDL.LU.64 R34, [R1+0x1e0] ;  /* 0x0001e00001227983 */ /* 0x000f220000300a00 */
[----:B------:R-:W-:-:S04]  /*b3a0*/  IMAD.WIDE R12, R2, 0x4, R12 ;  /* 0x00000004020c7825 */ /* 0x000fc800078e020c */
[C---:B------:R-:W-:Y:S01]  /*b3b0*/  IMAD.WIDE R14, R2.reuse, 0x4, R14 ;  /* 0x00000004020e7825 */ /* 0x040fe200078e020e */
[----:B------:R1:W-:Y:S03]  /*b3c0*/  LDGSTS.E [R36+0x2d000], [R12.64], !P1 ;  /* 0x2d0000000c247fae */ /* 0x0003e6000c921848 */
[C---:B-----5:R-:W-:Y:S01]  /*b3d0*/  IMAD.WIDE R16, R2.reuse, 0x4, R16 ;  /* 0x0000000402107825 */ /* 0x060fe200078e0210 */
[----:B------:R-:W-:Y:S03]  /*b3e0*/  STL.64 [R1+0x1498], R12 ;  /* 0x0014980c01007387 */ /* 0x000fe60000100a00 */
[----:B------:R-:W-:Y:S01]  /*b3f0*/  IMAD.WIDE R18, R2, 0x4, R18 ;  /* 0x0000000402127825 */ /* 0x000fe200078e0212 */
[----:B------:R1:W-:Y:S04]  /*b400*/  LDGSTS.E [R36+0x2d200], [R14.64], !P1 ;  /* 0x2d2000000e247fae */ /* 0x0003e8000c921848 */
[----:B------:R-:W-:Y:S04]  /*b410*/  STL.64 [R1+0x14a0], R14 ;  /* 0x0014a00e01007387 */ /* 0x000fe80000100a00 */
[----:B------:R1:W-:Y:S04]  /*b420*/  LDGSTS.E [R36+0x2d400], [R16.64], !P1 ;  /* 0x2d40000010247fae */ /* 0x0003e8000c921848 */
[----:B------:R-:W-:Y:S04]  /*b430*/  STL.64 [R1+0x14a8], R16 ;  /* 0x0014a81001007387 */ /* 0x000fe80000100a00 */
[----:B------:R5:W-:Y:S04]  /*b440*/  LDGSTS.E [R36+0x2d600], [R18.64], !P1 ;  /* 0x2d60000012247fae */ /* 0x000be8000c921848 */
[----:B------:R5:W-:Y:S02]  /*b450*/  STL.64 [R1+0x1470], R18 ;  /* 0x0014701201007387 */ /* 0x000be40000100a00 */
[----:B-----5:R-:W-:-:S02]  /*b460*/  IMAD.SHL.U32 R18, R37, 0x4, RZ ;  /* 0x0000000425127824 */ /* 0x020fc400078e00ff */
[----:B-1----:R-:W5:Y:S04]  /*b470*/  LDL.LU.64 R36, [R1+0x208] ;  /* 0x0002080001247983 */ /* 0x002f680000300a00 */
[----:B------:R-:W5:Y:S04]  /*b480*/  LDL.LU.64 R38, [R1+0x230] ;  /* 0x0002300001267983 */ /* 0x000f680000300a00 */
[----:B------:R-:W5:Y:S04]  /*b490*/  LDL.LU.64 R40, [R1+0x258] ;  /* 0x0002580001287983 */ /* 0x000f680000300a00 */
[----:B------:R-:W5:Y:S01]  /*b4a0*/  LDL.LU.64 R42, [R1+0x288] ;  /* 0x00028800012a7983 */ /* 0x000f620000300a00 */
[----:B--2---:R-:W-:-:S04]  /*b4b0*/  IMAD.WIDE R20, R2, 0x4, R20 ;  /* 0x0000000402147825 */ /* 0x004fc800078e0214 */
[C---:B------:R-:W-:Y:S01]  /*b4c0*/  IMAD.WIDE R22, R2.reuse, 0x4, R22 ;  /* 0x0000000402167825 */ /* 0x040fe200078e0216 */
[----:B------:R-:W-:Y:S03]  /*b4d0*/  STL.64 [R1+0x1468], R20 ;  /* 0x0014681401007387 */ /* 0x000fe60000100a00 */
[C---:B------:R-:W-:Y:S01]  /*b4e0*/  IMAD.WIDE R24, R2.reuse, 0x4, R24 ;  /* 0x0000000402187825 */ /* 0x040fe200078e0218 */
[----:B------:R-:W-:Y:S03]  /*b4f0*/  STL.64 [R1+0x14b0], R22 ;  /* 0x0014b01601007387 */ /* 0x000fe60000100a00 */
[C---:B------:R-:W-:Y:S01]  /*b500*/  IMAD.WIDE R26, R2.reuse, 0x4, R26 ;  /* 0x00000004021a7825 */ /* 0x040fe200078e021a */
[----:B------:R-:W-:Y:S04]  /*b510*/  STL.64 [R1+0x14b8], R24 ;  /* 0x0014b81801007387 */ /* 0x000fe80000100a00 */
[----:B------:R-:W-:Y:S04]  /*b520*/  STL.64 [R1+0x14c0], R26 ;  /* 0x0014c01a01007387 */ /* 0x000fe80000100a00 */
[----:B------:R-:W2:Y:S04]  /*b530*/  LDL.LU.64 R44, [R1+0x2b0] ;  /* 0x0002b000012c7983 */ /* 0x000ea80000300a00 */
[----:B------:R-:W2:Y:S04]  /*b540*/  LDL.LU.64 R46, [R1+0x2d8] ;  /* 0x0002d800012e7983 */ /* 0x000ea80000300a00 */
[----:B------:R-:W2:Y:S04]  /*b550*/  LDL.LU.64 R48, [R1+0x300] ;  /* 0x0003000001307983 */ /* 0x000ea80000300a00 */
[----:B------:R-:W2:Y:S04]  /*b560*/  LDL.LU.64 R50, [R1+0x328] ;  /* 0x0003280001327983 */ /* 0x000ea80000300a00 */
[----:B------:R-:W2:Y:S01]  /*b570*/  LDL.LU.64 R52, [R1+0x358] ;  /* 0x0003580001347983 */ /* 0x000ea20000300a00 */
[----:B---3--:R-:W-:-:S04]  /*b580*/  IMAD.WIDE R28, R2, 0x4, R28 ;  /* 0x00000004021c7825 */ /* 0x008fc800078e021c */
[C---:B----4-:R-:W-:Y:S01]  /*b590*/  IMAD.WIDE R30, R2.reuse, 0x4, R30 ;  /* 0x00000004021e7825 */ /* 0x050fe200078e021e */
[----:B------:R-:W-:Y:S03]  /*b5a0*/  STL.64 [R1+0x14c8], R28 ;  /* 0x0014c81c01007387 */ /* 0x000fe60000100a00 */
[C---:B------:R-:W-:Y:S01]  /*b5b0*/  IMAD.WIDE R32, R2.reuse, 0x4, R32 ;  /* 0x0000000402207825 */ /* 0x040fe200078e0220 */
[----:B------:R-:W-:Y:S03]  /*b5c0*/  STL.64 [R1+0x14d0], R30 ;  /* 0x0014d01e01007387 */ /* 0x000fe60000100a00 */
[C---:B------:R-:W-:Y:S01]  /*b5d0*/  IMAD.WIDE R34, R2.reuse, 0x4, R34 ;  /* 0x0000000402227825 */ /* 0x040fe200078e0222 */
[----:B------:R-:W-:Y:S04]  /*b5e0*/  STL.64 [R1+0x14d8], R32 ;  /* 0x0014d82001007387 */ /* 0x000fe80000100a00 */
[----:B------:R-:W-:Y:S04]  /*b5f0*/  STL.64 [R1+0x14e0], R34 ;  /* 0x0014e02201007387 */ /* 0x000fe80000100a00 */
[----:B------:R-:W3:Y:S04]  /*b600*/  LDL.LU.64 R54, [R1+0x380] ;  /* 0x0003800001367983 */ /* 0x000ee80000300a00 */
[----:B------:R-:W4:Y:S04]  /*b610*/  LDL.LU.64 R56, [R1+0x3a8] ;  /* 0x0003a80001387983 */ /* 0x000f280000300a00 */
[----:B------:R-:W4:Y:S01]  /*b620*/  LDL.LU.64 R58, [R1+0x3d0] ;  /* 0x0003d000013a7983 */ /* 0x000f220000300a00 */
[----:B-----5:R-:W-:-:S05]  /*b630*/  IMAD.WIDE R36, R2, 0x4, R36 ;  /* 0x0000000402247825 */ /* 0x020fca00078e0224 */
[----:B------:R-:W-:Y:S04]  /*b640*/  STL.64 [R1+0x14e8], R36 ;  /* 0x0014e82401007387 */ /* 0x000fe80000100a00 */
[----:B------:R-:W5:Y:S04]  /*b650*/  LDL.LU.64 R60, [R1+0x3f8] ;  /* 0x0003f800013c7983 */ /* 0x000f680000300a00 */
        /* <DEDUP_REMOVED lines=22> */
[----:B------:R-:W5:Y:S01]  /*b7c0*/  LDL.LU.64 R106, [R1+0x5b8] ;  /* 0x0005b800016a7983 */ /* 0x000f620000300a00 */
[----:B------:R-:W-:-:S02]  /*b7d0*/  IADD3 R3, R252, -0x5f, RZ ;  /* 0xffffffa1fc037810 */ /* 0x000fc40007ffe0ff */
[----:B------:R-:W-:Y:S01]  /*b7e0*/  LOP3.LUT R19, R18, 0x40, RZ, 0x3c, !PT ;  /* 0x0000004012137812 */ /* 0x000fe200078e3cff */
[----:B------:R-:W-:Y:S01]  /*b7f0*/  IMAD.WIDE R38, R2, 0x4, R38 ;  /* 0x0000000402267825 */ /* 0x000fe200078e0226 */
[----:B------:R-:W-:Y:S01]  /*b800*/  ISETP.GE.U32.AND P2, PT, R3, 0x7fffff62, PT ;  /* 0x7fffff620300780c */ /* 0x000fe20003f46070 */
[----:B------:R-:W5:Y:S01]  /*b810*/  LDL.LU.64 R114, [R1+0x5c8] ;  /* 0x0005c80001727983 */ /* 0x000f620000300a00 */
[----:B------:R-:W-:Y:S01]  /*b820*/  IADD3 R3, R252, -0x63, RZ ;  /* 0xffffff9dfc037810 */ /* 0x000fe20007ffe0ff */
[----:B------:R-:W-:Y:S01]  /*b830*/  IMAD.WIDE R40, R2, 0x4, R40 ;  /* 0x0000000402287825 */ /* 0x000fe200078e0228 */
[----:B------:R-:W-:Y:S01]  /*b840*/  LOP3.LUT R130, R111, 0x60, RZ, 0x3c, !PT ;  /* 0x000000606f827812 */ /* 0x000fe200078e3cff */
[----:B------:R-:W5:Y:S01]  /*b850*/  LDL.LU.64 R98, [R1+0x5d8] ;  /* 0x0005d80001627983 */ /* 0x000f620000300a00 */
[----:B------:R-:W-:Y:S02]  /*b860*/  ISETP.GE.U32.AND P3, PT, R3, 0x7fffff5e, PT ;  /* 0x7fffff5e0300780c */ /* 0x000fe40003f66070 */
[----:B------:R-:W-:-:S04]  /*b870*/  IADD3 R3, R252, -0x67, RZ ;  /* 0xffffff99fc037810 */ /* 0x000fc80007ffe0ff */
[----:B------:R-:W-:Y:S01]  /*b880*/  ISETP.GE.U32.AND P4, PT, R3, 0x7fffff5a, PT ;  /* 0x7fffff5a0300780c */ /* 0x000fe20003f86070 */
[----:B------:R1:W-:Y:S01]  /*b890*/  LDGSTS.E [R19+0x2f000], [R20.64], !P2 ;  /* 0x2f00000014137fae */ /* 0x0003e2000d121848 */
[----:B------:R-:W-:-:S03]  /*b8a0*/  IADD3 R3, R252, -0x6b, RZ ;  /* 0xffffff95fc037810 */ /* 0x000fc60007ffe0ff */
[----:B------:R1:W-:Y:S01]  /*b8b0*/  LDGSTS.E [R19+0x2f200], [R22.64], !P2 ;  /* 0x2f20000016137fae */ /* 0x0003e2000d121848 */
[----:B------:R-:W-:Y:S02]  /*b8c0*/  ISETP.GE.U32.AND P5, PT, R3, 0x7fffff56, PT ;  /* 0x7fffff560300780c */ /* 0x000fe40003fa6070 */
[C---:B------:R-:W-:Y:S01]  /*b8d0*/  IADD3 R3, R252.reuse, -0x6f, RZ ;  /* 0xffffff91fc037810 */ /* 0x040fe20007ffe0ff */
[----:B------:R1:W-:Y:S03]  /*b8e0*/  LDGSTS.E [R19+0x2f400], [R24.64], !P2 ;  /* 0x2f40000018137fae */ /* 0x0003e6000d121848 */
[----:B------:R-:W-:Y:S01]  /*b8f0*/  ISETP.GE.U32.AND P6, PT, R3, 0x7fffff52, PT ;  /* 0x7fffff520300780c */ /* 0x000fe20003fc6070 */
[----:B------:R1:W-:Y:S01]  /*b900*/  LDGSTS.E [R19+0x2f600], [R26.64], !P2 ;  /* 0x2f6000001a137fae */ /* 0x0003e2000d121848 */
[----:B------:R-:W-:Y:S01]  /*b910*/  IADD3 R3, R252, -0x73, RZ ;  /* 0xffffff8dfc037810 */ /* 0x000fe20007ffe0ff */
[----:B------:R-:W-:-:S02]  /*b920*/  IMAD.WIDE R42, R2, 0x4, R42 ;  /* 0x00000004022a7825 */ /* 0x000fc400078e022a */
[----:B------:R1:W-:Y:S01]  /*b930*/  LDGSTS.E [R19+0x31000], [R28.64], !P3 ;  /* 0x310000001c137fae */ /* 0x0003e2000d921848 */
[----:B------:R-:W-:Y:S02]  /*b940*/  ISETP.GE.U32.AND P0, PT, R3, 0x7fffff4e, PT ;  /* 0x7fffff4e0300780c */ /* 0x000fe40003f06070 */
[----:B------:R-:W-:Y:S01]  /*b950*/  IADD3 R3, R252, -0x77, RZ ;  /* 0xffffff89fc037810 */ /* 0x000fe20007ffe0ff */
[----:B------:R1:W-:Y:S04]  /*b960*/  LDGSTS.E [R19+0x31200], [R30.64], !P3 ;  /* 0x312000001e137fae */ /* 0x0003e8000d921848 */
[----:B------:R1:W-:Y:S01]  /*b970*/  LDGSTS.E [R19+0x31400], [R32.64], !P3 ;  /* 0x3140000020137fae */ /* 0x0003e2000d921848 */
[----:B------:R-:W-:-:S03]  /*b980*/  ISETP.GE.U32.AND P1, PT, R3, 0x7fffff4a, PT ;  /* 0x7fffff4a0300780c */ /* 0x000fc60003f26070 */
[----:B------:R1:W-:Y:S01]  /*b990*/  LDGSTS.E [R19+0x31600], [R34.64], !P3 ;  /* 0x3160000022137fae */ /* 0x0003e2000d921848 */
[----:B------:R-:W-:-:S03]  /*b9a0*/  IADD3 R3, R252, -0x7b, RZ ;  /* 0xffffff85fc037810 */ /* 0x000fc60007ffe0ff */
[----:B------:R1:W-:Y:S04]  /*b9b0*/  LDGSTS.E [R19+0x33000], [R36.64], !P4 ;  /* 0x3300000024137fae */ /* 0x0003e8000e121848 */
[----:B------:R1:W-:Y:S01]  /*b9c0*/  LDGSTS.E [R19+0x33200], [R38.64], !P4 ;  /* 0x3320000026137fae */ /* 0x0003e2000e121848 */
[----:B------:R-:W-:-:S03]  /*b9d0*/  ISETP.GE.U32.AND P2, PT, R3, 0x7fffff46, PT ;  /* 0x7fffff460300780c */ /* 0x000fc60003f46070 */
[----:B------:R1:W-:Y:S01]  /*b9e0*/  LDGSTS.E [R19+0x33400], [R40.64], !P4 ;  /* 0x3340000028137fae */ /* 0x0003e2000e121848 */
[----:B------:R-:W-:-:S03]  /*b9f0*/  IADD3 R3, R252, -0x7f, RZ ;  /* 0xffffff81fc037810 */ /* 0x000fc60007ffe0ff */
[----:B------:R1:W-:Y:S01]  /*ba00*/  LDGSTS.E [R19+0x33600], [R42.64], !P4 ;  /* 0x336000002a137fae */ /* 0x0003e2000e121848 */
[----:B------:R-:W-:Y:S02]  /*ba10*/  ISETP.GE.U32.AND P3, PT, R3, 0x7fffff42, PT ;  /* 0x7fffff420300780c */ /* 0x000fe40003f66070 */
[----:B------:R-:W-:-:S04]  /*ba20*/  IADD3 R3, R252, -0x44, RZ ;  /* 0xffffffbcfc037810 */ /* 0x000fc80007ffe0ff */
[----:B------:R-:W-:Y:S01]  /*ba30*/  ISETP.GE.U32.AND P4, PT, R3, 0x7fffff7d, PT ;  /* 0x7fffff7d0300780c */ /* 0x000fe20003f86070 */
[----:B--2---:R-:W-:-:S04]  /*ba40*/  IMAD.WIDE R44, R2, 0x4, R44 ;  /* 0x00000004022c7825 */ /* 0x004fc800078e022c */
[C---:B------:R-:W-:Y:S01]  /*ba50*/  IMAD.WIDE R46, R2.reuse, 0x4, R46 ;  /* 0x00000004022e7825 */ /* 0x040fe200078e022e */
[----:B------:R2:W-:Y:S03]  /*ba60*/  LDGSTS.E [R19+0x35000], [R44.64], !P5 ;  /* 0x350000002c137fae */ /* 0x0005e6000e921848 */
[C---:B------:R-:W-:Y:S01]  /*ba70*/  IMAD.WIDE R48, R2.reuse, 0x4, R48 ;  /* 0x0000000402307825 */ /* 0x040fe200078e0230 */
[----:B------:R2:W-:Y:S03]  /*ba80*/  LDGSTS.E [R19+0x35200], [R46.64], !P5 ;  /* 0x352000002e137fae */ /* 0x0005e6000e921848 */
[C---:B------:R-:W-:Y:S01]  /*ba90*/  IMAD.WIDE R50, R2.reuse, 0x4, R50 ;  /* 0x0000000402327825 */ /* 0x040fe200078e0232 */
[----:B------:R2:W-:Y:S03]  /*baa0*/  LDGSTS.E [R19+0x35400], [R48.64], !P5 ;  /* 0x3540000030137fae */ /* 0x0005e6000e921848 */
[C---:B------:R-:W-:Y:S01]  /*bab0*/  IMAD.WIDE R52, R2.reuse, 0x4, R52 ;  /* 0x0000000402347825 */ /* 0x040fe200078e0234 */
[----:B------:R2:W-:Y:S04]  /*bac0*/  LDGSTS.E [R19+0x35600], [R50.64], !P5 ;  /* 0x3560000032137fae */ /* 0x0005e8000e921848 */
[----:B------:R2:W-:Y:S01]  /*bad0*/  LDGSTS.E [R19+0x37000], [R52.64], !P6 ;  /* 0x3700000034137fae */ /* 0x0005e2000f121848 */
[----:B---3--:R-:W-:-:S04]  /*bae0*/  IMAD.WIDE R54, R2, 0x4, R54 ;  /* 0x0000000402367825 */ /* 0x008fc800078e0236 */
[C---:B----4-:R-:W-:Y:S01]  /*baf0*/  IMAD.WIDE R56, R2.reuse, 0x4, R56 ;  /* 0x0000000402387825 */ /* 0x050fe200078e0238 */
[----:B------:R2:W-:Y:S03]  /*bb00*/  LDGSTS.E [R19+0x37200], [R54.64], !P6 ;  /* 0x3720000036137fae */ /* 0x0005e6000f121848 */
[C---:B------:R-:W-:Y:S01]  /*bb10*/  IMAD.WIDE R58, R2.reuse, 0x4, R58 ;  /* 0x00000004023a7825 */ /* 0x040fe200078e023a */
[----:B------:R2:W-:Y:S04]  /*bb20*/  LDGSTS.E [R19+0x37400], [R56.64], !P6 ;  /* 0x3740000038137fae */ /* 0x0005e8000f121848 */
[----:B------:R2:W-:Y:S01]  /*bb30*/  LDGSTS.E [R19+0x37600], [R58.64], !P6 ;  /* 0x376000003a137fae */ /* 0x0005e2000f121848 */
[----:B-----5:R-:W-:-:S04]  /*bb40*/  IMAD.WIDE R60, R2, 0x4, R60 ;  /* 0x00000004023c7825 */ /* 0x020fc800078e023c */
[C---:B------:R-:W-:Y:S01]  /*bb50*/  IMAD.WIDE R62, R2.reuse, 0x4, R62 ;  /* 0x00000004023e7825 */ /* 0x040fe200078e023e */
[----:B------:R2:W-:Y:S03]  /*bb60*/  LDGSTS.E [R19+0x39000], [R60.64], !P0 ;  /* 0x390000003c137fae */ /* 0x0005e6000c121848 */
        /* <DEDUP_REMOVED lines=31> */
[----:B------:R3:W-:Y:S03]  /*bd60*/  STL.64 [R1+0xa8], R10 ;  /* 0x0000a80a01007387 */ /* 0x0007e60000100a00 */
[C---:B------:R-:W-:Y:S01]  /*bd70*/  IMAD.WIDE R6, R2.reuse, 0x4, R104 ;  /* 0x0000000402067825 */ /* 0x040fe200078e0268 */
[----:B------:R-:W4:Y:S03]  /*bd80*/  LDL.LU.64 R96, [R1+0x5e8] ;  /* 0x0005e80001607983 */ /* 0x000f260000300a00 */
[C---:B------:R-:W-:Y:S01]  /*bd90*/  IMAD.WIDE R4, R2.reuse, 0x4, R94 ;  /* 0x0000000402047825 */ /* 0x040fe200078e025e */
[----:B------:R5:W-:Y:S04]  /*bda0*/  STL.64 [R1+0xa0], R8 ;  /* 0x0000a00801007387 */ /* 0x000be80000100a00 */
[----:B------:R-:W2:Y:S04]  /*bdb0*/  LDL.LU.64 R92, [R1+0x5f8] ;  /* 0x0005f800015c7983 */ /* 0x000ea80000300a00 */
[----:B------:R3:W-:Y:S04]  /*bdc0*/  LDGSTS.E [R130+0x21800], [R10.64], !P4 ;  /* 0x218000000a827fae */ /* 0x0007e8000e121848 */
[----:B------:R1:W-:Y:S04]  /*bdd0*/  STL.64 [R1+0x98], R6 ;  /* 0x0000980601007387 */ /* 0x0003e80000100a00 */
[----:B------:R5:W-:Y:S01]  /*bde0*/  LDGSTS.E [R130+0x21a00], [R8.64], !P4 ;  /* 0x21a0000008827fae */ /* 0x000be2000e121848 */
[----:B---3--:R-:W-:-:S03]  /*bdf0*/  IMAD.WIDE R10, R2, 0x4, R102 ;  /* 0x00000004020a7825 */ /* 0x008fc600078e0266 */
[----:B------:R3:W-:Y:S04]  /*be00*/  STL.64 [R1+0x90], R4 ;  /* 0x0000900401007387 */ /* 0x0007e80000100a00 */
[----:B------:R1:W-:Y:S01]  /*be10*/  LDGSTS.E [R130+0x21c00], [R6.64], !P4 ;  /* 0x21c0000006827fae */ /* 0x0003e2000e121848 */
[----:B-----5:R-:W-:-:S03]  /*be20*/  IMAD.WIDE R8, R2, 0x4, R100 ;  /* 0x0000000402087825 */ /* 0x020fc600078e0264 */
[----:B------:R-:W5:Y:S04]  /*be30*/  LDL.LU.64 R94, [R1+0x608] ;  /* 0x00060800015e7983 */ /* 0x000f680000300a00 */
[----:B------:R3:W-:Y:S04]  /*be40*/  LDGSTS.E [R130+0x21e00], [R4.64], !P4 ;  /* 0x21e0000004827fae */ /* 0x0007e8000e121848 */
[----:B------:R-:W5:Y:S01]  /*be50*/  LDL.LU.64 R104, [R1+0x618] ;  /* 0x0006180001687983 */ /* 0x000f620000300a00 */
[----:B-1----:R-:W-:-:S03]  /*be60*/  IMAD.WIDE R6, R2, 0x4, R108 ;  /* 0x0000000402067825 */ /* 0x002fc600078e026c */
[----:B------:R-:W5:Y:S01]  /*be70*/  LDL.LU.64 R102, [R1+0x628] ;  /* 0x0006280001667983 */ /* 0x000f620000300a00 */
[----:B---3--:R-:W-:-:S03]  /*be80*/  IMAD.WIDE R4, R2, 0x4, R106 ;  /* 0x0000000402047825 */ /* 0x008fc600078e026a */
[----:B------:R1:W-:Y:S04]  /*be90*/  STL.64 [R1+0x88], R10 ;  /* 0x0000880a01007387 */ /* 0x0003e80000100a00 */
[----:B------:R-:W3:Y:S04]  /*bea0*/  LDL.LU.64 R100, [R1+0x638] ;  /* 0x0006380001647983 */ /* 0x000ee80000300a00 */
[----:B------:R1:W-:Y:S04]  /*beb0*/  STL.64 [R1+0x80], R8 ;  /* 0x0000800801007387 */ /* 0x0003e80000100a00 */
[----:B------:R4:W-:Y:S04]  /*bec0*/  STL.64 [R1+0x78], R6 ;  /* 0x0000780601007387 */ /* 0x0009e80000100a00 */
[----:B------:R2:W-:Y:S04]  /*bed0*/  STL.64 [R1+0x70], R4 ;  /* 0x0000700401007387 */ /* 0x0005e80000100a00 */
[----:B------:R-:W3:Y:S04]  /*bee0*/  LDL.LU.64 R112, [R1+0x640] ;  /* 0x0006400001707983 */ /* 0x000ee80000300a00 */
[----:B------:R-:W3:Y:S04]  /*bef0*/  LDL.LU.64 R110, [R1+0x648] ;  /* 0x00064800016e7983 */ /* 0x000ee80000300a00 */
[----:B------:R-:W3:Y:S04]  /*bf00*/  LDL.LU.64 R108, [R1+0x658] ;  /* 0x00065800016c7983 */ /* 0x000ee80000300a00 */
[----:B------:R-:W3:Y:S01]  /*bf10*/  LDL.LU.64 R106, [R1+0x668] ;  /* 0x00066800016a7983 */ /* 0x000ee20000300a00 */
[----:B------:R-:W-:-:S04]  /*bf20*/  IADD3 R3, R252, -0x48, RZ ;  /* 0xffffffb8fc037810 */ /* 0x000fc80007ffe0ff */
[----:B------:R-:W-:Y:S02]  /*bf30*/  ISETP.GE.U32.AND P5, PT, R3, 0x7fffff79, PT ;  /* 0x7fffff790300780c */ /* 0x000fe40003fa6070 */
[----:B------:R-:W-:-:S04]  /*bf40*/  IADD3 R3, R252, -0x4c, RZ ;  /* 0xffffffb4fc037810 */ /* 0x000fc80007ffe0ff */
[----:B------:R-:W-:Y:S02]  /*bf50*/  ISETP.GE.U32.AND P6, PT, R3, 0x7fffff75, PT ;  /* 0x7fffff750300780c */ /* 0x000fe40003fc6070 */
[----:B------:R-:W-:-:S05]  /*bf60*/  IADD3 R3, R252, -0x50, RZ ;  /* 0xffffffb0fc037810 */ /* 0x000fca0007ffe0ff */
[----:B------:R1:W-:Y:S01]  /*bf70*/  LDGSTS.E [R130+0x23800], [R10.64], !P5 ;  /* 0x238000000a827fae */ /* 0x0003e2000e921848 */
[----:B------:R-:W-:-:S03]  /*bf80*/  ISETP.GE.U32.AND P0, PT, R3, 0x7fffff71, PT ;  /* 0x7fffff710300780c */ /* 0x000fc60003f06070 */
[----:B------:R1:W-:Y:S04]  /*bf90*/  LDGSTS.E [R130+0x23a00], [R8.64], !P5 ;  /* 0x23a0000008827fae */ /* 0x0003e8000e921848 */
[----:B------:R4:W-:Y:S01]  /*bfa0*/  LDGSTS.E [R130+0x23c00], [R6.64], !P5 ;  /* 0x23c0000006827fae */ /* 0x0009e2000e921848 */
[----:B-1----:R-:W-:-:S03]  /*bfb0*/  IMAD.WIDE R10, R2, 0x4, R114 ;  /* 0x00000004020a7825 */ /* 0x002fc600078e0272 */
[----:B------:R2:W-:Y:S01]  /*bfc0*/  LDGSTS.E [R130+0x23e00], [R4.64], !P5 ;  /* 0x23e0000004827fae */ /* 0x0005e2000e921848 */
[----:B------:R-:W-:-:S03]  /*bfd0*/  IMAD.WIDE R8, R2, 0x4, R98 ;  /* 0x0000000402087825 */ /* 0x000fc600078e0262 */
[----:B------:R5:W-:Y:S04]  /*bfe0*/  STL.64 [R1+0x68], R10 ;  /* 0x0000680a01007387 */ /* 0x000be80000100a00 */
[----:B------:R1:W-:Y:S04]  /*bff0*/  STL.64 [R1+0x60], R8 ;  /* 0x0000600801007387 */ /* 0x0003e80000100a00 */
[----:B------:R5:W-:Y:S04]  /*c000*/  LDGSTS.E [R130+0x25800], [R10.64], !P6 ;  /* 0x258000000a827fae */ /* 0x000be8000f121848 */
[----:B------:R1:W-:Y:S01]  /*c010*/  LDGSTS.E [R130+0x25a00], [R8.64], !P6 ;  /* 0x25a0000008827fae */ /* 0x0003e2000f121848 */
[----:B----4-:R-:W-:-:S04]  /*c020*/  IMAD.WIDE R6, R2, 0x4, R96 ;  /* 0x0000000402067825 */ /* 0x010fc800078e0260 */
[C---:B--2---:R-:W-:Y:S01]  /*c030*/  IMAD.WIDE R4, R2.reuse, 0x4, R92 ;  /* 0x0000000402047825 */ /* 0x044fe200078e025c */
[----:B------:R2:W-:Y:S04]  /*c040*/  STL.64 [R1+0x58], R6 ;  /* 0x0000580601007387 */ /* 0x0005e80000100a00 */
[----:B------:R3:W-:Y:S04]  /*c050*/  STL.64 [R1+0x50], R4 ;  /* 0x0000500401007387 */ /* 0x0007e80000100a00 */
[----:B------:R-:W4:Y:S04]  /*c060*/  LDL.LU.64 R92, [R1+0x678] ;  /* 0x00067800015c7983 */ /* 0x000f280000300a00 */
[----:B------:R2:W-:Y:S04]  /*c070*/  LDGSTS.E [R130+0x25c00], [R6.64], !P6 ;  /* 0x25c0000006827fae */ /* 0x0005e8000f121848 */
[----:B------:R3:W-:Y:S01]  /*c080*/  LDGSTS.E [R130+0x25e00], [R4.64], !P6 ;  /* 0x25e0000004827fae */ /* 0x0007e2000f121848 */
[----:B-----5:R-:W-:-:S03]  /*c090*/  IMAD.WIDE R10, R2, 0x4, R94 ;  /* 0x00000004020a7825 */ /* 0x020fc600078e025e */
[----:B------:R-:W5:Y:S04]  /*c0a0*/  LDL.LU.64 R94, [R1+0x680] ;  /* 0x00068000015e7983 */ /* 0x000f680000300a00 */
[----:B------:R-:W5:Y:S01]  /*c0b0*/  LDL.LU.64 R96, [R1+0x688] ;  /* 0x0006880001607983 */ /* 0x000f620000300a00 */
[----:B-1----:R-:W-:-:S03]  /*c0c0*/  IMAD.WIDE R8, R2, 0x4, R104 ;  /* 0x0000000402087825 */ /* 0x002fc600078e0268 */
[----:B------:R-:W5:Y:S01]  /*c0d0*/  LDL.LU.64 R98, [R1+0x690] ;  /* 0x0006900001627983 */ /* 0x000f620000300a00 */
[----:B--2---:R-:W-:-:S03]  /*c0e0*/  IMAD.WIDE R6, R2, 0x4, R102 ;  /* 0x0000000402067825 */ /* 0x004fc600078e0266 */
[----:B------:R1:W-:Y:S04]  /*c0f0*/  STL.64 [R1+0x48], R10 ;  /* 0x0000480a01007387 */ /* 0x0003e80000100a00 */
[----:B------:R2:W-:Y:S01]  /*c100*/  STL.64 [R1+0x40], R8 ;  /* 0x0000400801007387 */ /* 0x0005e20000100a00 */
[----:B---3--:R-:W-:-:S03]  /*c110*/  IMAD.WIDE R4, R2, 0x4, R100 ;  /* 0x0000000402047825 */ /* 0x008fc600078e0264 */
[----:B------:R1:W-:Y:S04]  /*c120*/  LDGSTS.E [R130+0x27800], [R10.64], !P0 ;  /* 0x278000000a827fae */ /* 0x0003e8000c121848 */
[----:B------:R3:W-:Y:S04]  /*c130*/  STL.64 [R1+0x38], R6 ;  /* 0x0000380601007387 */ /* 0x0007e80000100a00 */
[----:B------:R2:W-:Y:S04]  /*c140*/  LDGSTS.E [R130+0x27a00], [R8.64], !P0 ;  /* 0x27a0000008827fae */ /* 0x0005e8000c121848 */
[----:B------:R3:W-:Y:S01]  /*c150*/  STL.64 [R1+0x30], R4 ;  /* 0x0000300401007387 */ /* 0x0007e20000100a00 */
[----:B-1----:R-:W-:-:S03]  /*c160*/  IMAD.WIDE R10, R2, 0x4, R112 ;  /* 0x00000004020a7825 */ /* 0x002fc600078e0270 */
[----:B------:R3:W-:Y:S04]  /*c170*/  LDGSTS.E [R130+0x27c00], [R6.64], !P0 ;  /* 0x27c0000006827fae */ /* 0x0007e8000c121848 */
[----:B------:R-:W5:Y:S01]  /*c180*/  LDL.LU.64 R100, [R1+0x698] ;  /* 0x0006980001647983 */ /* 0x000f620000300a00 */
[----:B--2---:R-:W-:-:S03]  /*c190*/  IMAD.WIDE R8, R2, 0x4, R110 ;  /* 0x0000000402087825 */ /* 0x004fc600078e026e */
[----:B------:R1:W-:Y:S04]  /*c1a0*/  LDGSTS.E [R130+0x27e00], [R4.64], !P0 ;  /* 0x27e0000004827fae */ /* 0x0003e8000c121848 */
[----:B------:R-:W2:Y:S01]  /*c1b0*/  LDL.LU.64 R102, [R1+0x6a0] ;  /* 0x0006a00001667983 */ /* 0x000ea20000300a00 */
[----:B---3--:R-:W-:-:S03]  /*c1c0*/  IMAD.WIDE R6, R2, 0x4, R108 ;  /* 0x0000000402067825 */ /* 0x008fc600078e026c */
[----:B------:R-:W3:Y:S01]  /*c1d0*/  LDL.LU.64 R104, [R1+0x6b0] ;  /* 0x0006b00001687983 */ /* 0x000ee20000300a00 */
[----:B-1----:R-:W-:-:S03]  /*c1e0*/  IMAD.WIDE R4, R2, 0x4, R106 ;  /* 0x0000000402047825 */ /* 0x002fc600078e026a */
[----:B------:R1:W-:Y:S04]  /*c1f0*/  STL.64 [R1+0x18], R10 ;  /* 0x0000180a01007387 */ /* 0x0003e80000100a00 */
[----:B------:R-:W3:Y:S04]  /*c200*/  LDL.LU.64 R106, [R1+0x6b8] ;  /* 0x0006b800016a7983 */ /* 0x000ee80000300a00 */
[----:B------:R1:W-:Y:S04]  /*c210*/  STL.64 [R1+0x10], R8 ;  /* 0x0000100801007387 */ /* 0x0003e80000100a00 */
[----:B------:R1:W-:Y:S04]  /*c220*/  STL.64 [R1+0x8], R6 ;  /* 0x0000080601007387 */ /* 0x0003e80000100a00 */
[----:B------:R-:W-:Y:S04]  /*c230*/  STL.64 [R1], R4 ;  /* 0x0000000401007387 */ /* 0x000fe80000100a00 */
[----:B------:R-:W3:Y:S04]  /*c240*/  LDL.LU.64 R108, [R1+0x6c8] ;  /* 0x0006c800016c7983 */ /* 0x000ee80000300a00 */
        /* <DEDUP_REMOVED lines=8> */
[----:B------:R-:W1:Y:S04]  /*c2d0*/  LDL.LU.64 R134, [R1+0x7e0] ;  /* 0x0007e00001867983 */ /* 0x000e680000300a00 */
[----:B------:R-:W3:Y:S04]  /*c2e0*/  LDL.LU.64 R124, [R1+0x7d8] ;  /* 0x0007d800017c7983 */ /* 0x000ee80000300a00 */
[----:B------:R-:W3:Y:S04]  /*c2f0*/  LDL.LU.64 R132, [R1+0x7d0] ;  /* 0x0007d00001847983 */ /* 0x000ee80000300a00 */
[----:B------:R-:W3:Y:S01]  /*c300*/  LDL.LU.64 R128, [R1+0x7c8] ;  /* 0x0007c80001807983 */ /* 0x000ee20000300a00 */
[----:B------:R-:W-:-:S03]  /*c310*/  IADD3 R3, R252, -0x54, RZ ;  /* 0xffffffacfc037810 */ /* 0x000fc60007ffe0ff */
[----:B------:R-:W3:Y:S01]  /*c320*/  LDL.LU.64 R146, [R1+0x7c0] ;  /* 0x0007c00001927983 */ /* 0x000ee20000300a00 */
[----:B------:R-:W-:Y:S02]  /*c330*/  ISETP.GE.U32.AND P1, PT, R3, 0x7fffff6d, PT ;  /* 0x7fffff6d0300780c */ /* 0x000fe40003f26070 */
[C---:B------:R-:W-:Y:S01]  /*c340*/  IADD3 R3, R252.reuse, -0x58, RZ ;  /* 0xffffffa8fc037810 */ /* 0x040fe20007ffe0ff */
[----:B------:R-:W3:Y:S03]  /*c350*/  LDL.LU.64 R144, [R1+0x7b8] ;  /* 0x0007b80001907983 */ /* 0x000ee60000300a00 */
        /* <DEDUP_REMOVED lines=11> */
[----:B------:R-:W-:-:S04]  /*c410*/  IADD3 R3, R252, -0x68, RZ ;  /* 0xffffff98fc037810 */ /* 0x000fc80007ffe0ff */
[----:B------:R-:W-:Y:S01]  /*c420*/  ISETP.GE.U32.AND P6, PT, R3, 0x7fffff59, PT ;  /* 0x7fffff590300780c */ /* 0x000fe20003fc6070 */
[----:B----4-:R-:W-:-:S05]  /*c430*/  IMAD.WIDE R92, R2, 0x4, R92 ;  /* 0x00000004025c7825 */ /* 0x010fca00078e025c */
[----:B------:R4:W-:Y:S01]  /*c440*/  LDGSTS.E [R130+0x2b800], [R92.64], !P2 ;  /* 0x2b8000005c827fae */ /* 0x0009e2000d121848 */
[----:B-----5:R-:W-:-:S04]  /*c450*/  IMAD.WIDE R94, R2, 0x4, R94 ;  /* 0x00000004025e7825 */ /* 0x020fc800078e025e */
[C---:B------:R-:W-:Y:S01]  /*c460*/  IMAD.WIDE R96, R2.reuse, 0x4, R96 ;  /* 0x0000000402607825 */ /* 0x040fe200078e0260 */
[----:B------:R4:W-:Y:S03]  /*c470*/  LDGSTS.E [R130+0x2ba00], [R94.64], !P2 ;  /* 0x2ba000005e827fae */ /* 0x0009e6000d121848 */
[C---:B------:R-:W-:Y:S01]  /*c480*/  IMAD.WIDE R98, R2.reuse, 0x4, R98 ;  /* 0x0000000402627825 */ /* 0x040fe200078e0262 */
[----:B------:R4:W-:Y:S04]  /*c490*/  LDGSTS.E [R130+0x2bc00], [R96.64], !P2 ;  /* 0x2bc0000060827fae */ /* 0x0009e8000d121848 */
[----:B------:R4:W-:Y:S01]  /*c4a0*/  LDGSTS.E [R130+0x2be00], [R98.64], !P2 ;  /* 0x2be0000062827fae */ /* 0x0009e2000d121848 */
[----:B------:R-:W-:-:S05]  /*c4b0*/  IMAD.WIDE R100, R2, 0x4, R100 ;  /* 0x0000000402647825 */ /* 0x000fca00078e0264 */
[----:B------:R4:W-:Y:S01]  /*c4c0*/  LDGSTS.E [R130+0x2d800], [R100.64], !P3 ;  /* 0x2d80000064827fae */ /* 0x0009e2000d921848 */
[----:B--2---:R-:W-:-:S04]  /*c4d0*/  IMAD.WIDE R102, R2, 0x4, R102 ;  /* 0x0000000402667825 */ /* 0x004fc800078e0266 */
[C---:B---3--:R-:W-:Y:S01]  /*c4e0*/  IMAD.WIDE R104, R2.reuse, 0x4, R104 ;  /* 0x0000000402687825 */ /* 0x048fe200078e0268 */
[----:B------:R4:W-:Y:S04]  /*c4f0*/  LDGSTS.E [R130+0x2da00], [R102.64], !P3 ;  /* 0x2da0000066827fae */ /* 0x0009e8000d921848 */
[----:B------:R4:W-:Y:S01]  /*c500*/  LDGSTS.E [R130+0x2dc00], [R104.64], !P3 ;  /* 0x2dc0000068827fae */ /* 0x0009e2000d921848 */
[----:B------:R-:W-:-:S05]  /*c510*/  IMAD.WIDE R106, R2, 0x4, R106 ;  /* 0x00000004026a7825 */ /* 0x000fca00078e026a */
[----:B------:R4:W-:Y:S01]  /*c520*/  LDGSTS.E [R130+0x2de00], [R106.64], !P3 ;  /* 0x2de000006a827fae */ /* 0x0009e2000d921848 */
[----:B------:R-:W-:-:S04]  /*c530*/  IMAD.WIDE R108, R2, 0x4, R108 ;  /* 0x00000004026c7825 */ /* 0x000fc800078e026c */
        /* <DEDUP_REMOVED lines=10> */
[----:B------:R-:W2:Y:S01]  /*c5e0*/  LDL.LU.64 R126, [R1+0x7b0] ;  /* 0x0007b000017e7983 */ /* 0x000ea20000300a00 */
[----:B------:R-:W-:-:S03]  /*c5f0*/  IMAD.WIDE R118, R2, 0x4, R118 ;  /* 0x0000000402767825 */ /* 0x000fc600078e0276 */
[----:B------:R3:W-:Y:S01]  /*c600*/  STL.64 [R1+0xbc8], R12 ;  /* 0x000bc80c01007387 */ /* 0x0007e20000100a00 */
[----:B------:R-:W-:-:S03]  /*c610*/  IMAD.WIDE R120, R2, 0x4, R120 ;  /* 0x0000000402787825 */ /* 0x000fc600078e0278 */
[----:B------:R4:W-:Y:S01]  /*c620*/  LDGSTS.E [R130+0x31a00], [R118.64], !P5 ;  /* 0x31a0000076827fae */ /* 0x0009e2000e921848 */
[----:B-1----:R-:W-:-:S03]  /*c630*/  IMAD.WIDE R10, R2, 0x4, R134 ;  /* 0x00000004020a7825 */ /* 0x002fc600078e0286 */
[----:B------:R4:W-:Y:S01]  /*c640*/  LDGSTS.E [R130+0x31c00], [R120.64], !P5 ;  /* 0x31c0000078827fae */ /* 0x0009e2000e921848 */
[----:B------:R-:W-:-:S03]  /*c650*/  IMAD.WIDE R8, R2, 0x4, R124 ;  /* 0x0000000402087825 */ /* 0x000fc600078e027c */
[----:B------:R-:W5:Y:S01]  /*c660*/  LDL.LU.64 R124, [R1+0x7a8] ;  /* 0x0007a800017c7983 */ /* 0x000f620000300a00 */
[----:B------:R-:W-:-:S03]  /*c670*/  IMAD.WIDE R122, R2, 0x4, R122 ;  /* 0x00000004027a7825 */ /* 0x000fc600078e027a */
[----:B------:R1:W-:Y:S01]  /*c680*/  STL.64 [R1+0xb90], R10 ;  /* 0x000b900a01007387 */ /* 0x0003e20000100a00 */
[----:B------:R-:W-:-:S03]  /*c690*/  IMAD.WIDE R6, R2, 0x4, R132 ;  /* 0x0000000402067825 */ /* 0x000fc600078e0284 */
[----:B------:R-:W4:Y:S04]  /*c6a0*/  LDL.LU.64 R142, [R1+0x7a0] ;  /* 0x0007a000018e7983 */ /* 0x000f280000300a00 */
[----:B------:R1:W-:Y:S04]  /*c6b0*/  STL.64 [R1+0xb88], R8 ;  /* 0x000b880801007387 */ /* 0x0003e80000100a00 */
[----:B------:R-:W4:Y:S04]  /*c6c0*/  LDL.LU.64 R140, [R1+0x798] ;  /* 0x00079800018c7983 */ /* 0x000f280000300a00 */
[----:B------:R-:W4:Y:S04]  /*c6d0*/  LDL.LU.64 R138, [R1+0x790] ;  /* 0x00079000018a7983 */ /* 0x000f280000300a00 */
[----:B------:R1:W-:Y:S04]  /*c6e0*/  LDGSTS.E [R130+0x31e00], [R122.64], !P5 ;  /* 0x31e000007a827fae */ /* 0x0003e8000e921848 */
[----:B------:R3:W-:Y:S04]  /*c6f0*/  LDGSTS.E [R130+0x33800], [R12.64], !P6 ;  /* 0x338000000c827fae */ /* 0x0007e8000f121848 */
[----:B------:R2:W-:Y:S04]  /*c700*/  STL.64 [R1+0xb80], R6 ;  /* 0x000b800601007387 */ /* 0x0005e80000100a00 */
[----:B------:R-:W4:Y:S01]  /*c710*/  LDL.LU.64 R136, [R1+0x788] ;  /* 0x0007880001887983 */ /* 0x000f220000300a00 */
[----:B---3--:R-:W-:-:S03]  /*c720*/  IMAD.WIDE R12, R2, 0x4, R128 ;  /* 0x00000004020c7825 */ /* 0x008fc600078e0280 */
[----:B------:R-:W4:Y:S04]  /*c730*/  LDL.LU.64 R134, [R1+0x780] ;  /* 0x0007800001867983 */ /* 0x000f280000300a00 */
[----:B------:R-:W4:Y:S04]  /*c740*/  LDL.LU.64 R132, [R1+0x778] ;  /* 0x0007780001847983 */ /* 0x000f280000300a00 */
[----:B------:R5:W-:Y:S04]  /*c750*/  STL.64 [R1+0xb08], R12 ;  /* 0x000b080c01007387 */ /* 0x000be80000100a00 */
[----:B------:R-:W4:Y:S01]  /*c760*/  LDL.LU.64 R128, [R1+0x770] ;  /* 0x0007700001807983 */ /* 0x000f220000300a00 */
[----:B------:R-:W-:-:S03]  /*c770*/  IADD3 R3, R252, -0x6c, RZ ;  /* 0xffffff94fc037810 */ /* 0x000fc60007ffe0ff */
[----:B------:R1:W-:Y:S01]  /*c780*/  LDGSTS.E [R130+0x33a00], [R10.64], !P6 ;  /* 0x33a000000a827fae */ /* 0x0003e2000f121848 */
[----:B------:R-:W-:Y:S02]  /*c790*/  ISETP.GE.U32.AND P0, PT, R3, 0x7fffff55, PT ;  /* 0x7fffff550300780c */ /* 0x000fe40003f06070 */
[----:B------:R-:W-:Y:S01]  /*c7a0*/  IADD3 R3, R252, -0x70, RZ ;  /* 0xffffff90fc037810 */ /* 0x000fe20007ffe0ff */
[----:B------:R1:W-:Y:S03]  /*c7b0*/  LDGSTS.E [R130+0x33c00], [R8.64], !P6 ;  /* 0x33c0000008827fae */ /* 0x0003e6000f121848 */
[----:B------:R-:W-:Y:S01]  /*c7c0*/  ISETP.GE.U32.AND P1, PT, R3, 0x7fffff51, PT ;  /* 0x7fffff510300780c */ /* 0x000fe20003f26070 */
[----:B------:R2:W-:Y:S01]  /*c7d0*/  LDGSTS.E [R130+0x33e00], [R6.64], !P6 ;  /* 0x33e0000006827fae */ /* 0x0005e2000f121848 */
[----:B-1----:R-:W-:-:S05]  /*c7e0*/  IMAD.WIDE R10, R2, 0x4, R146 ;  /* 0x00000004020a7825 */ /* 0x002fca00078e0292 */
[----:B------:R5:W-:Y:S01]  /*c7f0*/  LDGSTS.E [R130+0x35800], [R12.64], !P0 ;  /* 0x358000000c827fae */ /* 0x000be2000c121848 */
[----:B------:R-:W-:-:S03]  /*c800*/  IMAD.WIDE R8, R2, 0x4, R144 ;  /* 0x0000000402087825 */ /* 0x000fc600078e0290 */
[----:B------:R4:W-:Y:S04]  /*c810*/  STL.64 [R1+0xb40], R10 ;  /* 0x000b400a01007387 */ /* 0x0009e80000100a00 */
[----:B------:R1:W-:Y:S04]  /*c820*/  STL.64 [R1+0xb38], R8 ;  /* 0x000b380801007387 */ /* 0x0003e80000100a00 */
[----:B------:R4:W-:Y:S04]  /*c830*/  LDGSTS.E [R130+0x35a00], [R10.64], !P0 ;  /* 0x35a000000a827fae */ /* 0x0009e8000c121848 */
[----:B------:R1:W-:Y:S01]  /*c840*/  LDGSTS.E [R130+0x35c00], [R8.64], !P0 ;  /* 0x35c0000008827fae */ /* 0x0003e2000c121848 */
[----:B--2---:R-:W-:-:S05]  /*c850*/  IMAD.WIDE R6, R2, 0x4, R126 ;  /* 0x0000000402067825 */ /* 0x004fca00078e027e */
[----:B------:R2:W-:Y:S04]  /*c860*/  STL.64 [R1+0xb30], R6 ;  /* 0x000b300601007387 */ /* 0x0005e80000100a00 */
[----:B------:R-:W3:Y:S04]  /*c870*/  LDL.LU.64 R148, [R1+0x768] ;  /* 0x0007680001947983 */ /* 0x000ee80000300a00 */
[----:B------:R2:W-:Y:S01]  /*c880*/  LDGSTS.E [R130+0x35e00], [R6.64], !P0 ;  /* 0x35e0000006827fae */ /* 0x0005e2000c121848 */
[----:B-----5:R-:W-:-:S03]  /*c890*/  IMAD.WIDE R12, R2, 0x4, R124 ;  /* 0x00000004020c7825 */ /* 0x020fc600078e027c */
[----:B------:R-:W5:Y:S04]  /*c8a0*/  LDL.LU.64 R146, [R1+0x760] ;  /* 0x0007600001927983 */ /* 0x000f680000300a00 */
[----:B------:R-:W5:Y:S01]  /*c8b0*/  LDL.LU.64 R126, [R1+0x758] ;  /* 0x00075800017e7983 */ /* 0x000f620000300a00 */
[----:B----4-:R-:W-:-:S03]  /*c8c0*/  IMAD.WIDE R10, R2, 0x4, R142 ;  /* 0x00000004020a7825 */ /* 0x010fc600078e028e */
[----:B------:R4:W-:Y:S04]  /*c8d0*/  STL.64 [R1+0xb28], R12 ;  /* 0x000b280c01007387 */ /* 0x0009e80000100a00 */
[----:B------:R-:W5:Y:S01]  /*c8e0*/  LDL.LU.64 R124, [R1+0x750] ;  /* 0x00075000017c7983 */ /* 0x000f620000300a00 */
[----:B-1----:R-:W-:-:S03]  /*c8f0*/  IMAD.WIDE R8, R2, 0x4, R140 ;  /* 0x0000000402087825 */ /* 0x002fc600078e028c */
[----:B------:R1:W-:Y:S01]  /*c900*/  STL.64 [R1+0xc00], R10 ;  /* 0x000c000a01007387 */ /* 0x0003e20000100a00 */
[----:B--2---:R-:W-:-:S03]  /*c910*/  IMAD.WIDE R6, R2, 0x4, R138 ;  /* 0x0000000402067825 */ /* 0x004fc600078e028a */
[----:B------:R4:W-:Y:S04]  /*c920*/  LDGSTS.E [R130+0x37800], [R12.64], !P1 ;  /* 0x378000000c827fae */ /* 0x0009e8000c921848 */
[----:B------:R2:W-:Y:S04]  /*c930*/  STL.64 [R1+0xbd8], R8 ;  /* 0x000bd80801007387 */ /* 0x0005e80000100a00 */
[----:B------:R1:W-:Y:S04]  /*c940*/  LDGSTS.E [R130+0x37a00], [R10.64], !P1 ;  /* 0x37a000000a827fae */ /* 0x0003e8000c921848 */
[----:B------:R2:W-:Y:S01]  /*c950*/  STL.64 [R1+0xbd0], R6 ;  /* 0x000bd00601007387 */ /* 0x0005e20000100a00 */
[----:B----4-:R-:W-:-:S03]  /*c960*/  IMAD.WIDE R12, R2, 0x4, R136 ;  /* 0x00000004020c7825 */ /* 0x010fc600078e0288 */
[----:B------:R2:W-:Y:S04]  /*c970*/  LDGSTS.E [R130+0x37c00], [R8.64], !P1 ;  /* 0x37c0000008827fae */ /* 0x0005e8000c921848 */
[----:B------:R-:W4:Y:S01]  /*c980*/  LDL.LU.64 R144, [R1+0x748] ;  /* 0x0007480001907983 */ /* 0x000f220000300a00 */
[----:B-1----:R-:W-:-:S03]  /*c990*/  IMAD.WIDE R10, R2, 0x4, R134 ;  /* 0x00000004020a7825 */ /* 0x002fc600078e0286 */
[----:B------:R-:W4:Y:S01]  /*c9a0*/  LDL.LU.64 R142, [R1+0x740] ;  /* 0x00074000018e7983 */ /* 0x000f220000300a00 */
[----:B--2---:R-:W-:-:S03]  /*c9b0*/  IMAD.WIDE R8, R2, 0x4, R132 ;  /* 0x0000000402087825 */ /* 0x004fc600078e0284 */
[----:B------:R1:W-:Y:S04]  /*c9c0*/  LDGSTS.E [R130+0x37e00], [R6.64], !P1 ;  /* 0x37e0000006827fae */ /* 0x0003e8000c921848 */
[----:B------:R-:W2:Y:S04]  /*c9d0*/  LDL.LU.64 R140, [R1+0x738] ;  /* 0x00073800018c7983 */ /* 0x000ea80000300a00 */
[----:B------:R-:W2:Y:S01]  /*c9e0*/  LDL.LU.64 R138, [R1+0x730] ;  /* 0x00073000018a7983 */ /* 0x000ea20000300a00 */
[----:B-1----:R-:W-:-:S03]  /*c9f0*/  IMAD.WIDE R6, R2, 0x4, R128 ;  /* 0x0000000402067825 */ /* 0x002fc600078e0280 */
[----:B------:R3:W-:Y:S04]  /*ca00*/  STL.64 [R1+0xb00], R12 ;  /* 0x000b000c01007387 */ /* 0x0007e80000100a00 */
[----:B------:R5:W-:Y:S04]  /*ca10*/  STL.64 [R1+0xbc0], R10 ;  /* 0x000bc00a01007387 */ /* 0x000be80000100a00 */
[----:B------:R1:W-:Y:S04]  /*ca20*/  STL.64 [R1+0xbb8], R8 ;  /* 0x000bb80801007387 */ /* 0x0003e80000100a00 */
[----:B------:R-:W2:Y:S04]  /*ca30*/  LDL.LU.64 R136, [R1+0x728] ;  /* 0x0007280001887983 */ /* 0x000ea80000300a00 */
[----:B------:R1:W-:Y:S04]  /*ca40*/  STL.64 [R1+0xbb0], R6 ;  /* 0x000bb00601007387 */ /* 0x0003e80000100a00 */
[----:B------:R-:W2:Y:S04]  /*ca50*/  LDL.LU.64 R134, [R1+0x720] ;  /* 0x0007200001867983 */ /* 0x000ea80000300a00 */
[----:B------:R-:W2:Y:S04]  /*ca60*/  LDL.LU.64 R132, [R1+0x718] ;  /* 0x0007180001847983 */ /* 0x000ea80000300a00 */
[----:B------:R-:W2:Y:S01]  /*ca70*/  LDL.LU.64 R128, [R1+0x710] ;  /* 0x0007100001807983 */ /* 0x000ea20000300a00 */
[----:B------:R-:W-:-:S04]  /*ca80*/  IADD3 R3, R252, -0x74, RZ ;  /* 0xffffff8cfc037810 */ /* 0x000fc80007ffe0ff */
[----:B------:R-:W-:Y:S02]  /*ca90*/  ISETP.GE.U32.AND P2, PT, R3, 0x7fffff4d, PT ;  /* 0x7fffff4d0300780c */ /* 0x000fe40003f46070 */
[C---:B------:R-:W-:Y:S01]  /*caa0*/  IADD3 R3, R252.reuse, -0x78, RZ ;  /* 0xffffff88fc037810 */ /* 0x040fe20007ffe0ff */
[----:B------:R-:W1:Y:S03]  /*cab0*/  S2R R4, SR_TID.X ;  /* 0x0000000000047919 */ /* 0x000e660000002100 */
[----:B------:R-:W-:Y:S02]  /*cac0*/  ISETP.GE.U32.AND P3, PT, R3, 0x7fffff49, PT ;  /* 0x7fffff490300780c */ /* 0x000fe40003f66070 */
[----:B------:R-:W-:-:S04]  /*cad0*/  IADD3 R3, R252, -0x7c, RZ ;  /* 0xffffff84fc037810 */ /* 0x000fc80007ffe0ff */
[----:B------:R-:W-:Y:S01]  /*cae0*/  ISETP.GE.U32.AND P4, PT, R3, 0x7fffff45, PT ;  /* 0x7fffff450300780c */ /* 0x000fe20003f86070 */
[----:B------:R3:W-:Y:S01]  /*caf0*/  LDGSTS.E [R130+0x39800], [R12.64], !P2 ;  /* 0x398000000c827fae */ /* 0x0007e2000d121848 */
[----:B------:R-:W-:-:S03]  /*cb00*/  IADD3 R3, R252, -0x80, RZ ;  /* 0xffffff80fc037810 */ /* 0x000fc60007ffe0ff */
[----:B------:R5:W-:Y:S01]  /*cb10*/  LDGSTS.E [R130+0x39a00], [R10.64], !P2 ;  /* 0x39a000000a827fae */ /* 0x000be2000d121848 */
[----:B------:R-:W-:-:S03]  /*cb20*/  ISETP.GE.U32.AND P5, PT, R3, 0x7fffff41, PT ;  /* 0x7fffff410300780c */ /* 0x000fc60003fa6070 */
[----:B------:R3:W-:Y:S04]  /*cb30*/  LDGSTS.E [R130+0x39c00], [R8.64], !P2 ;  /* 0x39c0000008827fae */ /* 0x0007e8000d121848 */
[----:B------:R3:W-:Y:S01]  /*cb40*/  LDGSTS.E [R130+0x39e00], [R6.64], !P2 ;  /* 0x39e0000006827fae */ /* 0x0007e2000d121848 */
[----:B------:R-:W-:Y:S01]  /*cb50*/  IMAD.MOV.U32 R131, RZ, RZ, 0x3f ;  /* 0x0000003fff837424 */ /* 0x000fe200078e00ff */
[----:B-1----:R-:W-:-:S04]  /*cb60*/  LOP3.LUT R5, R4, 0x3f, RZ, 0xc0, !PT ;  /* 0x0000003f04057812 */ /* 0x002fc800078ec0ff */
[----:B------:R-:W-:Y:S02]  /*cb70*/  ISETP.GE.AND P6, PT, R5, R3, PT ;  /* 0x000000030500720c */ /* 0x000fe40003fc6270 */
[----:B------:R-:W-:Y:S01]  /*cb80*/  IADD3 R131, R131, c[0x0][0x180], RZ ;  /* 0x0000600083837a10 */ /* 0x000fe20007ffe0ff */
[----:B---3--:R-:W-:-:S05]  /*cb90*/  IMAD.WIDE R12, R2, 0x4, R148 ;  /* 0x00000004020c7825 */ /* 0x008fca00078e0294 */
[----:B------:R4:W-:Y:S01]  /*cba0*/  STL.64 [R1+0xad8], R12 ;  /* 0x000ad80c01007387 */ /* 0x0009e20000100a00 */
[----:B-----5:R-:W-:-:S03]  /*cbb0*/  IMAD.WIDE R10, R2, 0x4, R146 ;  /* 0x00000004020a7825 */ /* 0x020fc600078e0292 */
[----:B------:R4:W-:Y:S01]  /*cbc0*/  LDGSTS.E [R130+0x3b800], [R12.64], !P3 ;  /* 0x3b8000000c827fae */ /* 0x0009e2000d921848 */
[----:B------:R-:W-:-:S03]  /*cbd0*/  IMAD.WIDE R8, R2, 0x4, R126 ;  /* 0x0000000402087825 */ /* 0x000fc600078e027e */
[----:B------:R1:W-:Y:S04]  /*cbe0*/  STL.64 [R1+0xba8], R10 ;  /* 0x000ba80a01007387 */ /* 0x0003e80000100a00 */
[----:B------:R1:W-:Y:S01]  /*cbf0*/  LDGSTS.E [R130+0x3ba00], [R10.64], !P3 ;  /* 0x3ba000000a827fae */ /* 0x0003e2000d921848 */
[----:B------:R-:W-:-:S03]  /*cc00*/  IMAD.WIDE R6, R2, 0x4, R124 ;  /* 0x0000000402067825 */ /* 0x000fc600078e027c */
[----:B------:R2:W-:Y:S04]  /*cc10*/  STL.64 [R1+0xba0], R8 ;  /* 0x000ba00801007387 */ /* 0x0005e80000100a00 */
[----:B------:R2:W-:Y:S04]  /*cc20*/  LDGSTS.E [R130+0x3bc00], [R8.64], !P3 ;  /* 0x3bc0000008827fae */ /* 0x0005e8000d921848 */
[----:B------:R3:W-:Y:S04]  /*cc30*/  STL.64 [R1+0xb98], R6 ;  /* 0x000b980601007387 */ /* 0x0007e80000100a00 */
[----:B------:R3:W-:Y:S04]  /*cc40*/  LDGSTS.E [R130+0x3be00], [R6.64], !P3 ;  /* 0x3be0000006827fae */ /* 0x0007e8000d921848 */
[----:B------:R-:W5:Y:S04]  /*cc50*/  LDL.LU.64 R124, [R1+0x1a0] ;  /* 0x0001a000017c7983 */ /* 0x000f680000300a00 */
[----:B------:R-:W5:Y:S01]  /*cc60*/  LDL.LU.64 R126, [R1+0x1b0] ;  /* 0x0001b000017e7983 */ /* 0x000f620000300a00 */
[----:B----4-:R-:W-:-:S04]  /*cc70*/  IMAD.WIDE R12, R2, 0x4, R144 ;  /* 0x00000004020c7825 */ /* 0x010fc800078e0290 */
[C---:B-1----:R-:W-:Y:S01]  /*cc80*/  IMAD.WIDE R10, R2.reuse, 0x4, R142 ;  /* 0x00000004020a7825 */ /* 0x042fe200078e028e */
[----:B------:R1:W-:Y:S04]  /*cc90*/  STL.64 [R1+0x208], R12 ;  /* 0x0002080c01007387 */ /* 0x0003e80000100a00 */
[----:B------:R1:W-:Y:S01]  /*cca0*/  LDGSTS.E [R130+0x3d800], [R12.64], !P4 ;  /* 0x3d8000000c827fae */ /* 0x0003e2000e121848 */
[----:B--2---:R-:W-:-:S03]  /*ccb0*/  IMAD.WIDE R8, R2, 0x4, R140 ;  /* 0x0000000402087825 */ /* 0x004fc600078e028c */
        /* <DEDUP_REMOVED lines=8> */
[----:B------:R1:W-:Y:S01]  /*cd40*/  LDGSTS.E [R130+0x3f800], [R12.64], !P5 ;  /* 0x3f8000000c827fae */ /* 0x0003e2000e921848 */
[----:B--2---:R-:W-:-:S04]  /*cd50*/  IMAD.WIDE R10, R2, 0x4, R134 ;  /* 0x00000004020a7825 */ /* 0x004fc800078e0286 */
[C---:B---3--:R-:W-:Y:S01]  /*cd60*/  IMAD.WIDE R8, R2.reuse, 0x4, R132 ;  /* 0x0000000402087825 */ /* 0x048fe200078e0284 */
[----:B------:R1:W-:Y:S03]  /*cd70*/  LDGSTS.E [R130+0x3fa00], [R10.64], !P5 ;  /* 0x3fa000000a827fae */ /* 0x0003e6000e921848 */
[----:B----4-:R-:W-:Y:S01]  /*cd80*/  IMAD.WIDE R6, R2, 0x4, R128 ;  /* 0x0000000402067825 */ /* 0x010fe200078e0280 */
[----:B------:R-:W-:Y:S04]  /*cd90*/  STL.64 [R1+0x198], R12 ;  /* 0x0001980c01007387 */ /* 0x000fe80000100a00 */
[----:B------:R1:W-:Y:S04]  /*cda0*/  LDGSTS.E [R130+0x3fc00], [R8.64], !P5 ;  /* 0x3fc0000008827fae */ /* 0x0003e8000e921848 */
[----:B------:R-:W-:Y:S04]  /*cdb0*/  STL.64 [R1+0xb20], R10 ;  /* 0x000b200a01007387 */ /* 0x000fe80000100a00 */
[----:B------:R1:W-:Y:S01]  /*cdc0*/  LDGSTS.E [R130+0x3fe00], [R6.64], !P5 ;  /* 0x3fe0000006827fae */ /* 0x0003e2000e921848 */
[----:B------:R-:W-:-:S02]  /*cdd0*/  ISETP.NE.U32.AND P5, PT, R0, RZ, PT ;  /* 0x000000ff0000720c */ /* 0x000fc40003fa5070 */
[----:B------:R-:W-:Y:S01]  /*cde0*/  SEL R0, RZ, 0x4, P6 ;  /* 0x00000004ff007807 */ /* 0x000fe20003000000 */
[----:B------:R2:W-:Y:S01]  /*cdf0*/  STL.64 [R1+0xb18], R8 ;  /* 0x000b180801007387 */ /* 0x0005e20000100a00 */
[----:B------:R-:W-:-:S03]  /*ce00*/  ISETP.GT.AND P6, PT, R131, 0xbf, PT ;  /* 0x000000bf8300780c */ /* 0x000fc60003fc4270 */
[----:B------:R3:W-:Y:S04]  /*ce10*/  STL.64 [R1+0xb10], R6 ;  /* 0x000b100601007387 */ /* 0x0007e80000100a00 */
[----:B------:R-:W4:Y:S04]  /*ce20*/  LDL.LU.64 R128, [R1+0x1c0] ;  /* 0x0001c00001807983 */ /* 0x000f280000300a00 */
[----:B-1----:R-:W3:Y:S04]  /*ce30*/  LDL.LU.64 R130, [R1+0x1c8] ;  /* 0x0001c80001827983 */ /* 0x002ee80000300a00 */
[----:B------:R-:W3:Y:S04]  /*ce40*/  LDL.LU.64 R132, [R1+0x1d8] ;  /* 0x0001d80001847983 */ /* 0x000ee80000300a00 */
[----:B------:R-:W4:Y:S04]  /*ce50*/  LDL.LU.64 R134, [R1+0x1e8] ;  /* 0x0001e80001867983 */ /* 0x000f280000300a00 */
        /* <DEDUP_REMOVED lines=57> */
[----:B--2---:R-:W1:Y:S04]  /*d1f0*/  S2R R9, SR_TID.X ;  /* 0x0000000000097919 */ /* 0x004e680000002100 */
[----:B------:R-:W2:Y:S01]  /*d200*/  S2R R8, SR_TID.X ;  /* 0x0000000000087919 */ /* 0x000ea20000002100 */
[----:B------:R-:W-:Y:S01]  /*d210*/  IADD3 R3, R252, -0x81, RZ ;  /* 0xffffff7ffc037810 */ /* 0x000fe20007ffe0ff */
[----:B------:R-:W-:-:S02]  /*d220*/  ULDC UR4, c[0x0][0x18c] ;  /* 0x0000630000047ab9 */ /* 0x000fc40000000800 */
[----:B------:R-:W0:Y:S01]  /*d230*/  LDGDEPBAR ;  /* 0x00000000000079af */ /* 0x000e220000000000 */
[----:B------:R-:W-:Y:S02]  /*d240*/  ISETP.GE.U32.AND P0, PT, R3, 0x7fffff40, PT ;  /* 0x7fffff400300780c */ /* 0x000fe40003f06070 */
[----:B------:R-:W-:Y:S01]  /*d250*/  IADD3 R3, R252, -0x85, RZ ;  /* 0xffffff7bfc037810 */ /* 0x000fe20007ffe0ff */
[----:B------:R-:W4:Y:S01]  /*d260*/  LDL.LU.64 R250, [R1+0x4e0] ;  /* 0x0004e00001fa7983 */ /* 0x000f220000300a00 */
[----:B-1----:R-:W-:Y:S02]  /*d270*/  LOP3.LUT R9, R9, 0x3f, RZ, 0xc0, !PT ;  /* 0x0000003f09097812 */ /* 0x002fe400078ec0ff */
[----:B--2---:R-:W-:-:S03]  /*d280*/  SHF.R.S32.HI R8, RZ, 0x6, R8 ;  /* 0x00000006ff087819 */ /* 0x004fc60000011408 */
[----:B------:R-:W-:Y:S01]  /*d290*/  IMAD.SHL.U32 R9, R9, 0x4, RZ ;  /* 0x0000000409097824 */ /* 0x000fe200078e00ff */
[----:B------:R-:W-:Y:S02]  /*d2a0*/  SGXT R8, R8, 0x1 ;  /* 0x000000010808781a */ /* 0x000fe40000000200 */
[----:B------:R-:W-:Y:S02]  /*d2b0*/  ISETP.GE.U32.AND P1, PT, R3, 0x7fffff3c, PT ;  /* 0x7fffff3c0300780c */ /* 0x000fe40003f26070 */
[----:B------:R-:W-:Y:S02]  /*d2c0*/  LOP3.LUT R11, R9, 0x110, R8, 0x78, !PT ;  /* 0x00000110090b7812 */ /* 0x000fe400078e7808 */
[----:B------:R-:W1:Y:S01]  /*d2d0*/  S2R R9, SR_TID.X ;  /* 0x0000000000097919 */ /* 0x000e620000002100 */
[----:B------:R-:W-:-:S04]  /*d2e0*/  IADD3 R3, R252, -0x89, RZ ;  /* 0xffffff77fc037810 */ /* 0x000fc80007ffe0ff */
[----:B------:R-:W-:Y:S02]  /*d2f0*/  ISETP.GE.U32.AND P2, PT, R3, 0x7fffff38, PT ;  /* 0x7fffff380300780c */ /* 0x000fe40003f46070 */
[----:B------:R-:W-:Y:S01]  /*d300*/  IADD3 R3, R252, -0x8d, RZ ;  /* 0xffffff73fc037810 */ /* 0x000fe20007ffe0ff */
[----:B------:R-:W-:-:S03]  /*d310*/  USHF.L.U32 UR4, UR4, 0x6, URZ ;  /* 0x0000000604047899 */ /* 0x000fc6000800063f */
[----:B------:R-:W-:Y:S02]  /*d320*/  ISETP.GE.U32.AND P3, PT, R3, 0x7fffff34, PT ;  /* 0x7fffff340300780c */ /* 0x000fe40003f66070 */
[----:B------:R-:W-:-:S04]  /*d330*/  IADD3 R3, R252, -0x91, RZ ;  /* 0xffffff6ffc037810 */ /* 0x000fc80007ffe0ff */
[----:B------:R-:W-:Y:S02]  /*d340*/  ISETP.GE.U32.AND P4, PT, R3, 0x7fffff30, PT ;  /* 0x7fffff300300780c */ /* 0x000fe40003f86070 */
[----:B------:R-:W-:-:S05]  /*d350*/  MOV R3, UR4 ;  /* 0x0000000400037c02 */ /* 0x000fca0008000f00 */
[----:B-----5:R-:W-:Y:S01]  /*d360*/  IMAD.WIDE R124, R3, 0x4, R124 ;  /* 0x00000004037c7825 */ /* 0x020fe200078e027c */
[----:B-1----:R-:W-:-:S03]  /*d370*/  LOP3.LUT R9, R9, 0x3f, RZ, 0xc0, !PT ;  /* 0x0000003f09097812 */ /* 0x002fc600078ec0ff */
[----:B---3--:R-:W-:Y:S01]  /*d380*/  IMAD.WIDE R132, R3, 0x4, R132 ;  /* 0x0000000403847825 */ /* 0x008fe200078e0284 */
[----:B------:R-:W-:Y:S01]  /*d390*/  SHF.R.S32.HI R8, RZ, 0x6, R4 ;  /* 0x00000006ff087819 */ /* 0x000fe20000011404 */
[----:B------:R1:W-:Y:S02]  /*d3a0*/  LDGSTS.E [R11+0x68000], [R124.64], P5 ;  /* 0x680000007c0b7fae */ /* 0x0003e4000a921848 */
[----:B------:R-:W-:Y:S02]  /*d3b0*/  IMAD.SHL.U32 R9, R9, 0x4, RZ ;  /* 0x0000000409097824 */ /* 0x000fe400078e00ff */
[----:B------:R1:W-:Y:S01]  /*d3c0*/  LDGSTS.E [R11+0x68800], [R132.64], P5 ;  /* 0x68800000840b7fae */ /* 0x0003e2000a921848 */
[----:B------:R-:W-:Y:S01]  /*d3d0*/  SGXT R8, R8, 0x1 ;  /* 0x000000010808781a */ /* 0x000fe20000000200 */
[----:B----4-:R-:W-:-:S05]  /*d3e0*/  IMAD.WIDE R140, R3, 0x4, R140 ;  /* 0x00000004038c7825 */ /* 0x010fca00078e028c */
[----:B------:R1:W-:Y:S01]  /*d3f0*/  LDGSTS.E [R11+0x69000], [R140.64], P5 ;  /* 0x690000008c0b7fae */ /* 0x0003e2000a921848 */
[----:B------:R-:W-:Y:S01]  /*d400*/  LOP3.LUT R4, R9, 0x110, R8, 0x78, !PT ;  /* 0x0000011009047812 */ /* 0x000fe200078e7808 */
[----:B------:R-:W-:-:S05]  /*d410*/  IMAD.WIDE R148, R3, 0x4, R148 ;  /* 0x0000000403947825 */ /* 0x000fca00078e0294 */
[----:B------:R1:W-:Y:S01]  /*d420*/  LDGSTS.E [R11+0x69800], [R148.64], P5 ;  /* 0x69800000940b7fae */ /* 0x0003e2000a921848 */
[----:B------:R-:W-:-:S05]  /*d430*/  IMAD.WIDE R156, R3, 0x4, R156 ;  /* 0x00000004039c7825 */ /* 0x000fca00078e029c */
[----:B------:R1:W-:Y:S01]  /*d440*/  LDGSTS.E [R11+0x6a000], [R156.64], P5 ;  /* 0x6a0000009c0b7fae */ /* 0x0003e2000a921848 */
[----:B------:R-:W-:-:S05]  /*d450*/  IMAD.WIDE R164, R3, 0x4, R164 ;  /* 0x0000000403a47825 */ /* 0x000fca00078e02a4 */
[----:B------:R1:W-:Y:S01]  /*d460*/  LDGSTS.E [R11+0x6a800], [R164.64], P5 ;  /* 0x6a800000a40b7fae */ /* 0x0003e2000a921848 */
[----:B------:R-:W-:-:S04]  /*d470*/  IMAD.WIDE R126, R3, 0x4, R126 ;  /* 0x00000004037e7825 */ /* 0x000fc800078e027e */
[----:B------:R-:W-:-:S05]  /*d480*/  IMAD.WIDE R172, R3, 0x4, R172 ;  /* 0x0000000403ac7825 */ /* 0x000fca00078e02ac */
[----:B------:R1:W-:Y:S01]  /*d490*/  LDGSTS.E [R11+0x6b000], [R172.64], P5 ;  /* 0x6b000000ac0b7fae */ /* 0x0003e2000a921848 */
[----:B------:R-:W-:Y:S01]  /*d4a0*/  LOP3.LUT R4, R4, 0x20, RZ, 0x3c, !PT ;  /* 0x0000002004047812 */ /* 0x000fe200078e3cff */
[----:B------:R-:W-:-:S05]  /*d4b0*/  IMAD.WIDE R180, R3, 0x4, R180 ;  /* 0x0000000403b47825 */ /* 0x000fca00078e02b4 */
[----:B------:R1:W-:Y:S01]  /*d4c0*/  LDGSTS.E [R11+0x6b800], [R180.64], P5 ;  /* 0x6b800000b40b7fae */ /* 0x0003e2000a921848 */
[----:B------:R-:W-:-:S04]  /*d4d0*/  IMAD.WIDE R134, R3, 0x4, R134 ;  /* 0x0000000403867825 */ /* 0x000fc800078e0286 */
        /* <DEDUP_REMOVED lines=22> */
[----:B------:R1:W-:Y:S04]  /*d640*/  LDGSTS.E [R11+0x6f800], [R244.64], P5 ;  /* 0x6f800000f40b7fae */ /* 0x0003e8000a921848 */
[----:B------:R2:W-:Y:S01]  /*d650*/  LDGSTS.E [R4+0x68200], [R126.64], P5 ;  /* 0x682000007e047fae */ /* 0x0005e2000a921848 */
[----:B------:R-:W-:-:S03]  /*d660*/  IMAD.WIDE R198, R3, 0x4, R198 ;  /* 0x0000000403c67825 */ /* 0x000fc600078e02c6 */
        /* <DEDUP_REMOVED lines=13> */
[----:B------:R-:W-:-:S03]  /*d740*/  LOP3.LUT R9, R9, 0x110, R8, 0x78, !PT ;  /* 0x0000011009097812 */ /* 0x000fc600078e7808 */
[----:B------:R2:W-:Y:S04]  /*d750*/  LDGSTS.E [R4+0x6c200], [R190.64], P5 ;  /* 0x6c200000be047fae */ /* 0x0005e8000a921848 */
[----:B------:R2:W-:Y:S04]  /*d760*/  LDGSTS.E [R4+0x6ca00], [R198.64], P5 ;  /* 0x6ca00000c6047fae */ /* 0x0005e8000a921848 */
[----:B------:R2:W-:Y:S01]  /*d770*/  LDGSTS.E [R4+0x6d200], [R206.64], P5 ;  /* 0x6d200000ce047fae */ /* 0x0005e2000a921848 */
[----:B------:R-:W-:-:S03]  /*d780*/  IMAD.WIDE R128, R3, 0x4, R128 ;  /* 0x0000000403807825 */ /* 0x000fc600078e0280 */
[----:B------:R2:W-:Y:S01]  /*d790*/  LDGSTS.E [R4+0x6da00], [R214.64], P5 ;  /* 0x6da00000d6047fae */ /* 0x0005e2000a921848 */
[----:B------:R-:W-:-:S03]  /*d7a0*/  LOP3.LUT R9, R9, 0x40, RZ, 0x3c, !PT ;  /* 0x0000004009097812 */ /* 0x000fc600078e3cff */
        /* <DEDUP_REMOVED lines=10> */
[----:B------:R3:W-:Y:S04]  /*d850*/  LDGSTS.E [R9+0x68c00], [R136.64], P5 ;  /* 0x68c0000088097fae */ /* 0x0007e8000a921848 */
[----:B--2---:R-:W2:Y:S01]  /*d860*/  S2R R4, SR_TID.X ;  /* 0x0000000000047919 */ /* 0x004ea20000002100 */
        /* <DEDUP_REMOVED lines=17> */
[----:B-1----:R-:W4:Y:S01]  /*d980*/  LDL.LU.64 R10, [R1+0xad0] ;  /* 0x000ad000010a7983 */ /* 0x002f220000300a00 */
[----:B------:R-:W-:-:S03]  /*d990*/  IMAD.WIDE R248, R3, 0x4, R248 ;  /* 0x0000000403f87825 */ /* 0x000fc600078e02f8 */
[----:B------:R3:W-:Y:S04]  /*d9a0*/  LDGSTS.E [R9+0x6d400], [R208.64], P5 ;  /* 0x6d400000d0097fae */ /* 0x0007e8000a921848 */
[----:B------:R3:W-:Y:S04]  /*d9b0*/  LDGSTS.E [R9+0x6dc00], [R216.64], P5 ;  /* 0x6dc00000d8097fae */ /* 0x0007e8000a921848 */
[----:B------:R3:W-:Y:S04]  /*d9c0*/  LDGSTS.E [R9+0x6e400], [R224.64], P5 ;  /* 0x6e400000e0097fae */ /* 0x0007e8000a921848 */
[----:B------:R3:W-:Y:S04]  /*d9d0*/  LDGSTS.E [R9+0x6ec00], [R232.64], P5 ;  /* 0x6ec00000e8097fae */ /* 0x0007e8000a921848 */
[----:B------:R3:W-:Y:S04]  /*d9e0*/  LDGSTS.E [R9+0x6f400], [R240.64], P5 ;  /* 0x6f400000f0097fae */ /* 0x0007e8000a921848 */
[----:B------:R-:W5:Y:S04]  /*d9f0*/  LDL.LU.64 R20, [R1+0xac8] ;  /* 0x000ac80001147983 */ /* 0x000f680000300a00 */
[----:B------:R3:W-:Y:S01]  /*da00*/  LDGSTS.E [R9+0x6fc00], [R248.64], P5 ;  /* 0x6fc00000f8097fae */ /* 0x0007e2000a921848 */
[----:B--2---:R-:W-:Y:S01]  /*da10*/  SHF.R.S32.HI R4, RZ, 0x6, R4 ;  /* 0x00000006ff047819 */ /* 0x004fe20000011404 */
[----:B------:R-:W-:-:S02]  /*da20*/  IMAD.SHL.U32 R5, R5, 0x4, RZ ;  /* 0x0000000405057824 */ /* 0x000fc400078e00ff */
[----:B---3--:R-:W2:Y:S01]  /*da30*/  LDL.LU.64 R8, [R1+0xac0] ;  /* 0x000ac00001087983 */ /* 0x008ea20000300a00 */
[----:B------:R-:W-:-:S03]  /*da40*/  SGXT R4, R4, 0x1 ;  /* 0x000000010404781a */ /* 0x000fc60000000200 */
[----:B------:R-:W3:Y:S01]  /*da50*/  LDL.LU.64 R16, [R1+0xab8] ;  /* 0x000ab80001107983 */ /* 0x000ee20000300a00 */
[----:B------:R-:W-:-:S03]  /*da60*/  LOP3.LUT R25, R5, 0x110, R4, 0x78, !PT ;  /* 0x0000011005197812 */ /* 0x000fc600078e7804 */
[----:B------:R-:W3:Y:S04]  /*da70*/  LDL.LU.64 R14, [R1+0xab0] ;  /* 0x000ab000010e7983 */ /* 0x000ee80000300a00 */
[----:B------:R-:W3:Y:S01]  /*da80*/  LDL.LU.64 R4, [R1+0xaa8] ;  /* 0x000aa80001047983 */ /* 0x000ee20000300a00 */
[----:B------:R-:W-:Y:S01]  /*da90*/  IMAD.WIDE R130, R3, 0x4, R130 ;  /* 0x0000000403827825 */ /* 0x000fe200078e0282 */
[----:B------:R-:W-:Y:S02]  /*daa0*/  LOP3.LUT R25, R25, 0x60, RZ, 0x3c, !PT ;  /* 0x0000006019197812 */ /* 0x000fe400078e3cff */
[----:B------:R-:W3:Y:S01]  /*dab0*/  LDL.LU.64 R22, [R1+0xaa0] ;  /* 0x000aa00001167983 */ /* 0x000ee20000300a00 */
        /* <DEDUP_REMOVED lines=30> */
[----:B------:R2:W-:Y:S04]  /*dca0*/  LDGSTS.E [R25+0x6fe00], [R250.64], P5 ;  /* 0x6fe00000fa197fae */ /* 0x0005e8000a921848 */
[----:B------:R-:W0:Y:S04]  /*dcb0*/  LDGDEPBAR ;  /* 0x00000000000079af */ /* 0x000e280000000000 */
[----:B------:R-:W3:Y:S04]  /*dcc0*/  LDL.LU.64 R12, [R1+0xa98] ;  /* 0x000a9800010c7983 */ /* 0x000ee80000300a00 */
[----:B------:R-:W3:Y:S01]  /*dcd0*/  LDL.LU.64 R26, [R1+0xa90] ;  /* 0x000a9000011a7983 */ /* 0x000ee20000300a00 */
[----:B------:R-:W-:-:S02]  /*dce0*/  IADD3 R6, R252, -0x99, RZ ;  /* 0xffffff67fc067810 */ /* 0x000fc40007ffe0ff */
[----:B------:R-:W-:Y:S02]  /*dcf0*/  SEL R0, R0, RZ, P6 ;  /* 0x000000ff00007207 */ /* 0x000fe40003000000 */
[----:B------:R-:W-:Y:S02]  /*dd00*/  ISETP.GE.U32.AND P6, PT, R6, 0x7fffff28, PT ;  /* 0x7fffff280600780c */ /* 0x000fe40003fc6070 */
[C---:B------:R-:W-:Y:S02]  /*dd10*/  IADD3 R7, R252.reuse, -0x95, RZ ;  /* 0xffffff6bfc077810 */ /* 0x040fe40007ffe0ff */
[----:B------:R-:W-:Y:S01]  /*dd20*/  IADD3 R6, R252, -0x9d, RZ ;  /* 0xffffff63fc067810 */ /* 0x000fe20007ffe0ff */
[----:B------:R-:W-:Y:S01]  /*dd30*/  BAR.SYNC.DEFER_BLOCKING 0x0 ;  /* 0x0000000000007b1d */ /* 0x000fe20000010000 */
[----:B------:R-:W-:Y:S01]  /*dd40*/  ISETP.GE.U32.AND P5, PT, R7, 0x7fffff2c, PT ;  /* 0x7fffff2c0700780c */ /* 0x000fe20003fa6070 */
[----:B----4-:R-:W-:-:S04]  /*dd50*/  IMAD.WIDE R30, R2, 0x4, R10 ;  /* 0x00000004021e7825 */ /* 0x010fc800078e020a */
[----:B------:R-:W4:Y:S04]  /*dd60*/  LDL.LU.64 R10, [R1+0xa88] ;  /* 0x000a8800010a7983 */ /* 0x000f280000300a00 */
[----:B------:R1:W-:Y:S04]  /*dd70*/  STL.64 [R1+0x1b8], R30 ;  /* 0x0001b81e01007387 */ /* 0x0003e80000100a00 */
[----:B------:R-:W-:Y:S01]  /*dd80*/  @!PT LDS RZ, [RZ] ;  /* 0x00000000fffff984 */ /* 0x000fe20000000800 */
[----:B------:R-:W-:Y:S01]  /*dd90*/  @!PT LDS RZ, [RZ] ;  /* 0x00000000fffff984 */ /* 0x000fe20000000800 */
[----:B------:R-:W-:Y:S01]  /*dda0*/  @!PT LDS RZ, [RZ] ;  /* 0x00000000fffff984 */ /* 0x000fe20000000800 */
[----:B------:R1:W-:Y:S01]  /*ddb0*/  LDGSTS.E [R18+0x40000], [R30.64], !P0 ;  /* 0x400000001e127fae */ /* 0x0003e2000c121848 */
[----:B-----5:R-:W-:-:S03]  /*ddc0*/  IMAD.WIDE R28, R2, 0x4, R20 ;  /* 0x00000004021c7825 */ /* 0x020fc600078e0214 */
[----:B------:R-:W5:Y:S04]  /*ddd0*/  LDL.LU.64 R20, [R1+0xa80] ;  /* 0x000a800001147983 */ /* 0x000f680000300a00 */
[----:B------:R1:W-:Y:S01]  /*dde0*/  LDGSTS.E [R18+0x40200], [R28.64], !P0 ;  /* 0x402000001c127fae */ /* 0x0003e2000c121848 */
[----:B--2---:R-:W-:-:S03]  /*ddf0*/  IMAD.WIDE R24, R2, 0x4, R8 ;  /* 0x0000000402187825 */ /* 0x004fc600078e0208 */
[----:B------:R-:W2:Y:S01]  /*de00*/  LDL.LU.64 R8, [R1+0xa78] ;  /* 0x000a780001087983 */ /* 0x000ea20000300a00 */
[----:B---3--:R-:W-:-:S03]  /*de10*/  IMAD.WIDE R16, R2, 0x4, R16 ;  /* 0x0000000402107825 */ /* 0x008fc600078e0210 */
[----:B------:R3:W-:Y:S04]  /*de20*/  STL.64 [R1+0x1b0], R28 ;  /* 0x0001b01c01007387 */ /* 0x0007e80000100a00 */
[----:B------:R3:W-:Y:S01]  /*de30*/  STL.64 [R1+0x1a0], R24 ;  /* 0x0001a01801007387 */ /* 0x0007e20000100a00 */
[----:B-1----:R-:W-:-:S03]  /*de40*/  IMAD.WIDE R30, R2, 0x4, R14 ;  /* 0x00000004021e7825 */ /* 0x002fc600078e020e */
[----:B------:R1:W-:Y:S04]  /*de50*/  LDGSTS.E [R18+0x40400], [R24.64], !P0 ;  /* 0x4040000018127fae */ /* 0x0003e8000c121848 */
[----:B------:R3:W-:Y:S02]  /*de60*/  STL.64 [R1+0x188], R16 ;  /* 0x0001881001007387 */ /* 0x0007e40000100a00 */
[----:B---3--:R-:W-:Y:S02]  /*de70*/  IMAD.WIDE R28, R2, 0x4, R4 ;  /* 0x00000004021c7825 */ /* 0x008fe400078e0204 */
[----:B------:R3:W-:Y:S01]  /*de80*/  LDGSTS.E [R18+0x40600], [R16.64], !P0 ;  /* 0x4060000010127fae */ /* 0x0007e2000c121848 */
[----:B------:R-:W-:Y:S01]  /*de90*/  ISETP.GE.U32.AND P0, PT, R6, 0x7fffff24, PT ;  /* 0x7fffff240600780c */ /* 0x000fe20003f06070 */
[----:B-1----:R-:W-:-:S02]  /*dea0*/  IMAD.WIDE R24, R2, 0x4, R22 ;  /* 0x0000000402187825 */ /* 0x002fc400078e0216 */
[----:B------:R1:W-:Y:S04]  /*deb0*/  LDGSTS.E [R18+0x42000], [R30.64], !P1 ;  /* 0x420000001e127fae */ /* 0x0003e8000c921848 */
[----:B------:R4:W-:Y:S04]  /*dec0*/  LDGSTS.E [R18+0x42200], [R28.64], !P1 ;  /* 0x422000001c127fae */ /* 0x0009e8000c921848 */
[----:B---3--:R-:W3:Y:S04]  /*ded0*/  LDL.LU.64 R16, [R1+0xa70] ;  /* 0x000a700001107983 */ /* 0x008ee80000300a00 */
[----:B------:R-:W3:Y:S04]  /*dee0*/  LDL.LU.64 R6, [R1+0xa68] ;  /* 0x000a680001067983 */ /* 0x000ee80000300a00 */
[----:B------:R-:W3:Y:S04]  /*def0*/  LDL.LU.64 R14, [R1+0xa60] ;  /* 0x000a6000010e7983 */ /* 0x000ee80000300a00 */
[----:B------:R-:W3:Y:S04]  /*df00*/  LDL.LU.64 R4, [R1+0xa58] ;  /* 0x000a580001047983 */ /* 0x000ee80000300a00 */
[----:B------:R1:W-:Y:S04]  /*df10*/  STL.64 [R1+0x230], R30 ;  /* 0x0002301e01007387 */ /* 0x0003e80000100a00 */
[----:B------:R-:W-:Y:S04]  /*df20*/  STL.64 [R1+0x238], R28 ;  /* 0x0002381c01007387 */ /* 0x000fe80000100a00 */
[----:B------:R1:W-:Y:S04]  /*df30*/  STL.64 [R1+0x2c8], R24 ;  /* 0x0002c81801007387 */ /* 0x0003e80000100a00 */
[----:B------:R1:W-:Y:S01]  /*df40*/  LDGSTS.E [R18+0x42400], [R24.64], !P1 ;  /* 0x4240000018127fae */ /* 0x0003e2000c921848 */
[----:B------:R-:W-:Y:S01]  /*df50*/  IMAD.WIDE R22, R2, 0x4, R12 ;  /* 0x0000000402167825 */ /* 0x000fe200078e020c */
[----:B------:R-:W-:-:S04]  /*df60*/  IADD3 R12, R252, -0xa1, RZ ;  /* 0xffffff5ffc0c7810 */ /* 0x000fc80007ffe0ff */
[----:B------:R1:W-:Y:S02]  /*df70*/  STL.64 [R1+0x2d0], R22 ;  /* 0x0002d01601007387 */ /* 0x0003e40000100a00 */
[----:B-1----:R-:W-:Y:S02]  /*df80*/  IMAD.WIDE R30, R2, 0x4, R26 ;  /* 0x00000004021e7825 */ /* 0x002fe400078e021a */
[----:B------:R1:W-:Y:S01]  /*df90*/  LDGSTS.E [R18+0x42600], [R22.64], !P1 ;  /* 0x4260000016127fae */ /* 0x0003e2000c921848 */
[----:B------:R-:W-:-:S03]  /*dfa0*/  ISETP.GE.U32.AND P1, PT, R12, 0x7fffff20, PT ;  /* 0x7fffff200c00780c */ /* 0x000fc60003f26070 */
[----:B------:R-:W3:Y:S04]  /*dfb0*/  LDL.LU.64 R24, [R1+0xa50] ;  /* 0x000a500001187983 */ /* 0x000ee80000300a00 */
[----:B------:R3:W-:Y:S04]  /*dfc0*/  LDGSTS.E [R18+0x44000], [R30.64], !P2 ;  /* 0x440000001e127fae */ /* 0x0007e8000d121848 */
[----:B-1----:R-:W3:Y:S04]  /*dfd0*/  LDL.LU.64 R22, [R1+0xa48] ;  /* 0x000a480001167983 */ /* 0x002ee80000300a00 */
[----:B------:R-:W3:Y:S01]  /*dfe0*/  LDL.LU.64 R12, [R1+0xa40] ;  /* 0x000a4000010c7983 */ /* 0x000ee20000300a00 */
[----:B----4-:R-:W-:-:S03]  /*dff0*/  IMAD.WIDE R28, R2, 0x4, R10 ;  /* 0x00000004021c7825 */ /* 0x010fc600078e020a */
[----:B------:R-:W4:Y:S04]  /*e000*/  LDL.LU.64 R10, [R1+0xa38] ;  /* 0x000a3800010a7983 */ /* 0x000f280000300a00 */
[----:B------:R-:W-:Y:S04]  /*e010*/  STL.64 [R1+0x340], R30 ;  /* 0x0003401e01007387 */ /* 0x000fe80000100a00 */
[----:B------:R-:W-:Y:S04]  /*e020*/  STL.64 [R1+0x350], R28 ;  /* 0x0003501c01007387 */ /* 0x000fe80000100a00 */
[----:B------:R1:W-:Y:S01]  /*e030*/  LDGSTS.E [R18+0x44200], [R28.64], !P2 ;  /* 0x442000001c127fae */ /* 0x0003e2000d121848 */
[----:B-----5:R-:W-:-:S05]  /*e040*/  IMAD.WIDE R26, R2, 0x4, R20 ;  /* 0x00000004021a7825 */ /* 0x020fca00078e0214 */
[----:B------:R5:W-:Y:S04]  /*e050*/  STL.64 [R1+0x358], R26 ;  /* 0x0003581a01007387 */ /* 0x000be80000100a00 */
[----:B------:R5:W-:Y:S01]  /*e060*/  LDGSTS.E [R18+0x44400], [R26.64], !P2 ;  /* 0x444000001a127fae */ /* 0x000be2000d121848 */
[----:B--2---:R-:W-:Y:S01]  /*e070*/  IMAD.WIDE R20, R2, 0x4, R8 ;  /* 0x0000000402147825 */ /* 0x004fe200078e0208 */
[----:B------:R-:W-:-:S04]  /*e080*/  IADD3 R8, R252, -0xa5, RZ ;  /* 0xffffff5bfc087810 */ /* 0x000fc80007ffe0ff */
[----:B------:R2:W-:Y:S04]  /*e090*/  STL.64 [R1+0x360], R20 ;  /* 0x0003601401007387 */ /* 0x0005e80000100a00 */
[----:B------:R2:W-:Y:S01]  /*e0a0*/  LDGSTS.E [R18+0x44600], [R20.64], !P2 ;  /* 0x4460000014127fae */ /* 0x0005e2000d121848 */
[----:B------:R-:W-:-:S03]  /*e0b0*/  ISETP.GE.U32.AND P2, PT, R8, 0x7fffff1c, PT ;  /* 0x7fffff1c0800780c */ /* 0x000fc60003f46070 */
[----:B-----5:R-:W5:Y:S04]  /*e0c0*/  LDL.LU.64 R26, [R1+0xa30] ;  /* 0x000a3000011a7983 */ /* 0x020f680000300a00 */
[----:B--2---:R-:W2:Y:S04]  /*e0d0*/  LDL.LU.64 R20, [R1+0xa28] ;  /* 0x000a280001147983 */ /* 0x004ea80000300a00 */
[----:B------:R-:W2:Y:S01]  /*e0e0*/  LDL.LU.64 R8, [R1+0xa20] ;  /* 0x000a200001087983 */ /* 0x000ea20000300a00 */
[----:B---3--:R-:W-:-:S04]  /*e0f0*/  IMAD.WIDE R30, R2, 0x4, R16 ;  /* 0x00000004021e7825 */ /* 0x008fc800078e0210 */
[C---:B-1----:R-:W-:Y:S01]  /*e100*/  IMAD.WIDE R28, R2.reuse, 0x4, R6 ;  /* 0x00000004021c7825 */ /* 0x042fe200078e0206 */
[----:B------:R1:W-:Y:S03]  /*e110*/  LDGSTS.E [R18+0x46000], [R30.64], !P3 ;  /* 0x460000001e127fae */ /* 0x0003e6000d921848 */
[C---:B------:R-:W-:Y:S01]  /*e120*/  IMAD.WIDE R16, R2.reuse, 0x4, R14 ;  /* 0x0000000402107825 */ /* 0x040fe200078e020e */
[----:B------:R-:W2:Y:S03]  /*e130*/  LDL.LU.64 R6, [R1+0xa18] ;  /* 0x000a180001067983 */ /* 0x000ea60000300a00 */
[----:B------:R-:W-:Y:S01]  /*e140*/  IMAD.WIDE R14, R2, 0x4, R4 ;  /* 0x00000004020e7825 */ /* 0x000fe200078e0204 */
[----:B------:R-:W-:Y:S01]  /*e150*/  STL.64 [R1+0x4a0], R30 ;  /* 0x0004a01e01007387 */ /* 0x000fe20000100a00 */
[----:B------:R-:W-:-:S03]  /*e160*/  IADD3 R4, R252, -0xa9, RZ ;  /* 0xffffff57fc047810 */ /* 0x000fc60007ffe0ff */
[----:B------:R-:W-:Y:S04]  /*e170*/  STL.64 [R1+0x4a8], R28 ;  /* 0x0004a81c01007387 */ /* 0x000fe80000100a00 */
[----:B------:R1:W-:Y:S04]  /*e180*/  STL.64 [R1+0x4b8], R16 ;  /* 0x0004b81001007387 */ /* 0x0003e80000100a00 */
[----:B------:R1:W-:Y:S04]  /*e190*/  LDGSTS.E [R18+0x46200], [R28.64], !P3 ;  /* 0x462000001c127fae */ /* 0x0003e8000d921848 */
[----:B------:R1:W-:Y:S04]  /*e1a0*/  STL.64 [R1+0x4d0], R14 ;  /* 0x0004d00e01007387 */ /* 0x0003e80000100a00 */
[----:B------:R1:W-:Y:S04]  /*e1b0*/  LDGSTS.E [R18+0x46400], [R16.64], !P3 ;  /* 0x4640000010127fae */ /* 0x0003e8000d921848 */
[----:B------:R1:W-:Y:S01]  /*e1c0*/  LDGSTS.E [R18+0x46600], [R14.64], !P3 ;  /* 0x466000000e127fae */ /* 0x0003e2000d921848 */
[----:B------:R-:W-:-:S03]  /*e1d0*/  ISETP.GE.U32.AND P3, PT, R4, 0x7fffff18, PT ;  /* 0x7fffff180400780c */ /* 0x000fc60003f66070 */
[----:B-1----:R-:W2:Y:S04]  /*e1e0*/  LDL.LU.64 R16, [R1+0xa10] ;  /* 0x000a100001107983 */ /* 0x002ea80000300a00 */
[----:B------:R-:W2:Y:S04]  /*e1f0*/  LDL.LU.64 R14, [R1+0xa08] ;  /* 0x000a0800010e7983 */ /* 0x000ea80000300a00 */
[----:B------:R-:W2:Y:S01]  /*e200*/  LDL.LU.64 R4, [R1+0xa00] ;  /* 0x000a000001047983 */ /* 0x000ea20000300a00 */
[----:B------:R-:W-:-:S05]  /*e210*/  IMAD.WIDE R30, R2, 0x4, R24 ;  /* 0x00000004021e7825 */ /* 0x000fca00078e0218 */
[----:B------:R5:W-:Y:S01]  /*e220*/  LDGSTS.E [R18+0x48000], [R30.64], !P4 ;  /* 0x480000001e127fae */ /* 0x000be2000e121848 */
[----:B------:R-:W-:-:S04]  /*e230*/  IMAD.WIDE R28, R2, 0x4, R22 ;  /* 0x00000004021c7825 */ /* 0x000fc800078e0216 */
[C---:B------:R-:W-:Y:S01]  /*e240*/  IMAD.WIDE R24, R2.reuse, 0x4, R12 ;  /* 0x0000000402187825 */ /* 0x040fe200078e020c */
[----:B------:R2:W-:Y:S04]  /*e250*/  LDGSTS.E [R18+0x48200], [R28.64], !P4 ;  /* 0x482000001c127fae */ /* 0x0005e8000e121848 */
[----:B------:R-:W2:Y:S04]  /*e260*/  LDL.LU.64 R12, [R1+0x9f8] ;  /* 0x0009f800010c7983 */ /* 0x000ea80000300a00 */
[----:B------:R-:W-:Y:S04]  /*e270*/  STL.64 [R1+0x5b0], R30 ;  /* 0x0005b01e01007387 */ /* 0x000fe80000100a00 */
[----:B------:R-:W-:Y:S04]  /*e280*/  STL.64 [R1+0x5b8], R28 ;  /* 0x0005b81c01007387 */ /* 0x000fe80000100a00 */
[----:B------:R1:W-:Y:S04]  /*e290*/  STL.64 [R1+0x5c8], R24 ;  /* 0x0005c81801007387 */ /* 0x0003e80000100a00 */
[----:B------:R1:W-:Y:S01]  /*e2a0*/  LDGSTS.E [R18+0x48400], [R24.64], !P4 ;  /* 0x4840000018127fae */ /* 0x0003e2000e121848 */
[----:B----4-:R-:W-:Y:S01]  /*e2b0*/  IMAD.WIDE R22, R2, 0x4, R10 ;  /* 0x0000000402167825 */ /* 0x010fe200078e020a */
[----:B------:R-:W-:-:S04]  /*e2c0*/  IADD3 R10, R252, -0xad, RZ ;  /* 0xffffff53fc0a7810 */ /* 0x000fc80007ffe0ff */
[----:B------:R4:W-:Y:S04]  /*e2d0*/  STL.64 [R1+0x648], R22 ;  /* 0x0006481601007387 */ /* 0x0009e80000100a00 */
[----:B-1----:R-:W3:Y:S04]  /*e2e0*/  LDL.LU.64 R24, [R1+0x9f0] ;  /* 0x0009f00001187983 */ /* 0x002ee80000300a00 */
[----:B------:R4:W-:Y:S01]  /*e2f0*/  LDGSTS.E [R18+0x48600], [R22.64], !P4 ;  /* 0x4860000016127fae */ /* 0x0009e2000e121848 */
[----:B------:R-:W-:-:S03]  /*e300*/  ISETP.GE.U32.AND P4, PT, R10, 0x7fffff14, PT ;  /* 0x7fffff140a00780c */ /* 0x000fc60003f86070 */
[----:B----4-:R-:W4:Y:S04]  /*e310*/  LDL.LU.64 R22, [R1+0x9e8] ;  /* 0x0009e80001167983 */ /* 0x010f280000300a00 */
[----:B------:R-:W4:Y:S01]  /*e320*/  LDL.LU.64 R10, [R1+0x9e0] ;  /* 0x0009e000010a7983 */ /* 0x000f220000300a00 */
[----:B-----5:R-:W-:-:S05]  /*e330*/  IMAD.WIDE R30, R2, 0x4, R26 ;  /* 0x00000004021e7825 */ /* 0x020fca00078e021a */
[----:B------:R1:W-:Y:S01]  /*e340*/  LDGSTS.E [R18+0x4a000], [R30.64], !P5 ;  /* 0x4a0000001e127fae */ /* 0x0003e2000e921848 */
[----:B--2---:R-:W-:-:S04]  /*e350*/  IMAD.WIDE R28, R2, 0x4, R20 ;  /* 0x00000004021c7825 */ /* 0x004fc800078e0214 */
[C---:B------:R-:W-:Y:S01]  /*e360*/  IMAD.WIDE R20, R2.reuse, 0x4, R8 ;  /* 0x0000000402147825 */ /* 0x040fe200078e0208 */
[----:B------:R2:W-:Y:S04]  /*e370*/  LDGSTS.E [R18+0x4a200], [R28.64], !P5 ;  /* 0x4a2000001c127fae */ /* 0x0005e8000e921848 */
[----:B------:R-:W5:Y:S04]  /*e380*/  LDL.LU.64 R8, [R1+0x9d8] ;  /* 0x0009d80001087983 */ /* 0x000f680000300a00 */
[----:B------:R-:W-:Y:S04]  /*e390*/  STL.64 [R1+0x6c8], R30 ;  /* 0x0006c81e01007387 */ /* 0x000fe80000100a00 */
[----:B------:R-:W-:Y:S01]  /*e3a0*/  STL.64 [R1+0xa68], R28 ;  /* 0x000a681c01007387 */ /* 0x000fe20000100a00 */
[----:B------:R-:W-:-:S03]  /*e3b0*/  IMAD.WIDE R6, R2, 0x4, R6 ;  /* 0x0000000402067825 */ /* 0x000fc600078e0206 */
[----:B------:R1:W-:Y:S04]  /*e3c0*/  STL.64 [R1+0xa70], R20 ;  /* 0x000a701401007387 */ /* 0x0003e80000100a00 */
[----:B------:R1:W-:Y:S04]  /*e3d0*/  STL.64 [R1+0xa78], R6 ;  /* 0x000a780601007387 */ /* 0x0003e80000100a00 */
[----:B------:R1:W-:Y:S04]  /*e3e0*/  LDGSTS.E [R18+0x4a400], [R20.64], !P5 ;  /* 0x4a40000014127fae */ /* 0x0003e8000e921848 */
[----:B------:R1:W-:Y:S04]  /*e3f0*/  LDGSTS.E [R18+0x4a600], [R6.64], !P5 ;  /* 0x4a60000006127fae */ /* 0x0003e8000e921848 */
[----:B-1----:R-:W5:Y:S04]  /*e400*/  LDL.LU.64 R20, [R1+0x9d0] ;  /* 0x0009d00001147983 */ /* 0x002f680000300a00 */
[----:B------:R-:W5:Y:S01]  /*e410*/  LDL.LU.64 R6, [R1+0x9c8] ;  /* 0x0009c80001067983 */ /* 0x000f620000300a00 */
[----:B------:R-:W-:-:S03]  /*e420*/  IMAD.WIDE R30, R2, 0x4, R16 ;  /* 0x00000004021e7825 */ /* 0x000fc600078e0210 */
[----:B------:R-:W5:Y:S01]  /*e430*/  LDL.LU.64 R16, [R1+0x9c0] ;  /* 0x0009c00001107983 */ /* 0x000f620000300a00 */
[----:B--2---:R-:W-:-:S03]  /*e440*/  IMAD.WIDE R28, R2, 0x4, R14 ;  /* 0x00000004021c7825 */ /* 0x004fc600078e020e */
[----:B------:R-:W-:Y:S01]  /*e450*/  STL.64 [R1+0xae0], R30 ;  /* 0x000ae01e01007387 */ /* 0x000fe20000100a00 */
[----:B------:R-:W-:-:S03]  /*e460*/  IMAD.WIDE R14, R2, 0x4, R4 ;  /* 0x00000004020e7825 */ /* 0x000fc600078e0204 */
[----:B------:R-:W2:Y:S01]  /*e470*/  LDL.LU.64 R4, [R1+0x9b8] ;  /* 0x0009b80001047983 */ /* 0x000ea20000300a00 */
[----:B------:R-:W-:-:S03]  /*e480*/  IADD3 R26, R252, -0xb1, RZ ;  /* 0xffffff4ffc1a7810 */ /* 0x000fc60007ffe0ff */
[----:B------:R-:W-:Y:S01]  /*e490*/  STL.64 [R1+0xae8], R28 ;  /* 0x000ae81c01007387 */ /* 0x000fe20000100a00 */
[----:B------:R-:W-:Y:S02]  /*e4a0*/  ISETP.GE.U32.AND P5, PT, R26, 0x7fffff10, PT ;  /* 0x7fffff101a00780c */ /* 0x000fe40003fa6070 */
[----:B------:R-:W-:Y:S01]  /*e4b0*/  IADD3 R26, R252, -0xb5, RZ ;  /* 0xffffff4bfc1a7810 */ /* 0x000fe20007ffe0ff */
[----:B------:R3:W-:Y:S04]  /*e4c0*/  LDGSTS.E [R18+0x4c000], [R30.64], !P6 ;  /* 0x4c0000001e127fae */ /* 0x0007e8000f121848 */
[----:B------:R1:W-:Y:S04]  /*e4d0*/  STL.64 [R1+0xaf0], R14 ;  /* 0x000af00e01007387 */ /* 0x0003e80000100a00 */
[----:B------:R4:W-:Y:S04]  /*e4e0*/  LDGSTS.E [R18+0x4c200], [R28.64], !P6 ;  /* 0x4c2000001c127fae */ /* 0x0009e8000f121848 */
[----:B------:R1:W-:Y:S01]  /*e4f0*/  LDGSTS.E [R18+0x4c400], [R14.64], !P6 ;  /* 0x4c4000000e127fae */ /* 0x0003e2000f121848 */
[----:B------:R-:W-:-:S05]  /*e500*/  IMAD.WIDE R12, R2, 0x4, R12 ;  /* 0x00000004020c7825 */ /* 0x000fca00078e020c */
[----:B------:R1:W-:Y:S04]  /*e510*/  STL.64 [R1+0xaf8], R12 ;  /* 0x000af80c01007387 */ /* 0x0003e80000100a00 */
[----:B------:R1:W-:Y:S01]  /*e520*/  LDGSTS.E [R18+0x4c600], [R12.64], !P6 ;  /* 0x4c6000000c127fae */ /* 0x0003e2000f121848 */
[----:B------:R-:W-:-:S03]  /*e530*/  ISETP.GE.U32.AND P6, PT, R26, 0x7fffff0c, PT ;  /* 0x7fffff0c1a00780c */ /* 0x000fc60003fc6070 */
[----:B-1----:R-:W2:Y:S04]  /*e540*/  LDL.LU.64 R14, [R1+0x9b0] ;  /* 0x0009b000010e7983 */ /* 0x002ea80000300a00 */
[----:B------:R-:W2:Y:S01]  /*e550*/  LDL.LU.64 R12, [R1+0x9a8] ;  /* 0x0009a800010c7983 */ /* 0x000ea20000300a00 */
[----:B---3--:R-:W-:-:S03]  /*e560*/  IMAD.WIDE R30, R2, 0x4, R24 ;  /* 0x00000004021e7825 */ /* 0x008fc600078e0218 */
[----:B------:R-:W3:Y:S04]  /*e570*/  LDL.LU.64 R24, [R1+0x9a0] ;  /* 0x0009a00001187983 */ /* 0x000ee80000300a00 */
[----:B------:R-:W-:Y:S04]  /*e580*/  STL.64 [R1+0xb60], R30 ;  /* 0x000b601e01007387 */ /* 0x000fe80000100a00 */
[----:B------:R1:W-:Y:S01]  /*e590*/  LDGSTS.E [R18+0x4e000], [R30.64], !P0 ;  /* 0x4e0000001e127fae */ /* 0x0003e2000c121848 */
[----:B----4-:R-:W-:-:S04]  /*e5a0*/  IMAD.WIDE R28, R2, 0x4, R22 ;  /* 0x00000004021c7825 */ /* 0x010fc800078e0216 */
[C---:B------:R-:W-:Y:S01]  /*e5b0*/  IMAD.WIDE R22, R2.reuse, 0x4, R10 ;  /* 0x0000000402167825 */ /* 0x040fe200078e020a */
[----:B------:R4:W-:Y:S04]  /*e5c0*/  LDGSTS.E [R18+0x4e200], [R28.64], !P0 ;  /* 0x4e2000001c127fae */ /* 0x0009e8000c121848 */
[----:B------:R-:W3:Y:S04]  /*e5d0*/  LDL.LU.64 R10, [R1+0x998] ;  /* 0x00099800010a7983 */ /* 0x000ee80000300a00 */
[----:B------:R-:W-:Y:S04]  /*e5e0*/  STL.64 [R1+0xb68], R28 ;  /* 0x000b681c01007387 */ /* 0x000fe80000100a00 */
[----:B------:R1:W-:Y:S04]  /*e5f0*/  STL.64 [R1+0xb70], R22 ;  /* 0x000b701601007387 */ /* 0x0003e80000100a00 */
[----:B------:R1:W-:Y:S01]  /*e600*/  LDGSTS.E [R18+0x4e400], [R22.64], !P0 ;  /* 0x4e40000016127fae */ /* 0x0003e2000c121848 */
[----:B-----5:R-:W-:Y:S01]  /*e610*/  IMAD.WIDE R26, R2, 0x4, R8 ;  /* 0x00000004021a7825 */ /* 0x020fe200078e0208 */
[----:B------:R-:W-:-:S04]  /*e620*/  IADD3 R8, R252, -0xb9, RZ ;  /* 0xffffff47fc087810 */ /* 0x000fc80007ffe0ff */
[----:B------:R2:W-:Y:S04]  /*e630*/  STL.64 [R1+0xb78], R26 ;  /* 0x000b781a01007387 */ /* 0x0005e80000100a00 */
[----:B-1----:R-:W5:Y:S04]  /*e640*/  LDL.LU.64 R22, [R1+0x990] ;  /* 0x0009900001167983 */ /* 0x002f680000300a00 */
[----:B------:R2:W-:Y:S01]  /*e650*/  LDGSTS.E [R18+0x4e600], [R26.64], !P0 ;  /* 0x4e6000001a127fae */ /* 0x0005e2000c121848 */
[----:B------:R-:W-:-:S03]  /*e660*/  ISETP.GE.U32.AND P0, PT, R8, 0x7fffff08, PT ;  /* 0x7fffff080800780c */ /* 0x000fc60003f06070 */
[----:B------:R-:W5:Y:S01]  /*e670*/  LDL.LU.64 R8, [R1+0x988] ;  /* 0x0009880001087983 */ /* 0x000f620000300a00 */
[----:B------:R-:W-:-:S03]  /*e680*/  IMAD.WIDE R30, R2, 0x4, R20 ;  /* 0x00000004021e7825 */ /* 0x000fc600078e0214 */
[----:B------:R-:W5:Y:S01]  /*e690*/  LDL.LU.64 R20, [R1+0x980] ;  /* 0x0009800001147983 */ /* 0x000f620000300a00 */
[----:B----4-:R-:W-:-:S03]  /*e6a0*/  IMAD.WIDE R28, R2, 0x4, R6 ;  /* 0x00000004021c7825 */ /* 0x010fc600078e0206 */
[----:B------:R-:W4:Y:S04]  /*e6b0*/  LDL.LU.64 R6, [R1+0x978] ;  /* 0x0009780001067983 */ /* 0x000f280000300a00 */
[----:B------:R-:W-:Y:S01]  /*e6c0*/  STL.64 [R1+0xbe0], R30 ;  /* 0x000be01e01007387 */ /* 0x000fe20000100a00 */
[----:B------:R-:W-:-:S03]  /*e6d0*/  IMAD.WIDE R16, R2, 0x4, R16 ;  /* 0x0000000402107825 */ /* 0x000fc600078e0210 */
[----:B------:R-:W-:Y:S04]  /*e6e0*/  STL.64 [R1+0xbe8], R28 ;  /* 0x000be81c01007387 */ /* 0x000fe80000100a00 */
[----:B------:R1:W-:Y:S01]  /*e6f0*/  LDGSTS.E [R18+0x50000], [R30.64], !P1 ;  /* 0x500000001e127fae */ /* 0x0003e2000c921848 */
[----:B--2---:R-:W-:-:S03]  /*e700*/  IMAD.WIDE R26, R2, 0x4, R4 ;  /* 0x00000004021a7825 */ /* 0x004fc600078e0204 */
[----:B------:R2:W-:Y:S01]  /*e710*/  STL.64 [R1+0xbf0], R16 ;  /* 0x000bf01001007387 */ /* 0x0005e20000100a00 */
[----:B------:R-:W-:-:S03]  /*e720*/  IADD3 R4, R252, -0xbd, RZ ;  /* 0xffffff43fc047810 */ /* 0x000fc60007ffe0ff */
[----:B------:R1:W-:Y:S04]  /*e730*/  LDGSTS.E [R18+0x50200], [R28.64], !P1 ;  /* 0x502000001c127fae */ /* 0x0003e8000c921848 */
[----:B------:R3:W-:Y:S04]  /*e740*/  STL.64 [R1+0xbf8], R26 ;  /* 0x000bf81a01007387 */ /* 0x0007e80000100a00 */
[----:B------:R2:W-:Y:S04]  /*e750*/  LDGSTS.E [R18+0x50400], [R16.64], !P1 ;  /* 0x5040000010127fae */ /* 0x0005e8000c921848 */
[----:B------:R3:W-:Y:S01]  /*e760*/  LDGSTS.E [R18+0x50600], [R26.64], !P1 ;  /* 0x506000001a127fae */ /* 0x0007e2000c921848 */
[----:B------:R-:W-:-:S03]  /*e770*/  ISETP.GE.U32.AND P1, PT, R4, 0x7fffff04, PT ;  /* 0x7fffff040400780c */ /* 0x000fc60003f26070 */
[----:B--2---:R-:W4:Y:S04]  /*e780*/  LDL.LU.64 R16, [R1+0x970] ;  /* 0x0009700001107983 */ /* 0x004f280000300a00 */
[----:B------:R-:W4:Y:S01]  /*e790*/  LDL.LU.64 R4, [R1+0x968] ;  /* 0x0009680001047983 */ /* 0x000f220000300a00 */
[----:B-1----:R-:W-:-:S03]  /*e7a0*/  IMAD.WIDE R30, R2, 0x4, R14 ;  /* 0x00000004021e7825 */ /* 0x002fc600078e020e */
[----:B------:R-:W4:Y:S04]  /*e7b0*/  LDL.LU.64 R14, [R1+0x960] ;  /* 0x00096000010e7983 */ /* 0x000f280000300a00 */
[----:B------:R5:W-:Y:S01]  /*e7c0*/  LDGSTS.E [R18+0x52000], [R30.64], !P2 ;  /* 0x520000001e127fae */ /* 0x000be2000d121848 */
[----:B------:R-:W-:-:S03]  /*e7d0*/  IMAD.WIDE R28, R2, 0x4, R12 ;  /* 0x00000004021c7825 */ /* 0x000fc600078e020c */
[----:B------:R-:W4:Y:S04]  /*e7e0*/  LDL.LU.64 R12, [R1+0x958] ;  /* 0x00095800010c7983 */ /* 0x000f280000300a00 */
[----:B------:R-:W-:Y:S04]  /*e7f0*/  STL.64 [R1+0xc60], R30 ;  /* 0x000c601e01007387 */ /* 0x000fe80000100a00 */
[----:B------:R1:W-:Y:S04]  /*e800*/  LDGSTS.E [R18+0x52200], [R28.64], !P2 ;  /* 0x522000001c127fae */ /* 0x0003e8000d121848 */
[----:B------:R-:W-:Y:S01]  /*e810*/  STL.64 [R1+0xc68], R28 ;  /* 0x000c681c01007387 */ /* 0x000fe20000100a00 */
[----:B---3--:R-:W-:-:S05]  /*e820*/  IMAD.WIDE R26, R2, 0x4, R24 ;  /* 0x00000004021a7825 */ /* 0x008fca00078e0218 */
[----:B------:R3:W-:Y:S04]  /*e830*/  LDGSTS.E [R18+0x52400], [R26.64], !P2 ;  /* 0x524000001a127fae */ /* 0x0007e8000d121848 */
[----:B------:R-:W-:Y:S01]  /*e840*/  STL.64 [R1+0xc70], R26 ;  /* 0x000c701a01007387 */ /* 0x000fe20000100a00 */
[----:B------:R-:W-:Y:S01]  /*e850*/  IMAD.WIDE R24, R2, 0x4, R10 ;  /* 0x0000000402187825 */ /* 0x000fe200078e020a */
[----:B------:R-:W-:-:S04]  /*e860*/  IADD3 R10, R252, -0x82, RZ ;  /* 0xffffff7efc0a7810 */ /* 0x000fc80007ffe0ff */
[----:B------:R1:W-:Y:S01]  /*e870*/  LDGSTS.E [R18+0x52600], [R24.64], !P2 ;  /* 0x5260000018127fae */ /* 0x0003e2000d121848 */
[----:B------:R-:W-:-:S03]  /*e880*/  ISETP.GE.U32.AND P2, PT, R10, 0x7fffff3f, PT ;  /* 0x7fffff3f0a00780c */ /* 0x000fc60003f46070 */
[----:B------:R1:W-:Y:S04]  /*e890*/  STL.64 [R1+0xc78], R24 ;  /* 0x000c781801007387 */ /* 0x0003e80000100a00 */
[----:B------:R-:W2:Y:S04]  /*e8a0*/  LDL.LU.64 R10, [R1+0x928] ;  /* 0x00092800010a7983 */ /* 0x000ea80000300a00 */
[----:B-1----:R-:W2:Y:S01]  /*e8b0*/  LDL.LU.64 R24, [R1+0x920] ;  /* 0x0009200001187983 */ /* 0x002ea20000300a00 */
[----:B-----5:R-:W-:-:S03]  /*e8c0*/  IMAD.WIDE R30, R2, 0x4, R22 ;  /* 0x00000004021e7825 */ /* 0x020fc600078e0216 */
[----:B------:R-:W5:Y:S04]  /*e8d0*/  LDL.LU.64 R22, [R1+0x910] ;  /* 0x0009100001167983 */ /* 0x000f680000300a00 */
[----:B------:R-:W-:Y:S01]  /*e8e0*/  STL.64 [R1+0xce0], R30 ;  /* 0x000ce01e01007387 */ /* 0x000fe20000100a00 */
[----:B------:R-:W-:-:S03]  /*e8f0*/  IMAD.WIDE R28, R2, 0x4, R8 ;  /* 0x00000004021c7825 */ /* 0x000fc600078e0208 */
[----:B------:R-:W5:Y:S04]  /*e900*/  LDL.LU.64 R8, [R1+0x908] ;  /* 0x0009080001087983 */ /* 0x000f680000300a00 */
[----:B------:R1:W-:Y:S04]  /*e910*/  LDGSTS.E [R18+0x54000], [R30.64], !P3 ;  /* 0x540000001e127fae */ /* 0x0003e8000d921848 */
[----:B------:R1:W-:Y:S01]  /*e920*/  LDGSTS.E [R18+0x54200], [R28.64], !P3 ;  /* 0x542000001c127fae */ /* 0x0003e2000d921848 */
[----:B---3--:R-:W-:-:S04]  /*e930*/  IMAD.WIDE R26, R2, 0x4, R20 ;  /* 0x00000004021a7825 */ /* 0x008fc800078e0214 */
[----:B----4-:R-:W-:Y:S01]  /*e940*/  IMAD.WIDE R20, R2, 0x4, R6 ;  /* 0x0000000402147825 */ /* 0x010fe200078e0206 */
[----:B------:R-:W-:Y:S01]  /*e950*/  IADD3 R6, R252, -0x86, RZ ;  /* 0xffffff7afc067810 */ /* 0x000fe20007ffe0ff */
[----:B------:R-:W-:Y:S04]  /*e960*/  STL.64 [R1+0xce8], R28 ;  /* 0x000ce81c01007387 */ /* 0x000fe80000100a00 */
[----:B------:R3:W-:Y:S04]  /*e970*/  LDGSTS.E [R18+0x54400], [R26.64], !P3 ;  /* 0x544000001a127fae */ /* 0x0007e8000d921848 */
[----:B------:R3:W-:Y:S04]  /*e980*/  STL.64 [R1+0xcf0], R26 ;  /* 0x000cf01a01007387 */ /* 0x0007e80000100a00 */
[----:B------:R4:W-:Y:S01]  /*e990*/  LDGSTS.E [R18+0x54600], [R20.64], !P3 ;  /* 0x5460000014127fae */ /* 0x0009e2000d921848 */
[----:B------:R-:W-:-:S03]  /*e9a0*/  ISETP.GE.U32.AND P3, PT, R6, 0x7fffff3b, PT ;  /* 0x7fffff3b0600780c */ /* 0x000fc60003f66070 */
[----:B------:R4:W-:Y:S04]  /*e9b0*/  STL.64 [R1+0xcf8], R20 ;  /* 0x000cf81401007387 */ /* 0x0009e80000100a00 */
[----:B------:R-:W5:Y:S04]  /*e9c0*/  LDL.LU.64 R6, [R1+0x900] ;  /* 0x0009000001067983 */ /* 0x000f680000300a00 */
[----:B---3--:R-:W3:Y:S04]  /*e9d0*/  LDL.LU.64 R26, [R1+0x8f8] ;  /* 0x0008f800011a7983 */ /* 0x008ee80000300a00 */
[----:B----4-:R-:W4:Y:S01]  /*e9e0*/  LDL.LU.64 R20, [R1+0x8f0] ;  /* 0x0008f00001147983 */ /* 0x010f220000300a00 */
[----:B-1----:R-:W-:-:S04]  /*e9f0*/  IMAD.WIDE R30, R2, 0x4, R16 ;  /* 0x00000004021e7825 */ /* 0x002fc800078e0210 */
[C---:B------:R-:W-:Y:S01]  /*ea00*/  IMAD.WIDE R28, R2.reuse, 0x4, R4 ;  /* 0x00000004021c7825 */ /* 0x040fe200078e0204 */
[----:B------:R-:W-:Y:S04]  /*ea10*/  STL.64 [R1+0xd60], R30 ;  /* 0x000d601e01007387 */ /* 0x000fe80000100a00 */
[----:B------:R-:W4:Y:S04]  /*ea20*/  LDL.LU.64 R4, [R1+0x8e8] ;  /* 0x0008e80001047983 */ /* 0x000f280000300a00 */
[----:B------:R-:W-:Y:S04]  /*ea30*/  STL.64 [R1+0xd68], R28 ;  /* 0x000d681c01007387 */ /* 0x000fe80000100a00 */
[----:B------:R2:W-:Y:S01]  /*ea40*/  LDGSTS.E [R18+0x56000], [R30.64], !P4 ;  /* 0x560000001e127fae */ /* 0x0005e2000e121848 */
[----:B------:R-:W-:-:S03]  /*ea50*/  IMAD.WIDE R16, R2, 0x4, R14 ;  /* 0x0000000402107825 */ /* 0x000fc600078e020e */
[----:B------:R1:W-:Y:S01]  /*ea60*/  LDGSTS.E [R18+0x56200], [R28.64], !P4 ;  /* 0x562000001c127fae */ /* 0x0003e2000e121848 */
[----:B------:R-:W-:Y:S01]  /*ea70*/  IMAD.WIDE R14, R2, 0x4, R12 ;  /* 0x00000004020e7825 */ /* 0x000fe200078e020c */
[----:B------:R-:W-:Y:S02]  /*ea80*/  IADD3 R12, R252, -0x8a, RZ ;  /* 0xffffff76fc0c7810 */ /* 0x000fe40007ffe0ff */
[----:B------:R1:W-:Y:S04]  /*ea90*/  STL.64 [R1+0xd70], R16 ;  /* 0x000d701001007387 */ /* 0x0003e80000100a00 */
[----:B------:R1:W-:Y:S04]  /*eaa0*/  STL.64 [R1+0xd78], R14 ;  /* 0x000d780e01007387 */ /* 0x0003e80000100a00 */
[----:B------:R1:W-:Y:S04]  /*eab0*/  LDGSTS.E [R18+0x56400], [R16.64], !P4 ;  /* 0x5640000010127fae */ /* 0x0003e8000e121848 */
[----:B------:R1:W-:Y:S01]  /*eac0*/  LDGSTS.E [R18+0x56600], [R14.64], !P4 ;  /* 0x566000000e127fae */ /* 0x0003e2000e121848 */
[----:B------:R-:W-:-:S03]  /*ead0*/  ISETP.GE.U32.AND P4, PT, R12, 0x7fffff37, PT ;  /* 0x7fffff370c00780c */ /* 0x000fc60003f86070 */
[----:B-1----:R-:W4:Y:S04]  /*eae0*/  LDL.LU.64 R16, [R1+0x8e0] ;  /* 0x0008e00001107983 */ /* 0x002f280000300a00 */
[----:B------:R-:W4:Y:S04]  /*eaf0*/  LDL.LU.64 R14, [R1+0x8d8] ;  /* 0x0008d800010e7983 */ /* 0x000f280000300a00 */
[----:B------:R-:W4:Y:S01]  /*eb00*/  LDL.LU.64 R12, [R1+0x8d0] ;  /* 0x0008d000010c7983 */ /* 0x000f220000300a00 */
[----:B------:R-:W-:Y:S01]  /*eb10*/  IADD3 R28, R252, -0x8e, RZ ;  /* 0xffffff72fc1c7810 */ /* 0x000fe20007ffe0ff */
[----:B--2---:R-:W-:-:S02]  /*eb20*/  IMAD.WIDE R30, R2, 0x4, R10 ;  /* 0x00000004021e7825 */ /* 0x004fc400078e020a */
[----:B------:R-:W2:Y:S02]  /*eb30*/  LDL.LU.64 R10, [R1+0x8c8] ;  /* 0x0008c800010a7983 */ /* 0x000ea40000300a00 */
[C---:B------:R-:W-:Y:S02]  /*eb40*/  IMAD.WIDE R24, R2.reuse, 0x4, R24 ;  /* 0x0000000402187825 */ /* 0x040fe400078e0218 */
[----:B------:R-:W-:Y:S04]  /*eb50*/  STL.64 [R1+0xde0], R30 ;  /* 0x000de01e01007387 */ /* 0x000fe80000100a00 */
[----:B------:R1:W-:Y:S04]  /*eb60*/  STL.64 [R1+0xde8], R24 ;  /* 0x000de81801007387 */ /* 0x0003e80000100a00 */
[----:B------:R1:W-:Y:S04]  /*eb70*/  LDGSTS.E [R18+0x58000], [R30.64], !P5 ;  /* 0x580000001e127fae */ /* 0x0003e8000e921848 */
[----:B------:R1:W-:Y:S01]  /*eb80*/  LDGSTS.E [R18+0x58200], [R24.64], !P5 ;  /* 0x5820000018127fae */ /* 0x0003e2000e921848 */
[----:B-----5:R-:W-:-:S04]  /*eb90*/  IMAD.WIDE R22, R2, 0x4, R22 ;  /* 0x0000000402167825 */ /* 0x020fc800078e0216 */
[----:B------:R-:W-:Y:S01]  /*eba0*/  IMAD.WIDE R8, R2, 0x4, R8 ;  /* 0x0000000402087825 */ /* 0x000fe200078e0208 */
[----:B------:R5:W-:Y:S04]  /*ebb0*/  STL.64 [R1+0xdf0], R22 ;  /* 0x000df01601007387 */ /* 0x000be80000100a00 */
[----:B------:R5:W-:Y:S04]  /*ebc0*/  STL.64 [R1+0xdf8], R8 ;  /* 0x000df80801007387 */ /* 0x000be80000100a00 */
[----:B------:R5:W-:Y:S04]  /*ebd0*/  LDGSTS.E [R18+0x58400], [R22.64], !P5 ;  /* 0x5840000016127fae */ /* 0x000be8000e921848 */
[----:B-1----:R-:W2:Y:S04]  /*ebe0*/  LDL.LU.64 R24, [R1+0x8c0] ;  /* 0x0008c00001187983 */ /* 0x002ea80000300a00 */
[----:B------:R1:W-:Y:S04]  /*ebf0*/  LDGSTS.E [R18+0x58600], [R8.64], !P5 ;  /* 0x5860000008127fae */ /* 0x0003e8000e921848 */
[----:B-----5:R-:W5:Y:S01]  /*ec00*/  LDL.LU.64 R22, [R1+0x8b8] ;  /* 0x0008b80001167983 */ /* 0x020f620000300a00 */
[----:B------:R-:W-:-:S03]  /*ec10*/  ISETP.GE.U32.AND P5, PT, R28, 0x7fffff33, PT ;  /* 0x7fffff331c00780c */ /* 0x000fc60003fa6070 */
[----:B-1----:R-:W5:Y:S01]  /*ec20*/  LDL.LU.64 R8, [R1+0x8b0] ;  /* 0x0008b00001087983 */ /* 0x002f620000300a00 */
[----:B------:R-:W-:-:S03]  /*ec30*/  IMAD.WIDE R30, R2, 0x4, R6 ;  /* 0x00000004021e7825 */ /* 0x000fc600078e0206 */
[----:B------:R-:W5:Y:S01]  /*ec40*/  LDL.LU.64 R6, [R1+0x8a8] ;  /* 0x0008a80001067983 */ /* 0x000f620000300a00 */
[----:B---3--:R-:W-:-:S03]  /*ec50*/  IMAD.WIDE R28, R2, 0x4, R26 ;  /* 0x00000004021c7825 */ /* 0x008fc600078e021a */
[----:B------:R1:W-:Y:S01]  /*ec60*/  LDGSTS.E [R18+0x5a000], [R30.64], !P6 ;  /* 0x5a0000001e127fae */ /* 0x0003e2000f121848 */
[----:B----4-:R-:W-:-:S03]  /*ec70*/  IMAD.WIDE R26, R2, 0x4, R20 ;  /* 0x00000004021a7825 */ /* 0x010fc600078e0214 */
[----:B------:R-:W-:Y:S04]  /*ec80*/  STL.64 [R1+0xe60], R30 ;  /* 0x000e601e01007387 */ /* 0x000fe80000100a00 */
[----:B------:R-:W-:Y:S04]  /*ec90*/  STL.64 [R1+0xe68], R28 ;  /* 0x000e681c01007387 */ /* 0x000fe80000100a00 */
[----:B------:R3:W-:Y:S04]  /*eca0*/  LDGSTS.E [R18+0x5a200], [R28.64], !P6 ;  /* 0x5a2000001c127fae */ /* 0x0007e8000f121848 */
[----:B------:R-:W-:Y:S04]  /*ecb0*/  STL.64 [R1+0xe70], R26 ;  /* 0x000e701a01007387 */ /* 0x000fe80000100a00 */
[----:B------:R4:W-:Y:S01]  /*ecc0*/  LDGSTS.E [R18+0x5a400], [R26.64], !P6 ;  /* 0x5a4000001a127fae */ /* 0x0009e2000f121848 */
[----:B------:R-:W-:-:S05]  /*ecd0*/  IMAD.WIDE R4, R2, 0x4, R4 ;  /* 0x0000000402047825 */ /* 0x000fca00078e0204 */
[----:B------:R1:W-:Y:S04]  /*ece0*/  STL.64 [R1+0xe78], R4 ;  /* 0x000e780401007387 */ /* 0x0003e80000100a00 */
[----:B------:R1:W-:Y:S04]  /*ecf0*/  LDGSTS.E [R18+0x5a600], [R4.64], !P6 ;  /* 0x5a60000004127fae */ /* 0x0003e8000f121848 */
[----:B-1----:R-:W5:Y:S01]  /*ed00*/  LDL.LU.64 R4, [R1+0x8a0] ;  /* 0x0008a00001047983 */ /* 0x002f620000300a00 */
[----:B------:R-:W-:-:S04]  /*ed10*/  IADD3 R20, R252, -0x92, RZ ;  /* 0xffffff6efc147810 */ /* 0x000fc80007ffe0ff */
[----:B------:R-:W-:Y:S02]  /*ed20*/  ISETP.GE.U32.AND P6, PT, R20, 0x7fffff2f, PT ;  /* 0x7fffff2f1400780c */ /* 0x000fe40003fc6070 */
[----:B------:R-:W5:Y:S01]  /*ed30*/  LDL.LU.64 R20, [R1+0x898] ;  /* 0x0008980001147983 */ /* 0x000f620000300a00 */
[----:B------:R-:W-:-:S03]  /*ed40*/  IMAD.WIDE R30, R2, 0x4, R16 ;  /* 0x00000004021e7825 */ /* 0x000fc600078e0210 */
[----:B------:R-:W5:Y:S01]  /*ed50*/  LDL.LU.64 R16, [R1+0x890] ;  /* 0x0008900001107983 */ /* 0x000f620000300a00 */
[----:B---3--:R-:W-:-:S03]  /*ed60*/  IMAD.WIDE R28, R2, 0x4, R14 ;  /* 0x00000004021c7825 */ /* 0x008fc600078e020e */
[----:B------:R-:W-:Y:S01]  /*ed70*/  STL.64 [R1+0xee0], R30 ;  /* 0x000ee01e01007387 */ /* 0x000fe20000100a00 */
[----:B----4-:R-:W-:-:S03]  /*ed80*/  IMAD.WIDE R26, R2, 0x4, R12 ;  /* 0x00000004021a7825 */ /* 0x010fc600078e020c */
[----:B------:R-:W-:Y:S04]  /*ed90*/  STL.64 [R1+0xee8], R28 ;  /* 0x000ee81c01007387 */ /* 0x000fe80000100a00 */
[----:B------:R-:W3:Y:S04]  /*eda0*/  LDL.LU.64 R14, [R1+0x888] ;  /* 0x00088800010e7983 */ /* 0x000ee80000300a00 */
[----:B------:R1:W-:Y:S04]  /*edb0*/  LDGSTS.E [R18+0x5c000], [R30.64], !P0 ;  /* 0x5c0000001e127fae */ /* 0x0003e8000c121848 */
[----:B------:R5:W-:Y:S04]  /*edc0*/  LDGSTS.E [R18+0x5c200], [R28.64], !P0 ;  /* 0x5c2000001c127fae */ /* 0x000be8000c121848 */
[----:B------:R-:W-:Y:S04]  /*edd0*/  STL.64 [R1+0xef0], R26 ;  /* 0x000ef01a01007387 */ /* 0x000fe80000100a00 */
[----:B------:R4:W-:Y:S01]  /*ede0*/  LDGSTS.E [R18+0x5c400], [R26.64], !P0 ;  /* 0x5c4000001a127fae */ /* 0x0009e2000c121848 */
[----:B--2---:R-:W-:Y:S01]  /*edf0*/  IMAD.WIDE R12, R2, 0x4, R10 ;  /* 0x00000004020c7825 */ /* 0x004fe200078e020a */
[----:B------:R-:W-:-:S04]  /*ee00*/  IADD3 R10, R252, -0x96, RZ ;  /* 0xffffff6afc0a7810 */ /* 0x000fc80007ffe0ff */
[----:B------:R2:W-:Y:S04]  /*ee10*/  STL.64 [R1+0xef8], R12 ;  /* 0x000ef80c01007387 */ /* 0x0005e80000100a00 */
[----:B------:R2:W-:Y:S01]  /*ee20*/  LDGSTS.E [R18+0x5c600], [R12.64], !P0 ;  /* 0x5c6000000c127fae */ /* 0x0005e2000c121848 */
[----:B------:R-:W-:-:S03]  /*ee30*/  ISETP.GE.U32.AND P0, PT, R10, 0x7fffff2b, PT ;  /* 0x7fffff2b0a00780c */ /* 0x000fc60003f06070 */
[----:B--2---:R-:W2:Y:S04]  /*ee40*/  LDL.LU.64 R12, [R1+0x880] ;  /* 0x00088000010c7983 */ /* 0x004ea80000300a00 */
[----:B------:R-:W2:Y:S01]  /*ee50*/  LDL.LU.64 R10, [R1+0x878] ;  /* 0x00087800010a7983 */ /* 0x000ea20000300a00 */
[----:B-1----:R-:W-:-:S05]  /*ee60*/  IMAD.WIDE R30, R2, 0x4, R24 ;  /* 0x00000004021e7825 */ /* 0x002fca00078e0218 */
[----:B------:R1:W-:Y:S01]  /*ee70*/  LDGSTS.E [R18+0x5e000], [R30.64], !P1 ;  /* 0x5e0000001e127fae */ /* 0x0003e2000c921848 */
[----:B-----5:R-:W-:-:S05]  /*ee80*/  IMAD.WIDE R28, R2, 0x4, R22 ;  /* 0x00000004021c7825 */ /* 0x020fca00078e0216 */
[----:B------:R5:W-:Y:S01]  /*ee90*/  LDGSTS.E [R18+0x5e200], [R28.64], !P1 ;  /* 0x5e2000001c127fae */ /* 0x000be2000c921848 */
[----:B----4-:R-:W-:-:S03]  /*eea0*/  IMAD.WIDE R26, R2, 0x4, R8 ;  /* 0x00000004021a7825 */ /* 0x010fc600078e0208 */
[----:B------:R-:W4:Y:S04]  /*eeb0*/  LDL.LU.64 R8, [R1+0x870] ;  /* 0x0008700001087983 */ /* 0x000f280000300a00 */
[----:B------:R-:W-:Y:S04]  /*eec0*/  STL.64 [R1+0xf60], R30 ;  /* 0x000f601e01007387 */ /* 0x000fe80000100a00 */
[----:B------:R-:W-:Y:S04]  /*eed0*/  STL.64 [R1+0xf68], R28 ;  /* 0x000f681c01007387 */ /* 0x000fe80000100a00 */
[----:B------:R1:W-:Y:S01]  /*eee0*/  LDGSTS.E [R18+0x5e400], [R26.64], !P1 ;  /* 0x5e4000001a127fae */ /* 0x0003e2000c921848 */
[----:B------:R-:W-:-:S03]  /*eef0*/  IMAD.WIDE R24, R2, 0x4, R6 ;  /* 0x0000000402187825 */ /* 0x000fc600078e0206 */
[----:B------:R-:W4:Y:S04]  /*ef00*/  LDL.LU.64 R6, [R1+0x868] ;  /* 0x0008680001067983 */ /* 0x000f280000300a00 */
[----:B------:R1:W-:Y:S04]  /*ef10*/  STL.64 [R1+0xf70], R26 ;  /* 0x000f701a01007387 */ /* 0x0003e80000100a00 */
[----:B------:R1:W-:Y:S04]  /*ef20*/  STL.64 [R1+0xf78], R24 ;  /* 0x000f781801007387 */ /* 0x0003e80000100a00 */
[----:B------:R1:W-:Y:S04]  /*ef30*/  LDGSTS.E [R18+0x5e600], [R24.64], !P1 ;  /* 0x5e60000018127fae */ /* 0x0003e8000c921848 */
[----:B-1----:R-:W4:Y:S01]  /*ef40*/  LDL.LU.64 R26, [R1+0x860] ;  /* 0x00086000011a7983 */ /* 0x002f220000300a00 */
[----:B------:R-:W-:-:S03]  /*ef50*/  IADD3 R22, R252, -0x9a, RZ ;  /* 0xffffff66fc167810 */ /* 0x000fc60007ffe0ff */
[----:B------:R-:W4:Y:S01]  /*ef60*/  LDL.LU.64 R24, [R1+0x858] ;  /* 0x0008580001187983 */ /* 0x000f220000300a00 */
[----:B------:R-:W-:Y:S01]  /*ef70*/  ISETP.GE.U32.AND P1, PT, R22, 0x7fffff27, PT ;  /* 0x7fffff271600780c */ /* 0x000fe20003f26070 */
[C---:B------:R-:W-:Y:S02]  /*ef80*/  IMAD.WIDE R32, R2.reuse, 0x4, R4 ;  /* 0x0000000402207825 */ /* 0x040fe400078e0204 */
[----:B------:R-:W4:Y:S04]  /*ef90*/  LDL.LU.64 R4, [R1+0x850] ;  /* 0x0008500001047983 */ /* 0x000f280000300a00 */
[----:B------:R-:W-:Y:S04]  /*efa0*/  STL.64 [R1+0x1c0], R32 ;  /* 0x0001c02001007387 */ /* 0x000fe80000100a00 */
[----:B------:R-:W4:Y:S01]  /*efb0*/  LDL.LU.64 R22, [R1+0x848] ;  /* 0x0008480001167983 */ /* 0x000f220000300a00 */
[----:B------:R-:W-:Y:S01]  /*efc0*/  IMAD.WIDE R30, R2, 0x4, R20 ;  /* 0x00000004021e7825 */ /* 0x000fe200078e0214 */
[----:B------:R-:W-:-:S04]  /*efd0*/  LOP3.LUT R21, R18, 0x20, RZ, 0x3c, !PT ;  /* 0x0000002012157812 */ /* 0x000fc800078e3cff */
[----:B------:R-:W-:Y:S01]  /*efe0*/  STL.64 [R1+0x1c8], R30 ;  /* 0x0001c81e01007387 */ /* 0x000fe20000100a00 */
[----:B-----5:R-:W-:-:S03]  /*eff0*/  IMAD.WIDE R28, R2, 0x4, R16 ;  /* 0x00000004021c7825 */ /* 0x020fc600078e0210 */
[----:B------:R1:W-:Y:S04]  /*f000*/  LDGSTS.E [R21+0x40800], [R32.64], !P2 ;  /* 0x4080000020157fae */ /* 0x0003e8000d121848 */
[----:B------:R2:W-:Y:S01]  /*f010*/  LDGSTS.E [R21+0x40a00], [R30.64], !P2 ;  /* 0x40a000001e157fae */ /* 0x0005e2000d121848 */
[----:B---3--:R-:W-:Y:S01]  /*f020*/  IMAD.WIDE R16, R2, 0x4, R14 ;  /* 0x0000000402107825 */ /* 0x008fe200078e020e */
[----:B------:R-:W-:Y:S02]  /*f030*/  IADD3 R14, R252, -0x9e, RZ ;  /* 0xffffff62fc0e7810 */ /* 0x000fe40007ffe0ff */
[----:B------:R-:W-:Y:S04]  /*f040*/  STL.64 [R1+0x1e0], R28 ;  /* 0x0001e01c01007387 */ /* 0x000fe80000100a00 */
[----:B------:R3:W-:Y:S04]  /*f050*/  LDGSTS.E [R21+0x40c00], [R28.64], !P2 ;  /* 0x40c000001c157fae */ /* 0x0007e8000d121848 */
[----:B------:R5:W-:Y:S04]  /*f060*/  STL.64 [R1+0x1e8], R16 ;  /* 0x0001e81001007387 */ /* 0x000be80000100a00 */
[----:B------:R5:W-:Y:S01]  /*f070*/  LDGSTS.E [R21+0x40e00], [R16.64], !P2 ;  /* 0x40e0000010157fae */ /* 0x000be2000d121848 */
[----:B------:R-:W-:-:S03]  /*f080*/  ISETP.GE.U32.AND P2, PT, R14, 0x7fffff23, PT ;  /* 0x7fffff230e00780c */ /* 0x000fc60003f46070 */
[----:B-----5:R-:W1:Y:S04]  /*f090*/  LDL.LU.64 R16, [R1+0x840] ;  /* 0x0008400001107983 */ /* 0x020e680000300a00 */
[----:B------:R-:W5:Y:S01]  /*f0a0*/  LDL.LU.64 R14, [R1+0x838] ;  /* 0x00083800010e7983 */ /* 0x000f620000300a00 */
[----:B--2---:R-:W-:-:S03]  /*f0b0*/  IMAD.WIDE R30, R2, 0x4, R12 ;  /* 0x00000004021e7825 */ /* 0x004fc600078e020c */
[----:B------:R-:W2:Y:S01]  /*f0c0*/  LDL.LU.64 R12, [R1+0x830] ;  /* 0x00083000010c7983 */ /* 0x000ea20000300a00 */
[----:B---3--:R-:W-:-:S03]  /*f0d0*/  IMAD.WIDE R28, R2, 0x4, R10 ;  /* 0x00000004021c7825 */ /* 0x008fc600078e020a */
[----:B------:R-:W3:Y:S04]  /*f0e0*/  LDL.LU.64 R10, [R1+0x828] ;  /* 0x00082800010a7983 */ /* 0x000ee80000300a00 */
[----:B------:R-:W-:Y:S04]  /*f0f0*/  STL.64 [R1+0x2d8], R30 ;  /* 0x0002d81e01007387 */ /* 0x000fe80000100a00 */
[----:B------:R-:W-:Y:S04]  /*f100*/  STL.64 [R1+0x2e0], R28 ;  /* 0x0002e01c01007387 */ /* 0x000fe80000100a00 */
[----:B------:R4:W-:Y:S04]  /*f110*/  LDGSTS.E [R21+0x42800], [R30.64], !P3 ;  /* 0x428000001e157fae */ /* 0x0009e8000d921848 */
[----:B------:R4:W-:Y:S02]  /*f120*/  LDGSTS.E [R21+0x42a00], [R28.64], !P3 ;  /* 0x42a000001c157fae */ /* 0x0009e4000d921848 */
[----:B----4-:R-:W-:-:S05]  /*f130*/  IMAD.WIDE R8, R2, 0x4, R8 ;  /* 0x0000000402087825 */ /* 0x010fca00078e0208 */
[----:B------:R4:W-:Y:S04]  /*f140*/  STL.64 [R1+0x2f0], R8 ;  /* 0x0002f00801007387 */ /* 0x0009e80000100a00 */
[----:B------:R4:W-:Y:S01]  /*f150*/  LDGSTS.E [R21+0x42c00], [R8.64], !P3 ;  /* 0x42c0000008157fae */ /* 0x0009e2000d921848 */
[----:B------:R-:W-:-:S05]  /*f160*/  IMAD.WIDE R6, R2, 0x4, R6 ;  /* 0x0000000402067825 */ /* 0x000fca00078e0206 */
[----:B------:R4:W-:Y:S04]  /*f170*/  STL.64 [R1+0x2f8], R6 ;  /* 0x0002f80601007387 */ /* 0x0009e80000100a00 */
[----:B------:R4:W-:Y:S04]  /*f180*/  LDGSTS.E [R21+0x42e00], [R6.64], !P3 ;  /* 0x42e0000006157fae */ /* 0x0009e8000d921848 */
[----:B----4-:R-:W4:Y:S01]  /*f190*/  LDL.LU.64 R8, [R1+0x820] ;  /* 0x0008200001087983 */ /* 0x010f220000300a00 */
[----:B------:R-:W-:-:S03]  /*f1a0*/  IMAD.WIDE R30, R2, 0x4, R26 ;  /* 0x00000004021e7825 */ /* 0x000fc600078e021a */
[----:B------:R-:W4:Y:S01]  /*f1b0*/  LDL.LU.64 R6, [R1+0x818] ;  /* 0x0008180001067983 */ /* 0x000f220000300a00 */
[----:B------:R-:W-:-:S03]  /*f1c0*/  IMAD.WIDE R28, R2, 0x4, R24 ;  /* 0x00000004021c7825 */ /* 0x000fc600078e0218 */
[----:B------:R5:W-:Y:S04]  /*f1d0*/  LDGSTS.E [R21+0x44800], [R30.64], !P4 ;  /* 0x448000001e157fae */ /* 0x000be8000e121848 */
[----:B------:R-:W4:Y:S04]  /*f1e0*/  LDL.LU.64 R24, [R1+0x810] ;  /* 0x0008100001187983 */ /* 0x000f280000300a00 */
[----:B------:R-:W-:Y:S04]  /*f1f0*/  STL.64 [R1+0x368], R30 ;  /* 0x0003681e01007387 */ /* 0x000fe80000100a00 */
[----:B------:R2:W-:Y:S01]  /*f200*/  LDGSTS.E [R21+0x44a00], [R28.64], !P4 ;  /* 0x44a000001c157fae */ /* 0x0005e2000e121848 */
[----:B------:R-:W-:-:S03]  /*f210*/  IMAD.WIDE R26, R2, 0x4, R4 ;  /* 0x00000004021a7825 */ /* 0x000fc600078e0204 */
[----:B------:R-:W4:Y:S01]  /*f220*/  LDL.LU.64 R4, [R1+0x808] ;  /* 0x0008080001047983 */ /* 0x000f220000300a00 */
[----:B------:R-:W-:-:S03]  /*f230*/  IMAD.WIDE R22, R2, 0x4, R22 ;  /* 0x0000000402167825 */ /* 0x000fc600078e0216 */
[----:B------:R-:W-:Y:S04]  /*f240*/  STL.64 [R1+0x378], R28 ;  /* 0x0003781c01007387 */ /* 0x000fe80000100a00 */
[----:B------:R1:W-:Y:S04]  /*f250*/  STL.64 [R1+0x380], R26 ;  /* 0x0003801a01007387 */ /* 0x0003e80000100a00 */
[----:B------:R1:W-:Y:S04]  /*f260*/  STL.64 [R1+0x388], R22 ;  /* 0x0003881601007387 */ /* 0x0003e80000100a00 */
[----:B------:R1:W-:Y:S04]  /*f270*/  LDGSTS.E [R21+0x44c00], [R26.64], !P4 ;  /* 0x44c000001a157fae */ /* 0x0003e8000e121848 */
[----:B------:R1:W-:Y:S04]  /*f280*/  LDGSTS.E [R21+0x44e00], [R22.64], !P4 ;  /* 0x44e0000016157fae */ /* 0x0003e8000e121848 */
[----:B-1----:R-:W4:Y:S04]  /*f290*/  LDL.LU.64 R26, [R1+0x800] ;  /* 0x00080000011a7983 */ /* 0x002f280000300a00 */
[----:B------:R-:W4:Y:S01]  /*f2a0*/  LDL.LU.64 R22, [R1+0x7f8] ;  /* 0x0007f80001167983 */ /* 0x000f220000300a00 */
[----:B------:R-:W-:-:S03]  /*f2b0*/  IMAD.WIDE R32, R2, 0x4, R16 ;  /* 0x0000000402207825 */ /* 0x000fc600078e0210 */
[----:B------:R-:W4:Y:S01]  /*f2c0*/  LDL.LU.64 R16, [R1+0x7f0] ;  /* 0x0007f00001107983 */ /* 0x000f220000300a00 */
[----:B-----5:R-:W-:-:S03]  /*f2d0*/  IMAD.WIDE R30, R2, 0x4, R14 ;  /* 0x00000004021e7825 */ /* 0x020fc600078e020e */
[----:B------:R-:W5:Y:S04]  /*f2e0*/  LDL.LU.64 R14, [R1+0x7e8] ;  /* 0x0007e800010e7983 */ /* 0x000f680000300a00 */
[----:B------:R-:W-:Y:S04]  /*f2f0*/  STL.64 [R1+0x428], R32 ;  /* 0x0004282001007387 */ /* 0x000fe80000100a00 */
[----:B------:R4:W-:Y:S04]  /*f300*/  LDGSTS.E [R21+0x46800], [R32.64], !P5 ;  /* 0x4680000020157fae */ /* 0x0009e8000e921848 */
[----:B------:R-:W-:Y:S04]  /*f310*/  STL.64 [R1+0x470], R30 ;  /* 0x0004701e01007387 */ /* 0x000fe80000100a00 */
[----:B------:R1:W-:Y:S01]  /*f320*/  LDGSTS.E [R21+0x46a00], [R30.64], !P5 ;  /* 0x46a000001e157fae */ /* 0x0003e2000e921848 */
[----:B--2---:R-:W-:-:S04]  /*f330*/  IMAD.WIDE R28, R2, 0x4, R12 ;  /* 0x00000004021c7825 */ /* 0x004fc800078e020c */
[----:B---3--:R-:W-:Y:S01]  /*f340*/  IMAD.WIDE R12, R2, 0x4, R10 ;  /* 0x00000004020c7825 */ /* 0x008fe200078e020a */
[----:B------:R-:W-:Y:S01]  /*f350*/  IADD3 R10, R252, -0xaa, RZ ;  /* 0xffffff56fc0a7810 */ /* 0x000fe20007ffe0ff */
[----:B------:R-:W-:Y:S04]  /*f360*/  STL.64 [R1+0x490], R28 ;  /* 0x0004901c01007387 */ /* 0x000fe80000100a00 */
[----:B------:R2:W-:Y:S04]  /*f370*/  LDGSTS.E [R21+0x46c00], [R28.64], !P5 ;  /* 0x46c000001c157fae */ /* 0x0005e8000e921848 */
[----:B------:R3:W-:Y:S04]  /*f380*/  STL.64 [R1+0x498], R12 ;  /* 0x0004980c01007387 */ /* 0x0007e80000100a00 */
[----:B------:R3:W-:Y:S01]  /*f390*/  LDGSTS.E [R21+0x46e00], [R12.64], !P5 ;  /* 0x46e000000c157fae */ /* 0x0007e2000e921848 */
[----:B------:R-:W-:-:S03]  /*f3a0*/  ISETP.GE.U32.AND P5, PT, R10, 0x7fffff17, PT ;  /* 0x7fffff170a00780c */ /* 0x000fc60003fa6070 */
[----:B---3--:R-:W3:Y:S04]  /*f3b0*/  LDL.LU.64 R12, [R1+0x6c0] ;  /* 0x0006c000010c7983 */ /* 0x008ee80000300a00 */
[----:B------:R-:W3:Y:S01]  /*f3c0*/  LDL.LU.64 R10, [R1+0x6a8] ;  /* 0x0006a800010a7983 */ /* 0x000ee20000300a00 */
[----:B----4-:R-:W-:-:S03]  /*f3d0*/  IMAD.WIDE R32, R2, 0x4, R8 ;  /* 0x0000000402207825 */ /* 0x010fc600078e0208 */
[----:B------:R-:W4:Y:S04]  /*f3e0*/  LDL.LU.64 R8, [R1+0x670] ;  /* 0x0006700001087983 */ /* 0x000f280000300a00 */
[----:B------:R2:W-:Y:S01]  /*f3f0*/  LDGSTS.E [R21+0x48800], [R32.64], !P6 ;  /* 0x4880000020157fae */ /* 0x0005e2000f121848 */
[----:B-1----:R-:W-:-:S03]  /*f400*/  IMAD.WIDE R30, R2, 0x4, R6 ;  /* 0x00000004021e7825 */ /* 0x002fc600078e0206 */
[----:B------:R-:W4:Y:S01]  /*f410*/  LDL.LU.64 R6, [R1+0x660] ;  /* 0x0006600001067983 */ /* 0x000f220000300a00 */
[----:B--2---:R-:W-:-:S03]  /*f420*/  IMAD.WIDE R28, R2, 0x4, R24 ;  /* 0x00000004021c7825 */ /* 0x004fc600078e0218 */
[----:B------:R-:W-:Y:S04]  /*f430*/  STL.64 [R1+0x4e0], R32 ;  /* 0x0004e02001007387 */ /* 0x000fe80000100a00 */
[----:B------:R-:W-:Y:S04]  /*f440*/  STL.64 [R1+0x4f8], R30 ;  /* 0x0004f81e01007387 */ /* 0x000fe80000100a00 */
[----:B------:R1:W-:Y:S04]  /*f450*/  STL.64 [R1+0x518], R28 ;  /* 0x0005181c01007387 */ /* 0x0003e80000100a00 */
[----:B------:R2:W-:Y:S04]  /*f460*/  LDGSTS.E [R21+0x48a00], [R30.64], !P6 ;  /* 0x48a000001e157fae */ /* 0x0005e8000f121848 */
[----:B------:R1:W-:Y:S01]  /*f470*/  LDGSTS.E [R21+0x48c00], [R28.64], !P6 ;  /* 0x48c000001c157fae */ /* 0x0003e2000f121848 */
[----:B------:R-:W-:Y:S01]  /*f480*/  IMAD.WIDE R24, R2, 0x4, R4 ;  /* 0x0000000402187825 */ /* 0x000fe200078e0204 */
[----:B------:R-:W-:-:S04]  /*f490*/  IADD3 R4, R252, -0xae, RZ ;  /* 0xffffff52fc047810 */ /* 0x000fc80007ffe0ff */
[----:B------:R2:W-:Y:S04]  /*f4a0*/  STL.64 [R1+0x538], R24 ;  /* 0x0005381801007387 */ /* 0x0005e80000100a00 */
[----:B------:R2:W-:Y:S01]  /*f4b0*/  LDGSTS.E [R21+0x48e00], [R24.64], !P6 ;  /* 0x48e0000018157fae */ /* 0x0005e2000f121848 */
[----:B------:R-:W-:-:S03]  /*f4c0*/  ISETP.GE.U32.AND P6, PT, R4, 0x7fffff13, PT ;  /* 0x7fffff130400780c */ /* 0x000fc60003fc6070 */
[----:B-1----:R-:W4:Y:S04]  /*f4d0*/  LDL.LU.64 R28, [R1+0x650] ;  /* 0x00065000011c7983 */ /* 0x002f280000300a00 */
[----:B--2---:R-:W2:Y:S04]  /*f4e0*/  LDL.LU.64 R24, [R1+0x630] ;  /* 0x0006300001187983 */ /* 0x004ea80000300a00 */
[----:B------:R-:W2:Y:S01]  /*f4f0*/  LDL.LU.64 R4, [R1+0x620] ;  /* 0x0006200001047983 */ /* 0x000ea20000300a00 */
[----:B------:R-:W-:-:S03]  /*f500*/  IMAD.WIDE R30, R2, 0x4, R22 ;  /* 0x00000004021e7825 */ /* 0x000fc600078e0216 */
[----:B------:R-:W2:Y:S01]  /*f510*/  LDL.LU.64 R22, [R1+0x610] ;  /* 0x0006100001167983 */ /* 0x000ea20000300a00 */
[----:B------:R-:W-:-:S05]  /*f520*/  IMAD.WIDE R32, R2, 0x4, R26 ;  /* 0x0000000402207825 */ /* 0x000fca00078e021a */
[----:B------:R-:W-:Y:S04]  /*f530*/  STL.64 [R1+0x548], R32 ;  /* 0x0005482001007387 */ /* 0x000fe80000100a00 */
[----:B------:R1:W-:Y:S04]  /*f540*/  LDGSTS.E [R21+0x4a800], [R32.64], !P0 ;  /* 0x4a80000020157fae */ /* 0x0003e8000c121848 */
[----:B------:R-:W-:Y:S01]  /*f550*/  STL.64 [R1+0x558], R30 ;  /* 0x0005581e01007387 */ /* 0x000fe20000100a00 */
[----:B------:R-:W-:-:S03]  /*f560*/  IMAD.WIDE R26, R2, 0x4, R16 ;  /* 0x00000004021a7825 */ /* 0x000fc600078e0210 */
[----:B------:R3:W-:Y:S01]  /*f570*/  LDGSTS.E [R21+0x4aa00], [R30.64], !P0 ;  /* 0x4aa000001e157fae */ /* 0x0007e2000c121848 */
[----:B-----5:R-:W-:Y:S01]  /*f580*/  IMAD.WIDE R16, R2, 0x4, R14 ;  /* 0x0000000402107825 */ /* 0x020fe200078e020e */
[----:B------:R-:W-:Y:S02]  /*f590*/  IADD3 R14, R252, -0xb2, RZ ;  /* 0xffffff4efc0e7810 */ /* 0x000fe40007ffe0ff */
[----:B------:R-:W-:Y:S04]  /*f5a0*/  STL.64 [R1+0x578], R26 ;  /* 0x0005781a01007387 */ /* 0x000fe80000100a00 */
[----:B------:R5:W-:Y:S04]  /*f5b0*/  LDGSTS.E [R21+0x4ac00], [R26.64], !P0 ;  /* 0x4ac000001a157fae */ /* 0x000be8000c121848 */
[----:B------:R1:W-:Y:S04]  /*f5c0*/  STL.64 [R1+0x588], R16 ;  /* 0x0005881001007387 */ /* 0x0003e80000100a00 */
[----:B------:R1:W-:Y:S01]  /*f5d0*/  LDGSTS.E [R21+0x4ae00], [R16.64], !P0 ;  /* 0x4ae0000010157fae */ /* 0x0003e2000c121848 */
[----:B------:R-:W-:-:S03]  /*f5e0*/  ISETP.GE.U32.AND P0, PT, R14, 0x7fffff0f, PT ;  /* 0x7fffff0f0e00780c */ /* 0x000fc60003f06070 */
[----:B-1----:R-:W2:Y:S04]  /*f5f0*/  LDL.LU.64 R16, [R1+0x600] ;  /* 0x0006000001107983 */ /* 0x002ea80000300a00 */
[----:B------:R-:W2:Y:S01]  /*f600*/  LDL.LU.64 R14, [R1+0x5f0] ;  /* 0x0005f000010e7983 */ /* 0x000ea20000300a00 */
[----:B---3--:R-:W-:-:S03]  /*f610*/  IMAD.WIDE R30, R2, 0x4, R12 ;  /* 0x00000004021e7825 */ /* 0x008fc600078e020c */
[----:B------:R-:W3:Y:S01]  /*f620*/  LDL.LU.64 R12, [R1+0x5e0] ;  /* 0x0005e000010c7983 */ /* 0x000ee20000300a00 */
[----:B------:R-:W-:-:S03]  /*f630*/  IMAD.WIDE R10, R2, 0x4, R10 ;  /* 0x00000004020a7825 */ /* 0x000fc600078e020a */
[----:B-----5:R-:W5:Y:S04]  /*f640*/  LDL.LU.64 R26, [R1+0x5d0] ;  /* 0x0005d000011a7983 */ /* 0x020f680000300a00 */
[----:B------:R-:W-:Y:S04]  /*f650*/  STL.64 [R1+0x608], R30 ;  /* 0x0006081e01007387 */ /* 0x000fe80000100a00 */
[----:B------:R1:W-:Y:S04]  /*f660*/  STL.64 [R1+0x628], R10 ;  /* 0x0006280a01007387 */ /* 0x0003e80000100a00 */
[----:B------:R1:W-:Y:S04]  /*f670*/  LDGSTS.E [R21+0x4c800], [R30.64], !P1 ;  /* 0x4c8000001e157fae */ /* 0x0003e8000c921848 */
[----:B------:R1:W-:Y:S01]  /*f680*/  LDGSTS.E [R21+0x4ca00], [R10.64], !P1 ;  /* 0x4ca000000a157fae */ /* 0x0003e2000c921848 */
[----:B----4-:R-:W-:-:S04]  /*f690*/  IMAD.WIDE R8, R2, 0x4, R8 ;  /* 0x0000000402087825 */ /* 0x010fc800078e0208 */
[C---:B------:R-:W-:Y:S01]  /*f6a0*/  IMAD.WIDE R6, R2.reuse, 0x4, R6 ;  /* 0x0000000402067825 */ /* 0x040fe200078e0206 */
[----:B------:R4:W-:Y:S04]  /*f6b0*/  STL.64 [R1+0x638], R8 ;  /* 0x0006380801007387 */ /* 0x0009e80000100a00 */
[----:B------:R4:W-:Y:S04]  /*f6c0*/  STL.64 [R1+0x640], R6 ;  /* 0x0006400601007387 */ /* 0x0009e80000100a00 */
[----:B-1----:R-:W5:Y:S04]  /*f6d0*/  LDL.LU.64 R10, [R1+0x5c0] ;  /* 0x0005c000010a7983 */ /* 0x002f680000300a00 */
[----:B------:R4:W-:Y:S04]  /*f6e0*/  LDGSTS.E [R21+0x4cc00], [R8.64], !P1 ;  /* 0x4cc0000008157fae */ /* 0x0009e8000c921848 */
[----:B------:R1:W-:Y:S04]  /*f6f0*/  LDGSTS.E [R21+0x4ce00], [R6.64], !P1 ;  /* 0x4ce0000006157fae */ /* 0x0003e8000c921848 */
[----:B----4-:R-:W4:Y:S04]  /*f700*/  LDL.LU.64 R8, [R1+0x590] ;  /* 0x0005900001087983 */ /* 0x010f280000300a00 */
[----:B-1----:R-:W4:Y:S01]  /*f710*/  LDL.LU.64 R6, [R1+0x580] ;  /* 0x0005800001067983 */ /* 0x002f220000300a00 */
[----:B------:R-:W-:-:S05]  /*f720*/  IMAD.WIDE R30, R2, 0x4, R28 ;  /* 0x00000004021e7825 */ /* 0x000fca00078e021c */
[----:B------:R1:W-:Y:S01]  /*f730*/  LDGSTS.E [R21+0x4e800], [R30.64], !P2 ;  /* 0x4e8000001e157fae */ /* 0x0003e2000d121848 */
[----:B--2---:R-:W-:-:S04]  /*f740*/  IMAD.WIDE R28, R2, 0x4, R24 ;  /* 0x00000004021c7825 */ /* 0x004fc800078e0218 */
[C---:B------:R-:W-:Y:S01]  /*f750*/  IMAD.WIDE R24, R2.reuse, 0x4, R4 ;  /* 0x0000000402187825 */ /* 0x040fe200078e0204 */
[----:B------:R2:W-:Y:S04]  /*f760*/  LDGSTS.E [R21+0x4ea00], [R28.64], !P2 ;  /* 0x4ea000001c157fae */ /* 0x0005e8000d121848 */
[----:B------:R-:W4:Y:S04]  /*f770*/  LDL.LU.64 R4, [R1+0x570] ;  /* 0x0005700001047983 */ /* 0x000f280000300a00 */
[----:B------:R-:W-:Y:S01]  /*f780*/  STL.64 [R1+0x688], R30 ;  /* 0x0006881e01007387 */ /* 0x000fe20000100a00 */
[----:B------:R-:W-:-:S03]  /*f790*/  IMAD.WIDE R22, R2, 0x4, R22 ;  /* 0x0000000402167825 */ /* 0x000fc600078e0216 */
[----:B------:R2:W-:Y:S04]  /*f7a0*/  STL.64 [R1+0x8e0], R28 ;  /* 0x0008e01c01007387 */ /* 0x0005e80000100a00 */
[----:B------:R1:W-:Y:S04]  /*f7b0*/  STL.64 [R1+0x8f0], R24 ;  /* 0x0008f01801007387 */ /* 0x0003e80000100a00 */
[----:B------:R1:W-:Y:S04]  /*f7c0*/  STL.64 [R1+0x900], R22 ;  /* 0x0009001601007387 */ /* 0x0003e80000100a00 */
[----:B------:R1:W-:Y:S04]  /*f7d0*/  LDGSTS.E [R21+0x4ec00], [R24.64], !P2 ;  /* 0x4ec0000018157fae */ /* 0x0003e8000d121848 */
[----:B--2---:R-:W4:Y:S01]  /*f7e0*/  LDL.LU.64 R28, [R1+0x540] ;  /* 0x00054000011c7983 */ /* 0x004f220000300a00 */
[----:B------:R-:W-:-:S03]  /*f7f0*/  IADD3 R18, R252, -0xa2, RZ ;  /* 0xffffff5efc127810 */ /* 0x000fc60007ffe0ff */
[----:B------:R1:W-:Y:S04]  /*f800*/  LDGSTS.E [R21+0x4ee00], [R22.64], !P2 ;  /* 0x4ee0000016157fae */ /* 0x0003e8000d121848 */
[----:B-1----:R-:W4:Y:S01]  /*f810*/  LDL.LU.64 R24, [R1+0x530] ;  /* 0x0005300001187983 */ /* 0x002f220000300a00 */
[----:B------:R-:W-:Y:S02]  /*f820*/  ISETP.GE.U32.AND P3, PT, R18, 0x7fffff1f, PT ;  /* 0x7fffff1f1200780c */ /* 0x000fe40003f66070 */
[----:B------:R-:W-:Y:S01]  /*f830*/  IADD3 R18, R252, -0xa6, RZ ;  /* 0xffffff5afc127810 */ /* 0x000fe20007ffe0ff */
[----:B------:R-:W4:Y:S03]  /*f840*/  LDL.LU.64 R22, [R1+0x520] ;  /* 0x0005200001167983 */ /* 0x000f260000300a00 */
[----:B------:R-:W-:Y:S01]  /*f850*/  ISETP.GE.U32.AND P4, PT, R18, 0x7fffff1b, PT ;  /* 0x7fffff1b1200780c */ /* 0x000fe20003f86070 */
[----:B------:R-:W-:-:S02]  /*f860*/  IMAD.WIDE R30, R2, 0x4, R16 ;  /* 0x00000004021e7825 */ /* 0x000fc400078e0210 */
[----:B------:R-:W4:Y:S02]  /*f870*/  LDL.LU.64 R16, [R1+0x510] ;  /* 0x0005100001107983 */ /* 0x000f240000300a00 */
[C---:B------:R-:W-:Y:S02]  /*f880*/  IMAD.WIDE R14, R2.reuse, 0x4, R14 ;  /* 0x00000004020e7825 */ /* 0x040fe400078e020e */
[----:B------:R-:W-:Y:S04]  /*f890*/  STL.64 [R1+0x910], R30 ;  /* 0x0009101e01007387 */ /* 0x000fe80000100a00 */
[----:B------:R1:W-:Y:S04]  /*f8a0*/  STL.64 [R1+0x928], R14 ;  /* 0x0009280e01007387 */ /* 0x0003e80000100a00 */
[----:B------:R1:W-:Y:S04]  /*f8b0*/  LDGSTS.E [R21+0x50800], [R30.64], !P3 ;  /* 0x508000001e157fae */ /* 0x0003e8000d921848 */
[----:B------:R1:W-:Y:S01]  /*f8c0*/  LDGSTS.E [R21+0x50a00], [R14.64], !P3 ;  /* 0x50a000000e157fae */ /* 0x0003e2000d921848 */
[----:B---3--:R-:W-:-:S04]  /*f8d0*/  IMAD.WIDE R12, R2, 0x4, R12 ;  /* 0x00000004020c7825 */ /* 0x008fc800078e020c */
[C---:B-----5:R-:W-:Y:S01]  /*f8e0*/  IMAD.WIDE R26, R2.reuse, 0x4, R26 ;  /* 0x00000004021a7825 */ /* 0x060fe200078e021a */
[----:B------:R3:W-:Y:S04]  /*f8f0*/  STL.64 [R1+0xc10], R12 ;  /* 0x000c100c01007387 */ /* 0x0007e80000100a00 */
[----:B------:R5:W-:Y:S04]  /*f900*/  STL.64 [R1+0xc18], R26 ;  /* 0x000c181a01007387 */ /* 0x000be80000100a00 */
[----:B------:R3:W-:Y:S04]  /*f910*/  LDGSTS.E [R21+0x50c00], [R12.64], !P3 ;  /* 0x50c000000c157fae */ /* 0x0007e8000d921848 */
[----:B-1----:R-:W2:Y:S04]  /*f920*/  LDL.LU.64 R14, [R1+0x500] ;  /* 0x00050000010e7983 */ /* 0x002ea80000300a00 */
[----:B------:R5:W-:Y:S04]  /*f930*/  LDGSTS.E [R21+0x50e00], [R26.64], !P3 ;  /* 0x50e000001a157fae */ /* 0x000be8000d921848 */
[----:B---3--:R-:W3:Y:S01]  /*f940*/  LDL.LU.64 R12, [R1+0x4f0] ;  /* 0x0004f000010c7983 */ /* 0x008ee20000300a00 */
[----:B------:R-:W-:-:S03]  /*f950*/  IMAD.WIDE R30, R2, 0x4, R10 ;  /* 0x00000004021e7825 */ /* 0x000fc600078e020a */
[----:B------:R-:W3:Y:S04]  /*f960*/  LDL.LU.64 R10, [R1+0x4d8] ;  /* 0x0004d800010a7983 */ /* 0x000ee80000300a00 */
[----:B------:R-:W-:Y:S04]  /*f970*/  STL.64 [R1+0xc80], R30 ;  /* 0x000c801e01007387 */ /* 0x000fe80000100a00 */
[----:B-----5:R-:W5:Y:S04]  /*f980*/  LDL.LU.64 R26, [R1+0x4b0] ;  /* 0x0004b000011a7983 */ /* 0x020f680000300a00 */
[----:B------:R1:W-:Y:S01]  /*f990*/  LDGSTS.E [R21+0x52800], [R30.64], !P4 ;  /* 0x528000001e157fae */ /* 0x0003e2000e121848 */
[----:B----4-:R-:W-:-:S04]  /*f9a0*/  IMAD.WIDE R8, R2, 0x4, R8 ;  /* 0x0000000402087825 */ /* 0x010fc800078e0208 */
[C---:B------:R-:W-:Y:S01]  /*f9b0*/  IMAD.WIDE R6, R2.reuse, 0x4, R6 ;  /* 0x0000000402067825 */ /* 0x040fe200078e0206 */
[----:B------:R4:W-:Y:S04]  /*f9c0*/  STL.64 [R1+0xc88], R8 ;  /* 0x000c880801007387 */ /* 0x0009e80000100a00 */
[----:B------:R-:W-:Y:S04]  /*f9d0*/  STL.64 [R1+0xc90], R6 ;  /* 0x000c900601007387 */ /* 0x000fe80000100a00 */
[----:B------:R4:W-:Y:S04]  /*f9e0*/  LDGSTS.E [R21+0x52a00], [R8.64], !P4 ;  /* 0x52a0000008157fae */ /* 0x0009e8000e121848 */
[----:B------:R1:W-:Y:S01]  /*f9f0*/  LDGSTS.E [R21+0x52c00], [R6.64], !P4 ;  /* 0x52c0000006157fae */ /* 0x0003e2000e121848 */
[----:B------:R-:W-:-:S05]  /*fa00*/  IMAD.WIDE R4, R2, 0x4, R4 ;  /* 0x0000000402047825 */ /* 0x000fca00078e0204 */
[----:B------:R1:W-:Y:S04]  /*fa10*/  STL.64 [R1+0xc98], R4 ;  /* 0x000c980401007387 */ /* 0x0003e80000100a00 */
[----:B----4-:R-:W4:Y:S04]  /*fa20*/  LDL.LU.64 R8, [R1+0x488] ;  /* 0x0004880001087983 */ /* 0x010f280000300a00 */
[----:B------:R1:W-:Y:S04]  /*fa30*/  LDGSTS.E [R21+0x52e00], [R4.64], !P4 ;  /* 0x52e0000004157fae */ /* 0x0003e8000e121848 */
[----:B-1----:R-:W4:Y:S04]  /*fa40*/  LDL.LU.64 R4, [R1+0x460] ;  /* 0x0004600001047983 */ /* 0x002f280000300a00 */
[----:B------:R-:W4:Y:S01]  /*fa50*/  LDL.LU.64 R6, [R1+0x438] ;  /* 0x0004380001067983 */ /* 0x000f220000300a00 */
[----:B------:R-:W-:-:S03]  /*fa60*/  IMAD.WIDE R30, R2, 0x4, R24 ;  /* 0x00000004021e7825 */ /* 0x000fc600078e0218 */
[----:B------:R-:W4:Y:S01]  /*fa70*/  LDL.LU.64 R24, [R1+0x410] ;  /* 0x0004100001187983 */ /* 0x000f220000300a00 */
[----:B------:R-:W-:-:S04]  /*fa80*/  IMAD.WIDE R32, R2, 0x4, R28 ;  /* 0x0000000402207825 */ /* 0x000fc800078e021c */
[C---:B------:R-:W-:Y:S01]  /*fa90*/  IMAD.WIDE R22, R2.reuse, 0x4, R22 ;  /* 0x0000000402167825 */ /* 0x040fe200078e0216 */
[----:B------:R-:W-:Y:S04]  /*faa0*/  STL.64 [R1+0xd00], R32 ;  /* 0x000d002001007387 */ /* 0x000fe80000100a00 */
[----:B------:R1:W-:Y:S04]  /*fab0*/  LDGSTS.E [R21+0x54800], [R32.64], !P5 ;  /* 0x5480000020157fae */ /* 0x0003e8000e921848 */
[----:B------:R-:W-:Y:S04]  /*fac0*/  STL.64 [R1+0xd08], R30 ;  /* 0x000d081e01007387 */ /* 0x000fe80000100a00 */
[----:B------:R2:W-:Y:S01]  /*fad0*/  LDGSTS.E [R21+0x54a00], [R30.64], !P5 ;  /* 0x54a000001e157fae */ /* 0x0005e2000e921848 */
[----:B------:R-:W-:Y:S01]  /*fae0*/  IMAD.WIDE R28, R2, 0x4, R16 ;  /* 0x00000004021c7825 */ /* 0x000fe200078e0210 */
[----:B------:R-:W-:-:S02]  /*faf0*/  IADD3 R16, R252, -0x87, RZ ;  /* 0xffffff79fc107810 */ /* 0x000fc40007ffe0ff */
[----:B------:R1:W-:Y:S04]  /*fb00*/  STL.64 [R1+0xd10], R22 ;  /* 0x000d101601007387 */ /* 0x0003e80000100a00 */
[----:B------:R1:W-:Y:S04]  /*fb10*/  STL.64 [R1+0xd18], R28 ;  /* 0x000d181c01007387 */ /* 0x0003e80000100a00 */
[----:B------:R1:W-:Y:S04]  /*fb20*/  LDGSTS.E [R21+0x54c00], [R22.64], !P5 ;  /* 0x54c0000016157fae */ /* 0x0003e8000e921848 */
[----:B------:R2:W-:Y:S01]  /*fb30*/  LDGSTS.E [R21+0x54e00], [R28.64], !P5 ;  /* 0x54e000001c157fae */ /* 0x0005e2000e921848 */
[----:B------:R-:W-:-:S03]  /*fb40*/  ISETP.GE.U32.AND P5, PT, R16, 0x7fffff3a, PT ;  /* 0x7fffff3a1000780c */ /* 0x000fc60003fa6070 */
[----:B-1----:R-:W4:Y:S01]  /*fb50*/  LDL.LU.64 R22, [R1+0x3e8] ;  /* 0x0003e80001167983 */ /* 0x002f220000300a00 */
[----:B--2---:R-:W-:-:S05]  /*fb60*/  IMAD.WIDE R30, R2, 0x4, R14 ;  /* 0x00000004021e7825 */ /* 0x004fca00078e020e */
[----:B------:R4:W-:Y:S01]  /*fb70*/  LDGSTS.E [R21+0x56800], [R30.64], !P6 ;  /* 0x568000001e157fae */ /* 0x0009e2000f121848 */
[----:B---3--:R-:W-:-:S03]  /*fb80*/  IMAD.WIDE R14, R2, 0x4, R12 ;  /* 0x00000004020e7825 */ /* 0x008fc600078e020c */
[----:B------:R-:W2:Y:S04]  /*fb90*/  LDL.LU.64 R12, [R1+0x3c0] ;  /* 0x0003c000010c7983 */ /* 0x000ea80000300a00 */
[----:B------:R-:W3:Y:S04]  /*fba0*/  LDL.LU.64 R28, [R1+0x398] ;  /* 0x00039800011c7983 */ /* 0x000ee80000300a00 */
[----:B------:R-:W-:Y:S04]  /*fbb0*/  STL.64 [R1+0xd80], R30 ;  /* 0x000d801e01007387 */ /* 0x000fe80000100a00 */
[----:B------:R-:W3:Y:S04]  /*fbc0*/  LDL.LU.64 R16, [R1+0x370] ;  /* 0x0003700001107983 */ /* 0x000ee80000300a00 */
[----:B------:R1:W-:Y:S04]  /*fbd0*/  STL.64 [R1+0xd88], R14 ;  /* 0x000d880e01007387 */ /* 0x0003e80000100a00 */
[----:B------:R1:W-:Y:S01]  /*fbe0*/  LDGSTS.E [R21+0x56a00], [R14.64], !P6 ;  /* 0x56a000000e157fae */ /* 0x0003e2000f121848 */
[----:B------:R-:W-:-:S04]  /*fbf0*/  IMAD.WIDE R10, R2, 0x4, R10 ;  /* 0x00000004020a7825 */ /* 0x000fc800078e020a */
[C---:B-----5:R-:W-:Y:S01]  /*fc00*/  IMAD.WIDE R26, R2.reuse, 0x4, R26 ;  /* 0x00000004021a7825 */ /* 0x060fe200078e021a */
[----:B------:R5:W-:Y:S04]  /*fc10*/  STL.64 [R1+0xd90], R10 ;  /* 0x000d900a01007387 */ /* 0x000be80000100a00 */
[----:B------:R4:W-:Y:S04]  /*fc20*/  STL.64 [R1+0xd98], R26 ;  /* 0x000d981a01007387 */ /* 0x0009e80000100a00 */
[----:B-1----:R-:W3:Y:S04]  /*fc30*/  LDL.LU.64 R14, [R1+0x348] ;  /* 0x00034800010e7983 */ /* 0x002ee80000300a00 */
[----:B------:R5:W-:Y:S04]  /*fc40*/  LDGSTS.E [R21+0x56c00], [R10.64], !P6 ;  /* 0x56c000000a157fae */ /* 0x000be8000f121848 */
[----:B------:R1:W-:Y:S04]  /*fc50*/  LDGSTS.E [R21+0x56e00], [R26.64], !P6 ;  /* 0x56e000001a157fae */ /* 0x0003e8000f121848 */
[----:B-----5:R-:W5:Y:S01]  /*fc60*/  LDL.LU.64 R10, [R1+0x310] ;  /* 0x00031000010a7983 */ /* 0x020f620000300a00 */
[----:B----4-:R-:W-:-:S03]  /*fc70*/  IMAD.WIDE R30, R2, 0x4, R8 ;  /* 0x00000004021e7825 */ /* 0x010fc600078e0208 */
[----:B------:R-:W4:Y:S04]  /*fc80*/  LDL.LU.64 R8, [R1+0x2e8] ;  /* 0x0002e80001087983 */ /* 0x000f280000300a00 */
[----:B------:R-:W-:Y:S04]  /*fc90*/  STL.64 [R1+0xe00], R30 ;  /* 0x000e001e01007387 */ /* 0x000fe80000100a00 */
[----:B------:R3:W-:Y:S01]  /*fca0*/  LDGSTS.E [R21+0x58800], [R30.64], !P0 ;  /* 0x588000001e157fae */ /* 0x0007e2000c121848 */
[----:B------:R-:W-:-:S04]  /*fcb0*/  IMAD.WIDE R4, R2, 0x4, R4 ;  /* 0x0000000402047825 */ /* 0x000fc800078e0204 */
[C---:B-1----:R-:W-:Y:S01]  /*fcc0*/  IMAD.WIDE R26, R2.reuse, 0x4, R6 ;  /* 0x00000004021a7825 */ /* 0x042fe200078e0206 */
[----:B------:R1:W-:Y:S04]  /*fcd0*/  LDGSTS.E [R21+0x58a00], [R4.64], !P0 ;  /* 0x58a0000004157fae */ /* 0x0003e8000c121848 */
[----:B------:R-:W4:Y:S01]  /*fce0*/  LDL.LU.64 R6, [R1+0x2c0] ;  /* 0x0002c00001067983 */ /* 0x000f220000300a00 */
[----:B------:R-:W-:-:S03]  /*fcf0*/  IMAD.WIDE R24, R2, 0x4, R24 ;  /* 0x0000000402187825 */ /* 0x000fc600078e0218 */
[----:B------:R1:W-:Y:S04]  /*fd00*/  STL.64 [R1+0xe08], R4 ;  /* 0x000e080401007387 */ /* 0x0003e80000100a00 */
[----:B------:R1:W-:Y:S04]  /*fd10*/  STL.64 [R1+0xe10], R26 ;  /* 0x000e101a01007387 */ /* 0x0003e80000100a00 */
[----:B------:R1:W-:Y:S04]  /*fd20*/  STL.64 [R1+0xe18], R24 ;  /* 0x000e181801007387 */ /* 0x0003e80000100a00 */
[----:B-1----:R-:W4:Y:S01]  /*fd30*/  LDL.LU.64 R4, [R1+0x298] ;  /* 0x0002980001047983 */ /* 0x002f220000300a00 */
[----:B------:R-:W-:-:S03]  /*fd40*/  IADD3 R18, R252, -0xb6, RZ ;  /* 0xffffff4afc127810 */ /* 0x000fc60007ffe0ff */
[----:B------:R1:W-:Y:S01]  /*fd50*/  LDGSTS.E [R21+0x58c00], [R26.64], !P0 ;  /* 0x58c000001a157fae */ /* 0x0003e2000c121848 */
[----:B------:R-:W-:Y:S02]  /*fd60*/  ISETP.GE.U32.AND P1, PT, R18, 0x7fffff0b, PT ;  /* 0x7fffff0b1200780c */ /* 0x000fe40003f26070 */
[----:B------:R-:W-:Y:S01]  /*fd70*/  IADD3 R18, R252, -0xba, RZ ;  /* 0xffffff46fc127810 */ /* 0x000fe20007ffe0ff */
[----:B------:R1:W-:Y:S03]  /*fd80*/  LDGSTS.E [R21+0x58e00], [R24.64], !P0 ;  /* 0x58e0000018157fae */ /* 0x0003e6000c121848 */
[----:B------:R-:W-:Y:S01]  /*fd90*/  ISETP.GE.U32.AND P2, PT, R18, 0x7fffff07, PT ;  /* 0x7fffff071200780c */ /* 0x000fe20003f46070 */
[----:B-1----:R-:W4:Y:S04]  /*fda0*/  LDL.LU.64 R26, [R1+0x270] ;  /* 0x00027000011a7983 */ /* 0x002f280000300a00 */
[----:B------:R-:W4:Y:S01]  /*fdb0*/  LDL.LU.64 R24, [R1+0x248] ;  /* 0x0002480001187983 */ /* 0x000f220000300a00 */
[----:B------:R-:W-:-:S03]  /*fdc0*/  IMAD.WIDE R32, R2, 0x4, R22 ;  /* 0x0000000402207825 */ /* 0x000fc600078e0216 */
[----:B------:R-:W4:Y:S04]  /*fdd0*/  LDL.LU.64 R22, [R1+0x220] ;  /* 0x0002200001167983 */ /* 0x000f280000300a00 */
[----:B------:R-:W-:Y:S04]  /*fde0*/  STL.64 [R1+0xe80], R32 ;  /* 0x000e802001007387 */ /* 0x000fe80000100a00 */
[----:B------:R1:W-:Y:S01]  /*fdf0*/  LDGSTS.E [R21+0x5a800], [R32.64], !P1 ;  /* 0x5a80000020157fae */ /* 0x0003e2000c921848 */
[----:B--2---:R-:W-:-:S04]  /*fe00*/  IMAD.WIDE R12, R2, 0x4, R12 ;  /* 0x00000004020c7825 */ /* 0x004fc800078e020c */
[C---:B---3--:R-:W-:Y:S01]  /*fe10*/  IMAD.WIDE R30, R2.reuse, 0x4, R28 ;  /* 0x00000004021e7825 */ /* 0x048fe200078e021c */
[----:B------:R2:W-:Y:S04]  /*fe20*/  STL.64 [R1+0xe88], R12 ;  /* 0x000e880c01007387 */ /* 0x0005e80000100a00 */
[----:B------:R2:W-:Y:S01]  /*fe30*/  LDGSTS.E [R21+0x5aa00], [R12.64], !P1 ;  /* 0x5aa000000c157fae */ /* 0x0005e2000c921848 */
[----:B------:R-:W-:Y:S01]  /*fe40*/  IMAD.WIDE R28, R2, 0x4, R16 ;  /* 0x00000004021c7825 */ /* 0x000fe200078e0210 */
[----:B------:R-:W-:Y:S02]  /*fe50*/  IADD3 R16, R252, -0x93, RZ ;  /* 0xffffff6dfc107810 */ /* 0x000fe40007ffe0ff */
[----:B------:R5:W-:Y:S04]  /*fe60*/  STL.64 [R1+0xe90], R30 ;  /* 0x000e901e01007387 */ /* 0x000be80000100a00 */
[----:B------:R4:W-:Y:S04]  /*fe70*/  STL.64 [R1+0xe98], R28 ;  /* 0x000e981c01007387 */ /* 0x0009e80000100a00 */
[----:B------:R5:W-:Y:S04]  /*fe80*/  LDGSTS.E [R21+0x5ac00], [R30.64], !P1 ;  /* 0x5ac000001e157fae */ /* 0x000be8000c921848 */
[----:B--2---:R-:W3:Y:S04]  /*fe90*/  LDL.LU.64 R12, [R1+0x1f8] ;  /* 0x0001f800010c7983 */ /* 0x004ee80000300a00 */
[----:B------:R4:W-:Y:S01]  /*fea0*/  LDGSTS.E [R21+0x5ae00], [R28.64], !P1 ;  /* 0x5ae000001c157fae */ /* 0x0009e2000c921848 */
[----:B------:R-:W-:Y:S01]  /*feb0*/  ISETP.GE.U32.AND P1, PT, R16, 0x7fffff2e, PT ;  /* 0x7fffff2e1000780c */ /* 0x000fe20003f26070 */
[----:B-1----:R-:W-:-:S05]  /*fec0*/  IMAD.WIDE R32, R2, 0x4, R14 ;  /* 0x0000000402207825 */ /* 0x002fca00078e020e */
[----:B------:R1:W-:Y:S01]  /*fed0*/  LDGSTS.E [R21+0x5c800], [R32.64], !P2 ;  /* 0x5c80000020157fae */ /* 0x0003e2000d121848 */
[----:B-----5:R-:W-:-:S03]  /*fee0*/  IMAD.WIDE R30, R2, 0x4, R10 ;  /* 0x00000004021e7825 */ /* 0x020fc600078e020a */
[----:B------:R-:W3:Y:S04]  /*fef0*/  LDL.LU.64 R10, [R1+0x1d0] ;  /* 0x0001d000010a7983 */ /* 0x000ee80000300a00 */
[----:B------:R-:W1:Y:S04]  /*ff00*/  LDL.LU.64 R16, [R1+0x1a8] ;  /* 0x0001a80001107983 */ /* 0x000e680000300a00 */
[----:B------:R-:W-:Y:S04]  /*ff10*/  STL.64 [R1+0xf00], R32 ;  /* 0x000f002001007387 */ /* 0x000fe80000100a00 */
[----:B------:R-:W5:Y:S04]  /*ff20*/  LDL.LU.64 R14, [R1+0x190] ;  /* 0x00019000010e7983 */ /* 0x000f680000300a00 */
[----:B------:R-:W-:Y:S04]  /*ff30*/  STL.64 [R1+0xf08], R30 ;  /* 0x000f081e01007387 */ /* 0x000fe80000100a00 */
[----:B------:R4:W-:Y:S02]  /*ff40*/  LDGSTS.E [R21+0x5ca00], [R30.64], !P2 ;  /* 0x5ca000001e157fae */ /* 0x0009e4000d121848 */
[----:B----4-:R-:W-:-:S05]  /*ff50*/  IMAD.WIDE R28, R2, 0x4, R8 ;  /* 0x00000004021c7825 */ /* 0x010fca00078e0208 */
[----:B------:R4:W-:Y:S04]  /*ff60*/  STL.64 [R1+0xf10], R28 ;  /* 0x000f101c01007387 */ /* 0x0009e80000100a00 */
[----:B------:R4:W-:Y:S01]  /*ff70*/  LDGSTS.E [R21+0x5cc00], [R28.64], !P2 ;  /* 0x5cc000001c157fae */ /* 0x0009e2000d121848 */
[----:B------:R-:W-:Y:S01]  /*ff80*/  IMAD.WIDE R8, R2, 0x4, R6 ;  /* 0x0000000402087825 */ /* 0x000fe200078e0206 */
[----:B------:R-:W-:-:S04]  /*ff90*/  IADD3 R6, R252, -0x97, RZ ;  /* 0xffffff69fc067810 */ /* 0x000fc80007ffe0ff */
[----:B------:R4:W-:Y:S04]  /*ffa0*/  STL.64 [R1+0xf18], R8 ;  /* 0x000f180801007387 */ /* 0x0009e80000100a00 */
[----:B------:R4:W-:Y:S01]  /*ffb0*/  LDGSTS.E [R21+0x5ce00], [R8.64], !P2 ;  /* 0x5ce0000008157fae */ /* 0x0009e2000d121848 */
[----:B------:R-:W-:Y:S01]  /*ffc0*/  ISETP.GE.U32.AND P2, PT, R6, 0x7fffff2a, PT ;  /* 0x7fffff2a0600780c */ /* 0x000fe20003f46070 */
[----:B----4-:R-:W-:Y:S02]  /*ffd0*/  IMAD.WIDE R28, R2, 0x4, R4 ;  /* 0x00000004021c7825 */ /* 0x010fe400078e0204 */
[----:B------:R-:W4:Y:S04]  /*ffe0*/  LDL.LU.64 R8, [R1+0x180] ;  /* 0x0001800001087983 */ /* 0x000f280000300a00 */
[----:B------:R-:W4:Y:S04]  /*fff0*/  LDL.LU.64 R6, [R1+0x170] ;  /* 0x0001700001067983 */ /* 0x000f280000300a00 */
[----:B------:R-:W4:Y:S01]  /*10000*/  LDL.LU.64 R4, [R1+0x160] ;  /* 0x0001600001047983 */ /* 0x000f220000300a00 */
[----:B------:R-:W-:-:S04]  /*10010*/  IADD3 R18, R252, -0xbe, RZ ;  /* 0xffffff42fc127810 */ /* 0x000fc80007ffe0ff */
[----:B------:R-:W-:Y:S01]  /*10020*/  ISETP.GE.U32.AND P3, PT, R18, 0x7fffff03, PT ;  /* 0x7fffff031200780c */ /* 0x000fe20003f66070 */
[----:B------:R-:W-:Y:S01]  /*10030*/  IMAD.WIDE R26, R2, 0x4, R26 ;  /* 0x00000004021a7825 */ /* 0x000fe200078e021a */
[----:B------:R-:W-:-:S03]  /*10040*/  IADD3 R18, R252, -0x83, RZ ;  /* 0xffffff7dfc127810 */ /* 0x000fc60007ffe0ff */
[----:B------:R-:W-:Y:S01]  /*10050*/  IMAD.WIDE R24, R2, 0x4, R24 ;  /* 0x0000000402187825 */ /* 0x000fe200078e0218 */
[----:B------:R2:W-:Y:S01]  /*10060*/  STL.64 [R1+0xf80], R28 ;  /* 0x000f801c01007387 */ /* 0x0005e20000100a00 */
[----:B------:R-:W-:-:S03]  /*10070*/  ISETP.GE.U32.AND P4, PT, R18, 0x7fffff3e, PT ;  /* 0x7fffff3e1200780c */ /* 0x000fc60003f86070 */
[----:B------:R2:W-:Y:S01]  /*10080*/  STL.64 [R1+0xf88], R26 ;  /* 0x000f881a01007387 */ /* 0x0005e20000100a00 */
[----:B------:R-:W-:-:S03]  /*10090*/  IMAD.WIDE R22, R2, 0x4, R22 ;  /* 0x0000000402167825 */ /* 0x000fc600078e0216 */
[----:B------:R2:W-:Y:S04]  /*100a0*/  STL.64 [R1+0xf90], R24 ;  /* 0x000f901801007387 */ /* 0x0005e80000100a00 */
[----:B------:R2:W-:Y:S04]  /*100b0*/  STL.64 [R1+0xf98], R22 ;  /* 0x000f981601007387 */ /* 0x0005e80000100a00 */
[----:B------:R-:W4:Y:S04]  /*100c0*/  LDL.LU.64 R30, [R1+0x150] ;  /* 0x00015000011e7983 */ /* 0x000f280000300a00 */
[----:B------:R2:W-:Y:S04]  /*100d0*/  LDGSTS.E [R21+0x5e800], [R28.64], !P3 ;  /* 0x5e8000001c157fae */ /* 0x0005e8000d921848 */
[----:B------:R2:W-:Y:S04]  /*100e0*/  LDGSTS.E [R21+0x5ea00], [R26.64], !P3 ;  /* 0x5ea000001a157fae */ /* 0x0005e8000d921848 */
[----:B------:R2:W-:Y:S04]  /*100f0*/  LDGSTS.E [R21+0x5ec00], [R24.64], !P3 ;  /* 0x5ec0000018157fae */ /* 0x0005e8000d921848 */
[----:B--2---:R-:W4:Y:S04]  /*10100*/  LDL.LU.64 R28, [R1+0x140] ;  /* 0x00014000011c7983 */ /* 0x004f280000300a00 */
[----:B------:R3:W-:Y:S04]  /*10110*/  LDGSTS.E [R21+0x5ee00], [R22.64], !P3 ;  /* 0x5ee0000016157fae */ /* 0x0007e8000d921848 */
[----:B------:R-:W4:Y:S04]  /*10120*/  LDL.LU.64 R26, [R1+0x130] ;  /* 0x00013000011a7983 */ /* 0x000f280000300a00 */
[----:B------:R-:W4:Y:S01]  /*10130*/  LDL.LU.64 R24, [R1+0x120] ;  /* 0x0001200001187983 */ /* 0x000f220000300a00 */
[----:B---3--:R-:W-:-:S05]  /*10140*/  IMAD.WIDE R12, R2, 0x4, R12 ;  /* 0x00000004020c7825 */ /* 0x008fca00078e020c */
[----:B------:R3:W-:Y:S04]  /*10150*/  STL.64 [R1+0x138], R12 ;  /* 0x0001380c01007387 */ /* 0x0007e80000100a00 */
[----:B------:R-:W2:Y:S04]  /*10160*/  LDL.LU.64 R22, [R1+0x110] ;  /* 0x0001100001167983 */ /* 0x000ea80000300a00 */
[----:B------:R3:W-:Y:S01]  /*10170*/  LDGSTS.E [R19+0x41000], [R12.64], !P4 ;  /* 0x410000000c137fae */ /* 0x0007e2000e121848 */
[----:B------:R-:W-:-:S04]  /*10180*/  IMAD.WIDE R10, R2, 0x4, R10 ;  /* 0x00000004020a7825 */ /* 0x000fc800078e020a */
[C---:B-1----:R-:W-:Y:S01]  /*10190*/  IMAD.WIDE R32, R2.reuse, 0x4, R16 ;  /* 0x0000000402207825 */ /* 0x042fe200078e0210 */
[----:B------:R1:W-:Y:S03]  /*101a0*/  STL.64 [R1+0x118], R10 ;  /* 0x0001180a01007387 */ /* 0x0003e60000100a00 */
[C---:B-----5:R-:W-:Y:S01]  /*101b0*/  IMAD.WIDE R20, R2.reuse, 0x4, R14 ;  /* 0x0000000402147825 */ /* 0x060fe200078e020e */
[----:B------:R-:W-:Y:S04]  /*101c0*/  STL.64 [R1+0x108], R32 ;  /* 0x0001082001007387 */ /* 0x000fe80000100a00 */
[----:B------:R5:W-:Y:S04]  /*101d0*/  STL.64 [R1+0xf8], R20 ;  /* 0x0000f81401007387 */ /* 0x000be80000100a00 */
[----:B------:R-:W2:Y:S04]  /*101e0*/  LDL.LU.64 R16, [R1+0x100] ;  /* 0x0001000001107983 */ /* 0x000ea80000300a00 */
[----:B------:R-:W2:Y:S04]  /*101f0*/  LDL.LU.64 R14, [R1+0xf0] ;  /* 0x0000f000010e7983 */ /* 0x000ea80000300a00 */
[----:B------:R1:W-:Y:S04]  /*10200*/  LDGSTS.E [R19+0x41200], [R10.64], !P4 ;  /* 0x412000000a137fae */ /* 0x0003e8000e121848 */
[----:B---3--:R-:W3:Y:S04]  /*10210*/  LDL.LU.64 R12, [R1+0xe0] ;  /* 0x0000e000010c7983 */ /* 0x008ee80000300a00 */
[----:B------:R4:W-:Y:S04]  /*10220*/  LDGSTS.E [R19+0x41400], [R32.64], !P4 ;  /* 0x4140000020137fae */ /* 0x0009e8000e121848 */
[----:B-1----:R-:W3:Y:S04]  /*10230*/  LDL.LU.64 R10, [R1+0xd0] ;  /* 0x0000d000010a7983 */ /* 0x002ee80000300a00 */
[----:B------:R5:W-:Y:S04]  /*10240*/  LDGSTS.E [R19+0x41600], [R20.64], !P4 ;  /* 0x4160000014137fae */ /* 0x000be8000e121848 */
[----:B-----5:R-:W5:Y:S01]  /*10250*/  LDL.LU.64 R20, [R1+0xc0] ;  /* 0x0000c00001147983 */ /* 0x020f620000300a00 */
[----:B----4-:R-:W-:-:S04]  /*10260*/  IMAD.WIDE R36, R2, 0x4, R8 ;  /* 0x0000000402247825 */ /* 0x010fc800078e0208 */
[C---:B------:R-:W-:Y:S01]  /*10270*/  IMAD.WIDE R34, R2.reuse, 0x4, R6 ;  /* 0x0000000402227825 */ /* 0x040fe200078e0206 */
[----:B------:R1:W-:Y:S03]  /*10280*/  STL.64 [R1+0x180], R36 ;  /* 0x0001802401007387 */ /* 0x0003e60000100a00 */
[----:B------:R-:W-:Y:S01]  /*10290*/  IMAD.WIDE R32, R2, 0x4, R4 ;  /* 0x0000000402207825 */ /* 0x000fe200078e0204 */
[----:B------:R-:W5:Y:S04]  /*102a0*/  LDL.LU.64 R8, [R1+0xb0] ;  /* 0x0000b00001087983 */ /* 0x000f680000300a00 */
[----:B------:R1:W-:Y:S04]  /*102b0*/  STL.64 [R1+0x1a8], R34 ;  /* 0x0001a82201007387 */ /* 0x0003e80000100a00 */
[----:B------:R-:W5:Y:S04]  /*102c0*/  LDL.LU.64 R6, [R1+0x28] ;  /* 0x0000280001067983 */ /* 0x000f680000300a00 */
[----:B------:R1:W-:Y:S04]  /*102d0*/  STL.64 [R1+0x1f0], R32 ;  /* 0x0001f02001007387 */ /* 0x0003e80000100a00 */
[----:B------:R-:W5:Y:S01]  /*102e0*/  LDL.LU.64 R4, [R1+0x20] ;  /* 0x0000200001047983 */ /* 0x000f620000300a00 */
[----:B------:R-:W-:-:S03]  /*102f0*/  IADD3 R18, R252, -0x8b, RZ ;  /* 0xffffff75fc127810 */ /* 0x000fc60007ffe0ff */
[----:B------:R1:W-:Y:S01]  /*10300*/  LDGSTS.E [R19+0x43000], [R36.64], !P5 ;  /* 0x4300000024137fae */ /* 0x0003e2000e921848 */
[----:B------:R-:W-:Y:S02]  /*10310*/  ISETP.GE.U32.AND P6, PT, R18, 0x7fffff36, PT ;  /* 0x7fffff361200780c */ /* 0x000fe40003fc6070 */
[----:B------:R-:W-:Y:S01]  /*10320*/  IADD3 R18, R252, -0x8f, RZ ;  /* 0xffffff71fc127810 */ /* 0x000fe20007ffe0ff */
[----:B------:R1:W-:Y:S01]  /*10330*/  LDGSTS.E [R19+0x43200], [R34.64], !P5 ;  /* 0x4320000022137fae */ /* 0x0003e2000e921848 */
[----:B------:R-:W-:Y:S02]  /*10340*/  IMAD.WIDE R30, R2, 0x4, R30 ;  /* 0x00000004021e7825 */ /* 0x000fe400078e021e */
[----:B------:R-:W-:Y:S01]  /*10350*/  ISETP.GE.U32.AND P0, PT, R18, 0x7fffff32, PT ;  /* 0x7fffff321200780c */ /* 0x000fe20003f06070 */
[----:B------:R1:W-:Y:S04]  /*10360*/  LDGSTS.E [R19+0x43400], [R32.64], !P5 ;  /* 0x4340000020137fae */ /* 0x0003e8000e921848 */
[----:B-1----:R-:W5:Y:S04]  /*10370*/  LDL.LU.64 R36, [R1+0x14e8] ;  /* 0x0014e80001247983 */ /* 0x002f680000300a00 */
[----:B------:R-:W5:Y:S04]  /*10380*/  LDL.LU.64 R34, [R1+0x14e0] ;  /* 0x0014e00001227983 */ /* 0x000f680000300a00 */
[----:B------:R1:W-:Y:S01]  /*10390*/  STL.64 [R1+0x1f8], R30 ;  /* 0x0001f81e01007387 */ /* 0x0003e20000100a00 */
[----:B------:R-:W-:-:S03]  /*103a0*/  IMAD.WIDE R28, R2, 0x4, R28 ;  /* 0x00000004021c7825 */ /* 0x000fc600078e021c */
[----:B------:R-:W5:Y:S04]  /*103b0*/  LDL.LU.64 R32, [R1+0x14d8] ;  /* 0x0014d80001207983 */ /* 0x000f680000300a00 */
[----:B------:R1:W-:Y:S01]  /*103c0*/  LDGSTS.E [R19+0x43600], [R30.64], !P5 ;  /* 0x436000001e137fae */ /* 0x0003e2000e921848 */
[----:B------:R-:W-:-:S03]  /*103d0*/  IMAD.WIDE R26, R2, 0x4, R26 ;  /* 0x00000004021a7825 */ /* 0x000fc600078e021a */
[----:B------:R1:W-:Y:S01]  /*103e0*/  LDGSTS.E [R19+0x45000], [R28.64], !P6 ;  /* 0x450000001c137fae */ /* 0x0003e2000f121848 */
[----:B------:R-:W-:-:S03]  /*103f0*/  IMAD.WIDE R24, R2, 0x4, R24 ;  /* 0x0000000402187825 */ /* 0x000fc600078e0218 */
[----:B------:R1:W-:Y:S04]  /*10400*/  LDGSTS.E [R19+0x45200], [R26.64], !P6 ;  /* 0x452000001a137fae */ /* 0x0003e8000f121848 */
[----:B-1----:R-:W5:Y:S04]  /*10410*/  LDL.LU.64 R30, [R1+0x14d0] ;  /* 0x0014d000011e7983 */ /* 0x002f680000300a00 */
[----:B------:R1:W-:Y:S04]  /*10420*/  STL.64 [R1+0x290], R28 ;  /* 0x0002901c01007387 */ /* 0x0003e80000100a00 */
[----:B------:R1:W-:Y:S04]  /*10430*/  STL.64 [R1+0x298], R26 ;  /* 0x0002981a01007387 */ /* 0x0003e80000100a00 */
[----:B------:R2:W-:Y:S04]  /*10440*/  LDGSTS.E [R19+0x45400], [R24.64], !P6 ;  /* 0x4540000018137fae */ /* 0x0005e8000f121848 */
[----:B-1----:R-:W5:Y:S04]  /*10450*/  LDL.LU.64 R28, [R1+0x14c8] ;  /* 0x0014c800011c7983 */ /* 0x002f680000300a00 */
[----:B------:R1:W-:Y:S04]  /*10460*/  STL.64 [R1+0x2a8], R24 ;  /* 0x0002a81801007387 */ /* 0x0003e80000100a00 */
[----:B------:R-:W5:Y:S01]  /*10470*/  LDL.LU.64 R26, [R1+0x14c0] ;  /* 0x0014c000011a7983 */ /* 0x000f620000300a00 */
[----:B--2---:R-:W-:-:S05]  /*10480*/  IMAD.WIDE R22, R2, 0x4, R22 ;  /* 0x0000000402167825 */ /* 0x004fca00078e0216 */
[----:B------:R2:W-:Y:S04]  /*10490*/  STL.64 [R1+0x2b8], R22 ;  /* 0x0002b81601007387 */ /* 0x0005e80000100a00 */
[----:B-1----:R-:W4:Y:S04]  /*104a0*/  LDL.LU.64 R24, [R1+0x14b8] ;  /* 0x0014b80001187983 */ /* 0x002f280000300a00 */
[----:B------:R2:W-:Y:S04]  /*104b0*/  LDGSTS.E [R19+0x45600], [R22.64], !P6 ;  /* 0x4560000016137fae */ /* 0x0005e8000f121848 */
[----:B--2---:R-:W2:Y:S01]  /*104c0*/  LDL.LU.64 R22, [R1+0x14b0] ;  /* 0x0014b00001167983 */ /* 0x004ea20000300a00 */
[----:B------:R-:W-:-:S04]  /*104d0*/  IMAD.WIDE R16, R2, 0x4, R16 ;  /* 0x0000000402107825 */ /* 0x000fc800078e0210 */
[C---:B------:R-:W-:Y:S01]  /*104e0*/  IMAD.WIDE R14, R2.reuse, 0x4, R14 ;  /* 0x00000004020e7825 */ /* 0x040fe200078e020e */
[----:B------:R1:W-:Y:S04]  /*104f0*/  STL.64 [R1+0x2e8], R16 ;  /* 0x0002e81001007387 */ /* 0x0003e80000100a00 */
[----:B------:R1:W-:Y:S01]  /*10500*/  STL.64 [R1+0x308], R14 ;  /* 0x0003080e01007387 */ /* 0x0003e20000100a00 */
[----:B---3--:R-:W-:-:S03]  /*10510*/  IMAD.WIDE R12, R2, 0x4, R12 ;  /* 0x00000004020c7825 */ /* 0x008fc600078e020c */
[----:B------:R1:W-:Y:S04]  /*10520*/  LDGSTS.E [R19+0x47000], [R16.64], !P0 ;  /* 0x4700000010137fae */ /* 0x0003e8000c121848 */
[----:B------:R3:W-:Y:S01]  /*10530*/  LDGSTS.E [R19+0x47200], [R14.64], !P0 ;  /* 0x472000000e137fae */ /* 0x0007e2000c121848 */
[----:B------:R-:W-:-:S03]  /*10540*/  IMAD.WIDE R10, R2, 0x4, R10 ;  /* 0x00000004020a7825 */ /* 0x000fc600078e020a */
[----:B------:R3:W-:Y:S04]  /*10550*/  LDGSTS.E [R19+0x47400], [R12.64], !P0 ;  /* 0x474000000c137fae */ /* 0x0007e8000c121848 */
[----:B-1----:R-:W2:Y:S04]  /*10560*/  LDL.LU.64 R16, [R1+0x14a8] ;  /* 0x0014a80001107983 */ /* 0x002ea80000300a00 */
[----:B------:R1:W-:Y:S04]  /*10570*/  STL.64 [R1+0x328], R12 ;  /* 0x0003280c01007387 */ /* 0x0003e80000100a00 */
[----:B---3--:R-:W3:Y:S01]  /*10580*/  LDL.LU.64 R14, [R1+0x14a0] ;  /* 0x0014a000010e7983 */ /* 0x008ee20000300a00 */
[----:B-----5:R-:W-:-:S03]  /*10590*/  IMAD.WIDE R20, R2, 0x4, R20 ;  /* 0x0000000402147825 */ /* 0x020fc600078e0214 */
[----:B------:R5:W-:Y:S04]  /*105a0*/  STL.64 [R1+0x338], R10 ;  /* 0x0003380a01007387 */ /* 0x000be80000100a00 */
[----:B-1----:R-:W2:Y:S04]  /*105b0*/  LDL.LU.64 R12, [R1+0x1498] ;  /* 0x00149800010c7983 */ /* 0x002ea80000300a00 */
[----:B------:R5:W-:Y:S04]  /*105c0*/  LDGSTS.E [R19+0x47600], [R10.64], !P0 ;  /* 0x476000000a137fae */ /* 0x000be8000c121848 */
[----:B------:R1:W-:Y:S01]  /*105d0*/  LDGSTS.E [R19+0x49000], [R20.64], !P1 ;  /* 0x4900000014137fae */ /* 0x0003e2000c921848 */
[----:B------:R-:W-:-:S03]  /*105e0*/  IMAD.WIDE R8, R2, 0x4, R8 ;  /* 0x0000000402087825 */ /* 0x000fc600078e0208 */
[----:B-----5:R-:W5:Y:S01]  /*105f0*/  LDL.LU.64 R10, [R1+0x1490] ;  /* 0x00149000010a7983 */ /* 0x020f620000300a00 */
[----:B------:R-:W-:-:S03]  /*10600*/  IMAD.WIDE R6, R2, 0x4, R6 ;  /* 0x0000000402067825 */ /* 0x000fc600078e0206 */
[----:B------:R-:W-:Y:S04]  /*10610*/  STL.64 [R1+0x370], R20 ;  /* 0x0003701401007387 */ /* 0x000fe80000100a00 */
[----:B------:R1:W-:Y:S01]  /*10620*/  STL.64 [R1+0x3b8], R8 ;  /* 0x0003b80801007387 */ /* 0x0003e20000100a00 */
[----:B------:R-:W-:-:S03]  /*10630*/  IMAD.WIDE R4, R2, 0x4, R4 ;  /* 0x0000000402047825 */ /* 0x000fc600078e0204 */
[----:B------:R1:W-:Y:S04]  /*10640*/  STL.64 [R1+0x3d8], R6 ;  /* 0x0003d80601007387 */ /* 0x0003e80000100a00 */
[----:B------:R1:W-:Y:S04]  /*10650*/  LDGSTS.E [R19+0x49200], [R8.64], !P1 ;  /* 0x4920000008137fae */ /* 0x0003e8000c921848 */
[----:B------:R1:W-:Y:S04]  /*10660*/  LDGSTS.E [R19+0x49400], [R6.64], !P1 ;  /* 0x4940000006137fae */ /* 0x0003e8000c921848 */
[----:B------:R1:W-:Y:S04]  /*10670*/  LDGSTS.E [R19+0x49600], [R4.64], !P1 ;  /* 0x4960000004137fae */ /* 0x0003e8000c921848 */
[----:B-1----:R-:W2:Y:S04]  /*10680*/  LDL.LU.64 R8, [R1+0x1488] ;  /* 0x0014880001087983 */ /* 0x002ea80000300a00 */
[----:B------:R1:W-:Y:S04]  /*10690*/  STL.64 [R1+0x408], R4 ;  /* 0x0004080401007387 */ /* 0x0003e80000100a00 */
[----:B------:R-:W3:Y:S04]  /*106a0*/  LDL.LU.64 R6, [R1+0x1480] ;  /* 0x0014800001067983 */ /* 0x000ee80000300a00 */
[----:B-1----:R-:W3:Y:S01]  /*106b0*/  LDL.LU.64 R4, [R1+0x1478] ;  /* 0x0014780001047983 */ /* 0x002ee20000300a00 */
[----:B------:R-:W-:-:S03]  /*106c0*/  IADD3 R18, R252, -0x9b, RZ ;  /* 0xffffff65fc127810 */ /* 0x000fc60007ffe0ff */
[----:B------:R-:W1:Y:S01]  /*106d0*/  S2R R21, SR_TID.X ;  /* 0x0000000000157919 */ /* 0x000e620000002100 */
[----:B------:R-:W-:Y:S02]  /*106e0*/  ISETP.GE.U32.AND P3, PT, R18, 0x7fffff26, PT ;  /* 0x7fffff261200780c */ /* 0x000fe40003f66070 */
[----:B------:R-:W-:-:S04]  /*106f0*/  IADD3 R18, R252, -0x9f, RZ ;  /* 0xffffff61fc127810 */ /* 0x000fc80007ffe0ff */
[----:B------:R-:W-:Y:S02]  /*10700*/  ISETP.GE.U32.AND P4, PT, R18, 0x7fffff22, PT ;  /* 0x7fffff221200780c */ /* 0x000fe40003f86070 */
[----:B------:R-:W-:-:S04]  /*10710*/  IADD3 R18, R252, -0xa3, RZ ;  /* 0xffffff5dfc127810 */ /* 0x000fc80007ffe0ff */
[----:B------:R-:W-:Y:S02]  /*10720*/  ISETP.GE.U32.AND P5, PT, R18, 0x7fffff1e, PT ;  /* 0x7fffff1e1200780c */ /* 0x000fe40003fa6070 */
[----:B------:R-:W-:-:S04]  /*10730*/  IADD3 R18, R252, -0xa7, RZ ;  /* 0xffffff59fc127810 */ /* 0x000fc80007ffe0ff */
[----:B------:R-:W-:Y:S02]  /*10740*/  ISETP.GE.U32.AND P6, PT, R18, 0x7fffff1a, PT ;  /* 0x7fffff1a1200780c */ /* 0x000fe40003fc6070 */
[----:B------:R-:W-:-:S04]  /*10750*/  IADD3 R18, R252, -0xab, RZ ;  /* 0xffffff55fc127810 */ /* 0x000fc80007ffe0ff */
[----:B------:R-:W-:Y:S02]  /*10760*/  ISETP.GE.U32.AND P0, PT, R18, 0x7fffff16, PT ;  /* 0x7fffff161200780c */ /* 0x000fe40003f06070 */
[----:B------:R-:W-:Y:S02]  /*10770*/  IADD3 R18, R252, -0xaf, RZ ;  /* 0xffffff51fc127810 */ /* 0x000fe40007ffe0ff */
[----:B-1----:R-:W-:Y:S02]  /*10780*/  LOP3.LUT R21, R21, 0x7f, RZ, 0xc0, !PT ;  /* 0x0000007f15157812 */ /* 0x002fe400078ec0ff */
[----:B------:R-:W-:Y:S01]  /*10790*/  ISETP.GE.U32.AND P1, PT, R18, 0x7fffff12, PT ;  /* 0x7fffff121200780c */ /* 0x000fe20003f26070 */
[----:B--2---:R-:W-:-:S04]  /*107a0*/  IMAD.WIDE R8, R2, 0x4, R8 ;  /* 0x0000000402087825 */ /* 0x004fc800078e0208 */
[----:B---3--:R-:W-:Y:S01]  /*107b0*/  IMAD.WIDE R18, R2, 0x4, R4 ;  /* 0x0000000402127825 */ /* 0x008fe200078e0204 */
[----:B------:R-:W-:-:S03]  /*107c0*/  SHF.L.U32 R5, R21, 0x2, RZ ;  /* 0x0000000215057819 */ /* 0x000fc600000006ff */
[C---:B------:R-:W-:Y:S01]  /*107d0*/  IMAD.WIDE R20, R2.reuse, 0x4, R6 ;  /* 0x0000000402147825 */ /* 0x040fe200078e0206 */
[----:B------:R-:W-:Y:S01]  /*107e0*/  LOP3.LUT R5, R5, 0x40, RZ, 0x3c, !PT ;  /* 0x0000004005057812 */ /* 0x000fe200078e3cff */
[----:B------:R1:W-:Y:S04]  /*107f0*/  STL.64 [R1+0x420], R18 ;  /* 0x0004201201007387 */ /* 0x0003e80000100a00 */
[----:B------:R2:W-:Y:S04]  /*10800*/  STL.64 [R1+0x468], R20 ;  /* 0x0004681401007387 */ /* 0x0005e80000100a00 */
[----:B------:R1:W-:Y:S04]  /*10810*/  LDGSTS.E [R5+0x4b000], [R18.64], !P2 ;  /* 0x4b00000012057fae */ /* 0x0003e8000d121848 */
[----:B------:R2:W-:Y:S01]  /*10820*/  LDGSTS.E [R5+0x4b200], [R20.64], !P2 ;  /* 0x4b20000014057fae */ /* 0x0005e2000d121848 */
[----:B-----5:R-:W-:-:S03]  /*10830*/  IMAD.WIDE R6, R2, 0x4, R10 ;  /* 0x0000000402067825 */ /* 0x020fc600078e020a */
[----:B------:R3:W-:Y:S04]  /*10840*/  LDGSTS.E [R5+0x4b400], [R8.64], !P2 ;  /* 0x4b40000008057fae */ /* 0x0007e8000d121848 */
[----:B-1----:R-:W5:Y:S04]  /*10850*/  LDL.LU.64 R18, [R1+0x1470] ;  /* 0x0014700001127983 */ /* 0x002f680000300a00 */
[----:B------:R3:W-:Y:S04]  /*10860*/  STL.64 [R1+0x480], R8 ;  /* 0x0004800801007387 */ /* 0x0007e80000100a00 */
[----:B--2---:R-:W2:Y:S01]  /*10870*/  LDL.LU.64 R20, [R1+0x1468] ;  /* 0x0014680001147983 */ /* 0x004ea20000300a00 */
[----:B------:R-:W-:-:S03]  /*10880*/  IMAD.WIDE R12, R2, 0x4, R12 ;  /* 0x00000004020c7825 */ /* 0x000fc600078e020c */
[----:B------:R-:W-:Y:S01]  /*10890*/  STL.64 [R1+0x488], R6 ;  /* 0x0004880601007387 */ /* 0x000fe20000100a00 */
[----:B------:R-:W-:-:S03]  /*108a0*/  IMAD.WIDE R10, R2, 0x4, R14 ;  /* 0x00000004020a7825 */ /* 0x000fc600078e020e */
[----:B------:R5:W-:Y:S01]  /*108b0*/  LDGSTS.E [R5+0x4b600], [R6.64], !P2 ;  /* 0x4b60000006057fae */ /* 0x000be2000d121848 */
[----:B---3--:R-:W-:-:S03]  /*108c0*/  IMAD.WIDE R8, R2, 0x4, R16 ;  /* 0x0000000402087825 */ /* 0x008fc600078e0210 */
[----:B------:R-:W-:Y:S04]  /*108d0*/  STL.64 [R1+0x4b0], R12 ;  /* 0x0004b00c01007387 */ /* 0x000fe80000100a00 */
[----:B------:R2:W-:Y:S04]  /*108e0*/  LDGSTS.E [R5+0x4d000], [R12.64], !P3 ;  /* 0x4d0000000c057fae */ /* 0x0005e8000d921848 */
[----:B------:R1:W-:Y:S04]  /*108f0*/  STL.64 [R1+0x4e8], R10 ;  /* 0x0004e80a01007387 */ /* 0x0003e80000100a00 */
[----:B------:R1:W-:Y:S04]  /*10900*/  LDGSTS.E [R5+0x4d200], [R10.64], !P3 ;  /* 0x4d2000000a057fae */ /* 0x0003e8000d921848 */
[----:B------:R4:W-:Y:S04]  /*10910*/  STL.64 [R1+0x510], R8 ;  /* 0x0005100801007387 */ /* 0x0009e80000100a00 */
[----:B------:R4:W-:Y:S01]  /*10920*/  LDGSTS.E [R5+0x4d400], [R8.64], !P3 ;  /* 0x4d40000008057fae */ /* 0x0009e2000d921848 */
[----:B-1----:R-:W-:-:S04]  /*10930*/  IMAD.WIDE R10, R2, 0x4, R22 ;  /* 0x00000004020a7825 */ /* 0x002fc800078e0216 */
[----:B----4-:R-:W-:Y:S01]  /*10940*/  IMAD.WIDE R8, R2, 0x4, R24 ;  /* 0x0000000402087825 */ /* 0x010fe200078e0218 */
[----:B------:R-:W-:-:S04]  /*10950*/  IADD3 R4, R252, -0xb3, RZ ;  /* 0xffffff4dfc047810 */ /* 0x000fc80007ffe0ff */
[----:B------:R-:W-:Y:S02]  /*10960*/  ISETP.GE.U32.AND P2, PT, R4, 0x7fffff0e, PT ;  /* 0x7fffff0e0400780c */ /* 0x000fe40003f46070 */
[----:B------:R-:W-:Y:S01]  /*10970*/  IADD3 R4, R252, -0xb7, RZ ;  /* 0xffffff49fc047810 */ /* 0x000fe20007ffe0ff */
[----:B-----5:R-:W-:-:S05]  /*10980*/  IMAD.WIDE R6, R2, 0x4, R18 ;  /* 0x0000000402067825 */ /* 0x020fca00078e0212 */
[----:B------:R1:W-:Y:S01]  /*10990*/  STL.64 [R1+0x530], R6 ;  /* 0x0005300601007387 */ /* 0x0003e20000100a00 */
[----:B--2---:R-:W-:-:S03]  /*109a0*/  IMAD.WIDE R12, R2, 0x4, R20 ;  /* 0x00000004020c7825 */ /* 0x004fc600078e0214 */
[----:B------:R1:W-:Y:S04]  /*109b0*/  LDGSTS.E [R5+0x4d600], [R6.64], !P3 ;  /* 0x4d60000006057fae */ /* 0x0003e8000d921848 */
        /* <DEDUP_REMOVED lines=75> */
[----:B------:R-:W-:Y:S04]  /*10e70*/  STL.64 [R1+0xea0], R12 ;  /* 0x000ea00c01007387 */ /* 0x000fe80000100a00 */
[----:B------:R2:W-:Y:S01]  /*10e80*/  STL.64 [R1+0xea8], R10 ;  /* 0x000ea80a01007387 */ /* 0x0005e20000100a00 */
[----:B-1----:R-:W-:-:S03]  /*10e90*/  IMAD.WIDE R6, R2, 0x4, R74 ;  /* 0x0000000402067825 */ /* 0x002fc600078e024a */
[----:B------:R1:W-:Y:S04]  /*10ea0*/  STL.64 [R1+0xeb0], R8 ;  /* 0x000eb00801007387 */ /* 0x0003e80000100a00 */
[----:B------:R3:W-:Y:S01]  /*10eb0*/  STL.64 [R1+0xeb8], R6 ;  /* 0x000eb80601007387 */ /* 0x0007e20000100a00 */
[----:B------:R-:W-:-:S03]  /*10ec0*/  IMAD.WIDE R20, R2, 0x4, R76 ;  /* 0x0000000402147825 */ /* 0x000fc600078e024c */
[----:B------:R-:W4:Y:S04]  /*10ed0*/  LDL.LU.64 R16, [R1+0xa8] ;  /* 0x0000a80001107983 */ /* 0x000f280000300a00 */
[----:B------:R5:W-:Y:S04]  /*10ee0*/  LDGSTS.E [R5+0x5b000], [R12.64], !P3 ;  /* 0x5b0000000c057fae */ /* 0x000be8000d921848 */
[----:B------:R2:W-:Y:S04]  /*10ef0*/  LDGSTS.E [R5+0x5b200], [R10.64], !P3 ;  /* 0x5b2000000a057fae */ /* 0x0005e8000d921848 */
[----:B------:R-:W4:Y:S04]  /*10f00*/  LDL.LU.64 R14, [R1+0xa0] ;  /* 0x0000a000010e7983 */ /* 0x000f280000300a00 */
[----:B------:R1:W-:Y:S01]  /*10f10*/  LDGSTS.E [R5+0x5b400], [R8.64], !P3 ;  /* 0x5b40000008057fae */ /* 0x0003e2000d921848 */
[----:B--2---:R-:W-:-:S03]  /*10f20*/  IMAD.WIDE R10, R2, 0x4, R78 ;  /* 0x00000004020a7825 */ /* 0x004fc600078e024e */
[----:B------:R3:W-:Y:S04]  /*10f30*/  LDGSTS.E [R5+0x5b600], [R6.64], !P3 ;  /* 0x5b60000006057fae */ /* 0x0007e8000d921848 */
[----:B------:R-:W2:Y:S01]  /*10f40*/  LDL.LU.64 R18, [R1+0x98] ;  /* 0x0000980001127983 */ /* 0x000ea20000300a00 */
[----:B-1----:R-:W-:-:S03]  /*10f50*/  IMAD.WIDE R8, R2, 0x4, R80 ;  /* 0x0000000402087825 */ /* 0x002fc600078e0250 */
[----:B-----5:R-:W5:Y:S01]  /*10f60*/  LDL.LU.64 R12, [R1+0x90] ;  /* 0x00009000010c7983 */ /* 0x020f620000300a00 */
[----:B---3--:R-:W-:-:S03]  /*10f70*/  IMAD.WIDE R6, R2, 0x4, R82 ;  /* 0x0000000402067825 */ /* 0x008fc600078e0252 */
[----:B------:R-:W-:Y:S04]  /*10f80*/  STL.64 [R1+0xf20], R20 ;  /* 0x000f201401007387 */ /* 0x000fe80000100a00 */
[----:B------:R1:W-:Y:S04]  /*10f90*/  STL.64 [R1+0xf28], R10 ;  /* 0x000f280a01007387 */ /* 0x0003e80000100a00 */
[----:B------:R3:W-:Y:S04]  /*10fa0*/  LDGSTS.E [R5+0x5d000], [R20.64], !P4 ;  /* 0x5d00000014057fae */ /* 0x0007e8000e121848 */
[----:B------:R1:W-:Y:S04]  /*10fb0*/  STL.64 [R1+0xf30], R8 ;  /* 0x000f300801007387 */ /* 0x0003e80000100a00 */
[----:B------:R1:W-:Y:S04]  /*10fc0*/  LDGSTS.E [R5+0x5d200], [R10.64], !P4 ;  /* 0x5d2000000a057fae */ /* 0x0003e8000e121848 */
[----:B------:R3:W-:Y:S04]  /*10fd0*/  STL.64 [R1+0xf38], R6 ;  /* 0x000f380601007387 */ /* 0x0007e80000100a00 */
[----:B------:R3:W-:Y:S04]  /*10fe0*/  LDGSTS.E [R5+0x5d400], [R8.64], !P4 ;  /* 0x5d40000008057fae */ /* 0x0007e8000e121848 */
[----:B-1----:R-:W5:Y:S04]  /*10ff0*/  LDL.LU.64 R10, [R1+0x88] ;  /* 0x00008800010a7983 */ /* 0x002f680000300a00 */
[----:B------:R1:W-:Y:S04]  /*11000*/  LDGSTS.E [R5+0x5d600], [R6.64], !P4 ;  /* 0x5d60000006057fae */ /* 0x0003e8000e121848 */
[----:B---3--:R-:W3:Y:S04]  /*11010*/  LDL.LU.64 R8, [R1+0x80] ;  /* 0x0000800001087983 */ /* 0x008ee80000300a00 */
[----:B-1----:R-:W3:Y:S01]  /*11020*/  LDL.LU.64 R6, [R1+0x78] ;  /* 0x0000780001067983 */ /* 0x002ee20000300a00 */
[----:B------:R-:W-:-:S04]  /*11030*/  IADD3 R4, R252, -0xbf, RZ ;  /* 0xffffff41fc047810 */ /* 0x000fc80007ffe0ff */
[----:B------:R-:W-:Y:S01]  /*11040*/  ISETP.GE.U32.AND P5, PT, R4, 0x7fffff02, PT ;  /* 0x7fffff020400780c */ /* 0x000fe20003fa6070 */
[----:B------:R-:W-:-:S04]  /*11050*/  IMAD.WIDE R26, R2, 0x4, R84 ;  /* 0x00000004021a7825 */ /* 0x000fc800078e0254 */
[----:B------:R-:W-:-:S04]  /*11060*/  IMAD.WIDE R24, R2, 0x4, R86 ;  /* 0x0000000402187825 */ /* 0x000fc800078e0256 */
[----:B------:R-:W-:-:S04]  /*11070*/  IMAD.WIDE R22, R2, 0x4, R88 ;  /* 0x0000000402167825 */ /* 0x000fc800078e0258 */
[----:B------:R-:W-:Y:S01]  /*11080*/  IMAD.WIDE R20, R2, 0x4, R90 ;  /* 0x0000000402147825 */ /* 0x000fe200078e025a */
[----:B------:R1:W-:Y:S04]  /*11090*/  LDGSTS.E [R5+0x5f000], [R26.64], !P5 ;  /* 0x5f0000001a057fae */ /* 0x0003e8000e921848 */
[----:B------:R1:W-:Y:S04]  /*110a0*/  LDGSTS.E [R5+0x5f200], [R24.64], !P5 ;  /* 0x5f20000018057fae */ /* 0x0003e8000e921848 */
[----:B------:R1:W-:Y:S04]  /*110b0*/  LDGSTS.E [R5+0x5f400], [R22.64], !P5 ;  /* 0x5f40000016057fae */ /* 0x0003e8000e921848 */
[----:B------:R1:W-:Y:S04]  /*110c0*/  LDGSTS.E [R5+0x5f600], [R20.64], !P5 ;  /* 0x5f60000014057fae */ /* 0x0003e8000e921848 */
[----:B-1----:R-:W1:Y:S01]  /*110d0*/  S2R R5, SR_TID.X ;  /* 0x0000000000057919 */ /* 0x002e620000002100 */
[----:B------:R-:W-:-:S03]  /*110e0*/  IADD3 R4, R252, -0x84, RZ ;  /* 0xffffff7cfc047810 */ /* 0x000fc60007ffe0ff */
[----:B------:R1:W-:Y:S01]  /*110f0*/  STL.64 [R1+0xfa0], R26 ;  /* 0x000fa01a01007387 */ /* 0x0003e20000100a00 */
[----:B------:R-:W-:-:S03]  /*11100*/  ISETP.GE.U32.AND P6, PT, R4, 0x7fffff3d, PT ;  /* 0x7fffff3d0400780c */ /* 0x000fc60003fc6070 */
[----:B------:R1:W-:Y:S04]  /*11110*/  STL.64 [R1+0xfa8], R24 ;  /* 0x000fa81801007387 */ /* 0x0003e80000100a00 */
[----:B------:R1:W-:Y:S04]  /*11120*/  STL.64 [R1+0xfb0], R22 ;  /* 0x000fb01601007387 */ /* 0x0003e80000100a00 */
[----:B------:R2:W-:Y:S04]  /*11130*/  STL.64 [R1+0xfb8], R20 ;  /* 0x000fb81401007387 */ /* 0x0005e80000100a00 */
[----:B------:R-:W3:Y:S01]  /*11140*/  LDL.LU.64 R30, [R1+0x70] ;  /* 0x00007000011e7983 */ /* 0x000ee20000300a00 */
[----:B-1----:R-:W-:-:S03]  /*11150*/  LOP3.LUT R5, R5, 0x7f, RZ, 0xc0, !PT ;  /* 0x0000007f05057812 */ /* 0x002fc600078ec0ff */
[----:B------:R-:W3:Y:S02]  /*11160*/  LDL.LU.64 R28, [R1+0x68] ;  /* 0x00006800011c7983 */ /* 0x000ee40000300a00 */
[----:B------:R-:W-:Y:S02]  /*11170*/  IMAD.SHL.U32 R5, R5, 0x4, RZ ;  /* 0x0000000405057824 */ /* 0x000fe400078e00ff */
[----:B------:R-:W3:Y:S03]  /*11180*/  LDL.LU.64 R26, [R1+0x60] ;  /* 0x00006000011a7983 */ /* 0x000ee60000300a00 */
[----:B------:R-:W-:Y:S01]  /*11190*/  LOP3.LUT R5, R5, 0x60, RZ, 0x3c, !PT ;  /* 0x0000006005057812 */ /* 0x000fe200078e3cff */
[----:B----4-:R-:W-:-:S05]  /*111a0*/  IMAD.WIDE R16, R2, 0x4, R16 ;  /* 0x0000000402107825 */ /* 0x010fca00078e0210 */
[----:B------:R1:W-:Y:S04]  /*111b0*/  STL.64 [R1+0xe8], R16 ;  /* 0x0000e81001007387 */ /* 0x0003e80000100a00 */
[----:B------:R-:W4:Y:S01]  /*111c0*/  LDL.LU.64 R24, [R1+0x58] ;  /* 0x0000580001187983 */ /* 0x000f220000300a00 */
[----:B------:R-:W-:-:S03]  /*111d0*/  IMAD.WIDE R14, R2, 0x4, R14 ;  /* 0x00000004020e7825 */ /* 0x000fc600078e020e */
[----:B------:R1:W-:Y:S04]  /*111e0*/  LDGSTS.E [R5+0x41800], [R16.64], !P6 ;  /* 0x4180000010057fae */ /* 0x0003e8000f121848 */
[----:B------:R1:W-:Y:S04]  /*111f0*/  STL.64 [R1+0xe0], R14 ;  /* 0x0000e00e01007387 */ /* 0x0003e80000100a00 */
[----:B------:R-:W4:Y:S01]  /*11200*/  LDL.LU.64 R22, [R1+0x50] ;  /* 0x0000500001167983 */ /* 0x000f220000300a00 */
[----:B--2---:R-:W-:-:S03]  /*11210*/  IMAD.WIDE R32, R2, 0x4, R18 ;  /* 0x0000000402207825 */ /* 0x004fc600078e0212 */
[----:B------:R2:W-:Y:S01]  /*11220*/  LDGSTS.E [R5+0x41a00], [R14.64], !P6 ;  /* 0x41a000000e057fae */ /* 0x0005e2000f121848 */
[----:B-----5:R-:W-:-:S03]  /*11230*/  IMAD.WIDE R12, R2, 0x4, R12 ;  /* 0x00000004020c7825 */ /* 0x020fc600078e020c */
[----:B------:R-:W-:Y:S04]  /*11240*/  STL.64 [R1+0xd8], R32 ;  /* 0x0000d82001007387 */ /* 0x000fe80000100a00 */
[----:B------:R5:W-:Y:S04]  /*11250*/  STL.64 [R1+0xd0], R12 ;  /* 0x0000d00c01007387 */ /* 0x000be80000100a00 */
[----:B------:R-:W4:Y:S04]  /*11260*/  LDL.LU.64 R20, [R1+0x48] ;  /* 0x0000480001147983 */ /* 0x000f280000300a00 */
[----:B------:R-:W4:Y:S04]  /*11270*/  LDL.LU.64 R18, [R1+0x40] ;  /* 0x0000400001127983 */ /* 0x000f280000300a00 */
[----:B-1----:R-:W4:Y:S04]  /*11280*/  LDL.LU.64 R16, [R1+0x38] ;  /* 0x0000380001107983 */ /* 0x002f280000300a00 */
[----:B------:R1:W-:Y:S04]  /*11290*/  LDGSTS.E [R5+0x41c00], [R32.64], !P6 ;  /* 0x41c0000020057fae */ /* 0x0003e8000f121848 */
[----:B--2---:R-:W2:Y:S04]  /*112a0*/  LDL.LU.64 R14, [R1+0x30] ;  /* 0x00003000010e7983 */ /* 0x004ea80000300a00 */
[----:B------:R5:W-:Y:S01]  /*112b0*/  LDGSTS.E [R5+0x41e00], [R12.64], !P6 ;  /* 0x41e000000c057fae */ /* 0x000be2000f121848 */
[----:B------:R-:W-:-:S04]  /*112c0*/  IMAD.WIDE R36, R2, 0x4, R10 ;  /* 0x0000000402247825 */ /* 0x000fc800078e020a */
[C---:B---3--:R-:W-:Y:S01]  /*112d0*/  IMAD.WIDE R34, R2.reuse, 0x4, R8 ;  /* 0x0000000402227825 */ /* 0x048fe200078e0208 */
[----:B-----5:R-:W3:Y:S04]  /*112e0*/  LDL.LU.64 R12, [R1+0x18] ;  /* 0x00001800010c7983 */ /* 0x020ee80000300a00 */
[----:B------:R5:W-:Y:S01]  /*112f0*/  STL.64 [R1+0xc8], R36 ;  /* 0x0000c82401007387 */ /* 0x000be20000100a00 */
[----:B-1----:R-:W-:-:S03]  /*11300*/  IMAD.WIDE R32, R2, 0x4, R6 ;  /* 0x0000000402207825 */ /* 0x002fc600078e0206 */
[----:B------:R-:W3:Y:S04]  /*11310*/  LDL.LU.64 R10, [R1+0x10] ;  /* 0x00001000010a7983 */ /* 0x000ee80000300a00 */
[----:B------:R1:W-:Y:S04]  /*11320*/  STL.64 [R1+0xc0], R34 ;  /* 0x0000c02201007387 */ /* 0x0003e80000100a00 */
[----:B------:R-:W3:Y:S04]  /*11330*/  LDL.LU.64 R8, [R1+0x8] ;  /* 0x0000080001087983 */ /* 0x000ee80000300a00 */
[----:B------:R1:W-:Y:S04]  /*11340*/  STL.64 [R1+0xb8], R32 ;  /* 0x0000b82001007387 */ /* 0x0003e80000100a00 */
[----:B------:R-:W3:Y:S01]  /*11350*/  LDL.LU.64 R6, [R1] ;  /* 0x0000000001067983 */ /* 0x000ee20000300a00 */
[----:B------:R-:W-:-:S04]  /*11360*/  IADD3 R4, R252, -0x88, RZ ;  /* 0xffffff78fc047810 */ /* 0x000fc80007ffe0ff */
[----:B------:R-:W-:Y:S02]  /*11370*/  ISETP.GE.U32.AND P0, PT, R4, 0x7fffff39, PT ;  /* 0x7fffff390400780c */ /* 0x000fe40003f06070 */
[----:B------:R-:W-:-:S04]  /*11380*/  IADD3 R4, R252, -0x8c, RZ ;  /* 0xffffff74fc047810 */ /* 0x000fc80007ffe0ff */
[----:B------:R-:W-:Y:S02]  /*11390*/  ISETP.GE.U32.AND P1, PT, R4, 0x7fffff35, PT ;  /* 0x7fffff350400780c */ /* 0x000fe40003f26070 */
[----:B------:R-:W-:-:S04]  /*113a0*/  IADD3 R4, R252, -0x90, RZ ;  /* 0xffffff70fc047810 */ /* 0x000fc80007ffe0ff */
[----:B------:R-:W-:Y:S01]  /*113b0*/  ISETP.GE.U32.AND P2, PT, R4, 0x7fffff31, PT ;  /* 0x7fffff310400780c */ /* 0x000fe20003f46070 */
[----:B------:R5:W-:Y:S01]  /*113c0*/  LDGSTS.E [R5+0x43800], [R36.64], !P0 ;  /* 0x4380000024057fae */ /* 0x000be2000c121848 */
[----:B------:R-:W-:-:S03]  /*113d0*/  IADD3 R4, R252, -0x94, RZ ;  /* 0xffffff6cfc047810 */ /* 0x000fc60007ffe0ff */
[----:B------:R1:W-:Y:S01]  /*113e0*/  LDGSTS.E [R5+0x43a00], [R34.64], !P0 ;  /* 0x43a0000022057fae */ /* 0x0003e2000c121848 */
[----:B------:R-:W-:Y:S02]  /*113f0*/  ISETP.GE.U32.AND P3, PT, R4, 0x7fffff2d, PT ;  /* 0x7fffff2d0400780c */ /* 0x000fe40003f66070 */
[----:B------:R-:W-:Y:S01]  /*11400*/  IADD3 R4, R252, -0x98, RZ ;  /* 0xffffff68fc047810 */ /* 0x000fe20007ffe0ff */
[----:B------:R1:W-:Y:S03]  /*11410*/  LDGSTS.E [R5+0x43c00], [R32.64], !P0 ;  /* 0x43c0000020057fae */ /* 0x0003e6000c121848 */
[----:B------:R-:W-:Y:S02]  /*11420*/  ISETP.GE.U32.AND P4, PT, R4, 0x7fffff29, PT ;  /* 0x7fffff290400780c */ /* 0x000fe40003f86070 */
[----:B------:R-:W-:-:S04]  /*11430*/  IADD3 R4, R252, -0x9c, RZ ;  /* 0xffffff64fc047810 */ /* 0x000fc80007ffe0ff */
[----:B------:R-:W-:Y:S02]  /*11440*/  ISETP.GE.U32.AND P5, PT, R4, 0x7fffff25, PT ;  /* 0x7fffff250400780c */ /* 0x000fe40003fa6070 */
[----:B------:R-:W-:-:S04]  /*11450*/  IADD3 R4, R252, -0xa0, RZ ;  /* 0xffffff60fc047810 */ /* 0x000fc80007ffe0ff */
[----:B------:R-:W-:Y:S01]  /*11460*/  ISETP.GE.U32.AND P6, PT, R4, 0x7fffff21, PT ;  /* 0x7fffff210400780c */ /* 0x000fe20003fc6070 */
[----:B------:R-:W-:-:S04]  /*11470*/  IMAD.WIDE R30, R2, 0x4, R30 ;  /* 0x00000004021e7825 */ /* 0x000fc800078e021e */
[C---:B------:R-:W-:Y:S01]  /*11480*/  IMAD.WIDE R28, R2.reuse, 0x4, R28 ;  /* 0x00000004021c7825 */ /* 0x040fe200078e021c */
[----:B------:R-:W-:Y:S03]  /*11490*/  STL.64 [R1+0xb0], R30 ;  /* 0x0000b01e01007387 */ /* 0x000fe60000100a00 */
[----:B------:R-:W-:Y:S01]  /*114a0*/  IMAD.WIDE R26, R2, 0x4, R26 ;  /* 0x00000004021a7825 */ /* 0x000fe200078e021a */
[----:B------:R1:W-:Y:S01]  /*114b0*/  LDGSTS.E [R5+0x43e00], [R30.64], !P0 ;  /* 0x43e000001e057fae */ /* 0x0003e2000c121848 */
[----:B------:R-:W-:-:S03]  /*114c0*/  IADD3 R4, R252, -0xa4, RZ ;  /* 0xffffff5cfc047810 */ /* 0x000fc60007ffe0ff */
[----:B------:R-:W-:Y:S04]  /*114d0*/  STL.64 [R1+0xa8], R28 ;  /* 0x0000a81c01007387 */ /* 0x000fe80000100a00 */
[----:B------:R1:W-:Y:S01]  /*114e0*/  LDGSTS.E [R5+0x45800], [R28.64], !P1 ;  /* 0x458000001c057fae */ /* 0x0003e2000c921848 */
[----:B------:R-:W-:-:S03]  /*114f0*/  ISETP.GE.U32.AND P0, PT, R4, 0x7fffff1d, PT ;  /* 0x7fffff1d0400780c */ /* 0x000fc60003f06070 */
[----:B------:R-:W-:Y:S04]  /*11500*/  STL.64 [R1+0xa0], R26 ;  /* 0x0000a01a01007387 */ /* 0x000fe80000100a00 */
[----:B------:R1:W-:Y:S01]  /*11510*/  LDGSTS.E [R5+0x45a00], [R26.64], !P1 ;  /* 0x45a000001a057fae */ /* 0x0003e2000c921848 */
[----:B------:R-:W-:Y:S01]  /*11520*/  IADD3 R4, R252, -0xa8, RZ ;  /* 0xffffff58fc047810 */ /* 0x000fe20007ffe0ff */
[----:B------:R-:W-:-:S04]  /*11530*/  IMAD.WIDE R56, R3, 0x4, R130 ;  /* 0x0000000403387825 */ /* 0x000fc800078e0282 */
[----:B------:R-:W-:-:S04]  /*11540*/  IMAD.WIDE R54, R3, 0x4, R138 ;  /* 0x0000000403367825 */ /* 0x000fc800078e028a */
[----:B------:R-:W-:-:S04]  /*11550*/  IMAD.WIDE R52, R3, 0x4, R146 ;  /* 0x0000000403347825 */ /* 0x000fc800078e0292 */
[----:B------:R-:W-:-:S04]  /*11560*/  IMAD.WIDE R42, R3, 0x4, R154 ;  /* 0x00000004032a7825 */ /* 0x000fc800078e029a */
[----:B------:R-:W-:-:S04]  /*11570*/  IMAD.WIDE R40, R3, 0x4, R162 ;  /* 0x0000000403287825 */ /* 0x000fc800078e02a2 */
[----:B------:R-:W-:-:S04]  /*11580*/  IMAD.WIDE R64, R3, 0x4, R164 ;  /* 0x0000000403407825 */ /* 0x000fc800078e02a4 */
[----:B------:R-:W-:-:S04]  /*11590*/  IMAD.WIDE R38, R3, 0x4, R170 ;  /* 0x0000000403267825 */ /* 0x000fc800078e02aa */
[----:B-----5:R-:W-:-:S04]  /*115a0*/  IMAD.WIDE R36, R3, 0x4, R178 ;  /* 0x0000000403247825 */ /* 0x020fc800078e02b2 */
[----:B------:R-:W-:-:S04]  /*115b0*/  IMAD.WIDE R180, R3, 0x4, R180 ;  /* 0x0000000403b47825 */ /* 0x000fc800078e02b4 */
[----:B------:R-:W-:-:S04]  /*115c0*/  IMAD.WIDE R188, R3, 0x4, R188 ;  /* 0x0000000403bc7825 */ /* 0x000fc800078e02bc */
[----:B-1----:R-:W-:-:S04]  /*115d0*/  IMAD.WIDE R34, R3, 0x4, R186 ;  /* 0x0000000403227825 */ /* 0x002fc800078e02ba */
[----:B------:R-:W-:-:S04]  /*115e0*/  IMAD.WIDE R32, R3, 0x4, R194 ;  /* 0x0000000403207825 */ /* 0x000fc800078e02c2 */
[----:B----4-:R-:W-:-:S05]  /*115f0*/  IMAD.WIDE R24, R2, 0x4, R24 ;  /* 0x0000000402187825 */ /* 0x010fca00078e0218 */
[----:B------:R-:W-:Y:S04]  /*11600*/  STL.64 [R1+0x58], R24 ;  /* 0x0000581801007387 */ /* 0x000fe80000100a00 */
[----:B------:R1:W-:Y:S01]  /*11610*/  LDGSTS.E [R5+0x45c00], [R24.64], !P1 ;  /* 0x45c0000018057fae */ /* 0x0003e2000c921848 */
[----:B------:R-:W-:-:S05]  /*11620*/  IMAD.WIDE R22, R2, 0x4, R22 ;  /* 0x0000000402167825 */ /* 0x000fca00078e0216 */
[----:B------:R-:W-:Y:S04]  /*11630*/  STL.64 [R1+0x50], R22 ;  /* 0x0000501601007387 */ /* 0x000fe80000100a00 */
[----:B------:R1:W-:Y:S01]  /*11640*/  LDGSTS.E [R5+0x45e00], [R22.64], !P1 ;  /* 0x45e0000016057fae */ /* 0x0003e2000c921848 */
[----:B------:R-:W-:-:S04]  /*11650*/  IMAD.WIDE R20, R2, 0x4, R20 ;  /* 0x0000000402147825 */ /* 0x000fc800078e0214 */
[C---:B------:R-:W-:Y:S01]  /*11660*/  IMAD.WIDE R18, R2.reuse, 0x4, R18 ;  /* 0x0000000402127825 */ /* 0x040fe200078e0212 */
[----:B------:R-:W-:Y:S03]  /*11670*/  STL.64 [R1+0x48], R20 ;  /* 0x0000481401007387 */ /* 0x000fe60000100a00 */
[C---:B------:R-:W-:Y:S01]  /*11680*/  IMAD.WIDE R16, R2.reuse, 0x4, R16 ;  /* 0x0000000402107825 */ /* 0x040fe200078e0210 */
[----:B------:R4:W-:Y:S04]  /*11690*/  LDGSTS.E [R5+0x47800], [R20.64], !P2 ;  /* 0x4780000014057fae */ /* 0x0009e8000d121848 */
[----:B------:R-:W-:Y:S01]  /*116a0*/  STL.64 [R1+0x40], R18 ;  /* 0x0000401201007387 */ /* 0x000fe20000100a00 */
[----:B--2---:R-:W-:-:S03]  /*116b0*/  IMAD.WIDE R14, R2, 0x4, R14 ;  /* 0x00000004020e7825 */ /* 0x004fc600078e020e */
[----:B------:R2:W-:Y:S01]  /*116c0*/  LDGSTS.E [R5+0x47a00], [R18.64], !P2 ;  /* 0x47a0000012057fae */ /* 0x0005e2000d121848 */
[----:B------:R-:W-:-:S03]  /*116d0*/  ISETP.GE.U32.AND P1, PT, R4, 0x7fffff19, PT ;  /* 0x7fffff190400780c */ /* 0x000fc60003f26070 */
[----:B------:R-:W-:Y:S04]  /*116e0*/  STL.64 [R1+0xf0], R16 ;  /* 0x0000f01001007387 */ /* 0x000fe80000100a00 */
[----:B------:R5:W-:Y:S01]  /*116f0*/  LDGSTS.E [R5+0x47c00], [R16.64], !P2 ;  /* 0x47c0000010057fae */ /* 0x000be2000d121848 */
[----:B------:R-:W-:-:S03]  /*11700*/  IADD3 R4, R252, -0xac, RZ ;  /* 0xffffff54fc047810 */ /* 0x000fc60007ffe0ff */
[----:B------:R-:W-:Y:S01]  /*11710*/  STL.64 [R1+0x100], R14 ;  /* 0x0001000e01007387 */ /* 0x000fe20000100a00 */
[----:B---3--:R-:W-:-:S03]  /*11720*/  IMAD.WIDE R12, R2, 0x4, R12 ;  /* 0x00000004020c7825 */ /* 0x008fc600078e020c */
[----:B------:R3:W-:Y:S04]  /*11730*/  LDGSTS.E [R5+0x47e00], [R14.64], !P2 ;  /* 0x47e000000e057fae */ /* 0x0007e8000d121848 */
        /* <DEDUP_REMOVED lines=9> */
[----:B------:R-:W-:-:S03]  /*117d0*/  ISETP.GE.U32.AND P2, PT, R4, 0x7fffff15, PT ;  /* 0x7fffff150400780c */ /* 0x000fc60003f46070 */
        /* <DEDUP_REMOVED lines=13> */
[----:B------:R1:W-:Y:S01]  /*118b0*/  STL.64 [R1+0x320], R8 ;  /* 0x0003200801007387 */ /* 0x0003e20000100a00 */
[----:B------:R-:W-:-:S03]  /*118c0*/  IADD3 R4, R252, -0xb4, RZ ;  /* 0xffffff4cfc047810 */ /* 0x000fc60007ffe0ff */
[----:B------:R1:W-:Y:S01]  /*118d0*/  LDGSTS.E [R5+0x4bc00], [R8.64], !P4 ;  /* 0x4bc0000008057fae */ /* 0x0003e2000e121848 */
[----:B----4-:R-:W-:-:S03]  /*118e0*/  IMAD.WIDE R20, R2, 0x4, R108 ;  /* 0x0000000402147825 */ /* 0x010fc600078e026c */
[----:B------:R4:W-:Y:S01]  /*118f0*/  STL.64 [R1+0x330], R6 ;  /* 0x0003300601007387 */ /* 0x0009e20000100a00 */
[----:B--2---:R-:W-:-:S03]  /*11900*/  IMAD.WIDE R10, R2, 0x4, R102 ;  /* 0x00000004020a7825 */ /* 0x004fc600078e0266 */
[----:B------:R4:W-:Y:S01]  /*11910*/  LDGSTS.E [R5+0x4be00], [R6.64], !P4 ;  /* 0x4be0000006057fae */ /* 0x0009e2000e121848 */
[----:B------:R-:W-:-:S04]  /*11920*/  IMAD.WIDE R18, R2, 0x4, R110 ;  /* 0x0000000402127825 */ /* 0x000fc800078e026e */
[C---:B-1----:R-:W-:Y:S01]  /*11930*/  IMAD.WIDE R8, R2.reuse, 0x4, R104 ;  /* 0x0000000402087825 */ /* 0x042fe200078e0268 */
[----:B------:R1:W-:Y:S04]  /*11940*/  STL.64 [R1+0x348], R12 ;  /* 0x0003480c01007387 */ /* 0x0003e80000100a00 */
[----:B------:R1:W-:Y:S01]  /*11950*/  LDGSTS.E [R5+0x4d800], [R12.64], !P5 ;  /* 0x4d8000000c057fae */ /* 0x0003e2000e921848 */
[----:B----4-:R-:W-:-:S03]  /*11960*/  IMAD.WIDE R6, R2, 0x4, R106 ;  /* 0x0000000402067825 */ /* 0x010fc600078e026a */
[----:B------:R2:W-:Y:S01]  /*11970*/  STL.64 [R1+0x3b0], R10 ;  /* 0x0003b00a01007387 */ /* 0x0005e20000100a00 */
[----:B-----5:R-:W-:-:S03]  /*11980*/  IMAD.WIDE R16, R2, 0x4, R112 ;  /* 0x0000000402107825 */ /* 0x020fc600078e0270 */
[----:B------:R2:W-:Y:S01]  /*11990*/  LDGSTS.E [R5+0x4da00], [R10.64], !P5 ;  /* 0x4da000000a057fae */ /* 0x0005e2000e921848 */
[----:B------:R-:W-:Y:S01]  /*119a0*/  ISETP.GE.U32.AND P4, PT, R4, 0x7fffff0d, PT ;  /* 0x7fffff0d0400780c */ /* 0x000fe20003f86070 */
[C---:B---3--:R-:W-:Y:S02]  /*119b0*/  IMAD.WIDE R14, R2.reuse, 0x4, R114 ;  /* 0x00000004020e7825 */ /* 0x048fe400078e0272 */
[----:B------:R3:W-:Y:S02]  /*119c0*/  STL.64 [R1+0x3d0], R8 ;  /* 0x0003d00801007387 */ /* 0x0007e40000100a00 */
[----:B-1----:R-:W-:Y:S02]  /*119d0*/  IMAD.WIDE R12, R2, 0x4, R116 ;  /* 0x00000004020c7825 */ /* 0x002fe400078e0274 */
[----:B------:R3:W-:Y:S01]  /*119e0*/  LDGSTS.E [R5+0x4dc00], [R8.64], !P5 ;  /* 0x4dc0000008057fae */ /* 0x0007e2000e921848 */
[----:B------:R-:W-:-:S03]  /*119f0*/  IADD3 R4, R252, -0xb8, RZ ;  /* 0xffffff48fc047810 */ /* 0x000fc60007ffe0ff */
[----:B------:R1:W-:Y:S01]  /*11a00*/  STL.64 [R1+0x400], R6 ;  /* 0x0004000601007387 */ /* 0x0003e20000100a00 */
[----:B--2---:R-:W-:-:S03]  /*11a10*/  IMAD.WIDE R10, R2, 0x4, R118 ;  /* 0x00000004020a7825 */ /* 0x004fc600078e0276 */
[----:B------:R1:W-:Y:S04]  /*11a20*/  LDGSTS.E [R5+0x4de00], [R6.64], !P5 ;  /* 0x4de0000006057fae */ /* 0x0003e8000e921848 */
[----:B------:R-:W-:Y:S01]  /*11a30*/  STL.64 [R1+0x418], R20 ;  /* 0x0004181401007387 */ /* 0x000fe20000100a00 */
[----:B---3--:R-:W-:-:S03]  /*11a40*/  IMAD.WIDE R8, R2, 0x4, R120 ;  /* 0x0000000402087825 */ /* 0x008fc600078e0278 */
[----:B------:R2:W-:Y:S01]  /*11a50*/  LDGSTS.E [R5+0x4f800], [R20.64], !P6 ;  /* 0x4f80000014057fae */ /* 0x0005e2000f121848 */
[----:B------:R-:W-:-:S03]  /*11a60*/  ISETP.GE.U32.AND P5, PT, R4, 0x7fffff09, PT ;  /* 0x7fffff090400780c */ /* 0x000fc60003fa6070 */
[----:B------:R-:W-:Y:S01]  /*11a70*/  STL.64 [R1+0x528], R12 ;  /* 0x0005280c01007387 */ /* 0x000fe20000100a00 */
[----:B-1----:R-:W-:-:S03]  /*11a80*/  IMAD.WIDE R6, R2, 0x4, R122 ;  /* 0x0000000402067825 */ /* 0x002fc600078e027a */
[----:B------:R2:W-:Y:S01]  /*11a90*/  LDGSTS.E [R5+0x4fa00], [R18.64], !P6 ;  /* 0x4fa0000012057fae */ /* 0x0005e2000f121848 */
[----:B------:R-:W-:-:S03]  /*11aa0*/  IADD3 R4, R252, -0xbc, RZ ;  /* 0xffffff44fc047810 */ /* 0x000fc60007ffe0ff */
[----:B------:R-:W-:Y:S04]  /*11ab0*/  STL.64 [R1+0x410], R18 ;  /* 0x0004101201007387 */ /* 0x000fe80000100a00 */
[----:B------:R2:W-:Y:S04]  /*11ac0*/  LDGSTS.E [R5+0x4fc00], [R16.64], !P6 ;  /* 0x4fc0000010057fae */ /* 0x0005e8000f121848 */
[----:B------:R-:W-:Y:S04]  /*11ad0*/  STL.64 [R1+0x460], R16 ;  /* 0x0004601001007387 */ /* 0x000fe80000100a00 */
[----:B------:R2:W-:Y:S04]  /*11ae0*/  LDGSTS.E [R5+0x4fe00], [R14.64], !P6 ;  /* 0x4fe000000e057fae */ /* 0x0005e8000f121848 */
[----:B------:R-:W-:Y:S04]  /*11af0*/  STL.64 [R1+0x478], R14 ;  /* 0x0004780e01007387 */ /* 0x000fe80000100a00 */
[----:B------:R2:W-:Y:S04]  /*11b00*/  LDGSTS.E [R5+0x51800], [R12.64], !P0 ;  /* 0x518000000c057fae */ /* 0x0005e8000c121848 */
[----:B------:R-:W-:Y:S04]  /*11b10*/  STL.64 [R1+0x4d8], R10 ;  /* 0x0004d80a01007387 */ /* 0x000fe80000100a00 */
[----:B------:R2:W-:Y:S01]  /*11b20*/  LDGSTS.E [R5+0x51a00], [R10.64], !P0 ;  /* 0x51a000000a057fae */ /* 0x0005e2000c121848 */
[----:B------:R-:W-:-:S03]  /*11b30*/  ISETP.GE.U32.AND P6, PT, R4, 0x7fffff05, PT ;  /* 0x7fffff050400780c */ /* 0x000fc60003fc6070 */
[----:B------:R-:W-:Y:S01]  /*11b40*/  STL.64 [R1+0x4f0], R8 ;  /* 0x0004f00801007387 */ /* 0x000fe20000100a00 */
[----:B------:R-:W-:-:S03]  /*11b50*/  IMAD.WIDE R114, R3, 0x4, R124 ;  /* 0x0000000403727825 */ /* 0x000fc600078e027c */
[----:B------:R2:W-:Y:S04]  /*11b60*/  LDGSTS.E [R5+0x51c00], [R8.64], !P0 ;  /* 0x51c0000008057fae */ /* 0x0005e8000c121848 */
[----:B------:R1:W-:Y:S04]  /*11b70*/  STL.64 [R1+0x520], R6 ;  /* 0x0005200601007387 */ /* 0x0003e80000100a00 */
[----:B------:R1:W-:Y:S01]  /*11b80*/  LDGSTS.E [R5+0x51e00], [R6.64], !P0 ;  /* 0x51e0000006057fae */ /* 0x0003e2000c121848 */
[----:B------:R-:W-:-:S04]  /*11b90*/  IMAD.WIDE R106, R3, 0x4, R132 ;  /* 0x00000004036a7825 */ /* 0x000fc800078e0284 */
[----:B-1----:R-:W-:-:S04]  /*11ba0*/  IMAD.WIDE R6, R3, 0x4, R126 ;  /* 0x0000000403067825 */ /* 0x002fc800078e027e */
[C---:B--2---:R-:W-:Y:S01]  /*11bb0*/  IMAD.WIDE R4, R3.reuse, 0x4, R128 ;  /* 0x0000000403047825 */ /* 0x044fe200078e0280 */
[----:B------:R1:W-:Y:S04]  /*11bc0*/  STL.64 [R1+0xfe8], R6 ;  /* 0x000fe80601007387 */ /* 0x0003e80000100a00 */
[----:B------:R-:W-:Y:S04]  /*11bd0*/  STL.64 [R1+0xfe0], R114 ;  /* 0x000fe07201007387 */ /* 0x000fe80000100a00 */
[----:B------:R2:W-:Y:S01]  /*11be0*/  STL.64 [R1+0xff0], R4 ;  /* 0x000ff00401007387 */ /* 0x0005e20000100a00 */
[----:B-1----:R-:W-:-:S03]  /*11bf0*/  IMAD.WIDE R6, R3, 0x4, R134 ;  /* 0x0000000403067825 */ /* 0x002fc600078e0286 */
[----:B------:R-:W-:Y:S04]  /*11c00*/  STL.64 [R1+0xff8], R56 ;  /* 0x000ff83801007387 */ /* 0x000fe80000100a00 */
[----:B------:R1:W-:Y:S01]  /*11c10*/  STL.64 [R1+0x1008], R6 ;  /* 0x0010080601007387 */ /* 0x0003e20000100a00 */
[----:B--2---:R-:W-:-:S03]  /*11c20*/  IMAD.WIDE R4, R3, 0x4, R136 ;  /* 0x0000000403047825 */ /* 0x004fc600078e0288 */
[----:B------:R-:W-:Y:S01]  /*11c30*/  STL.64 [R1+0x1000], R106 ;  /* 0x0010006a01007387 */ /* 0x000fe20000100a00 */
[----:B------:R-:W-:-:S03]  /*11c40*/  IMAD.WIDE R104, R3, 0x4, R140 ;  /* 0x0000000403687825 */ /* 0x000fc600078e028c */
[----:B------:R2:W-:Y:S01]  /*11c50*/  STL.64 [R1+0x1010], R4 ;  /* 0x0010100401007387 */ /* 0x0005e20000100a00 */
[----:B-1----:R-:W-:-:S03]  /*11c60*/  IMAD.WIDE R6, R3, 0x4, R142 ;  /* 0x0000000403067825 */ /* 0x002fc600078e028e */
[----:B------:R-:W-:Y:S04]  /*11c70*/  STL.64 [R1+0x1378], R56 ;  /* 0x0013783801007387 */ /* 0x000fe80000100a00 */
[----:B------:R-:W-:Y:S01]  /*11c80*/  STL.64 [R1+0x1018], R54 ;  /* 0x0010183601007387 */ /* 0x000fe20000100a00 */
[----:B--2---:R-:W-:-:S03]  /*11c90*/  IMAD.WIDE R4, R3, 0x4, R144 ;  /* 0x0000000403047825 */ /* 0x004fc600078e0290 */
[----:B------:R1:W-:Y:S01]  /*11ca0*/  STL.64 [R1+0x1028], R6 ;  /* 0x0010280601007387 */ /* 0x0003e20000100a00 */
[----:B------:R-:W-:-:S03]  /*11cb0*/  IMAD.WIDE R140, R3, 0x4, R148 ;  /* 0x00000004038c7825 */ /* 0x000fc600078e0294 */
[----:B------:R-:W-:Y:S04]  /*11cc0*/  STL.64 [R1+0x1020], R104 ;  /* 0x0010206801007387 */ /* 0x000fe80000100a00 */
        /* <DEDUP_REMOVED lines=9> */
[----:B------:R-:W-:-:S03]  /*11d60*/  IMAD.WIDE R16, R3, 0x4, R158 ;  /* 0x0000000403107825 */ /* 0x000fc600078e029e */
[----:B------:R-:W-:Y:S01]  /*11d70*/  STL.64 [R1+0x1388], R52 ;  /* 0x0013883401007387 */ /* 0x000fe20000100a00 */
[----:B-1----:R-:W-:-:S03]  /*11d80*/  IMAD.WIDE R6, R3, 0x4, R166 ;  /* 0x0000000403067825 */ /* 0x002fc600078e02a6 */
[----:B------:R-:W-:Y:S01]  /*11d90*/  STL.64 [R1+0x1058], R42 ;  /* 0x0010582a01007387 */ /* 0x000fe20000100a00 */
[----:B--2---:R-:W-:-:S03]  /*11da0*/  IMAD.WIDE R4, R3, 0x4, R160 ;  /* 0x0000000403047825 */ /* 0x004fc600078e02a0 */
[----:B------:R-:W-:Y:S04]  /*11db0*/  STL.64 [R1+0x1060], R142 ;  /* 0x0010608e01007387 */ /* 0x000fe80000100a00 */
[----:B------:R1:W-:Y:S04]  /*11dc0*/  STL.64 [R1+0x1070], R4 ;  /* 0x0010700401007387 */ /* 0x0003e80000100a00 */
[----:B------:R-:W-:Y:S04]  /*11dd0*/  STL.64 [R1+0x1390], R42 ;  /* 0x0013902a01007387 */ /* 0x000fe80000100a00 */
[----:B------:R-:W-:Y:S01]  /*11de0*/  STL.64 [R1+0x1068], R16 ;  /* 0x0010681001007387 */ /* 0x000fe20000100a00 */
[----:B-1----:R-:W-:-:S03]  /*11df0*/  IMAD.WIDE R4, R3, 0x4, R168 ;  /* 0x0000000403047825 */ /* 0x002fc600078e02a8 */
[----:B------:R-:W-:Y:S04]  /*11e00*/  STL.64 [R1+0x1430], R16 ;  /* 0x0014301001007387 */ /* 0x000fe80000100a00 */
[----:B------:R-:W-:Y:S01]  /*11e10*/  STL.64 [R1+0x1078], R40 ;  /* 0x0010782801007387 */ /* 0x000fe20000100a00 */
[----:B------:R-:W-:-:S03]  /*11e20*/  IMAD.WIDE R112, R3, 0x4, R172 ;  /* 0x0000000403707825 */ /* 0x000fc600078e02ac */
[----:B------:R1:W-:Y:S04]  /*11e30*/  STL.64 [R1+0x1088], R6 ;  /* 0x0010880601007387 */ /* 0x0003e80000100a00 */
[----:B------:R-:W-:Y:S04]  /*11e40*/  STL.64 [R1+0x1080], R64 ;  /* 0x0010804001007387 */ /* 0x000fe80000100a00 */
[----:B------:R2:W-:Y:S01]  /*11e50*/  STL.64 [R1+0x1090], R4 ;  /* 0x0010900401007387 */ /* 0x0005e20000100a00 */
[----:B-1----:R-:W-:-:S03]  /*11e60*/  IMAD.WIDE R6, R3, 0x4, R174 ;  /* 0x0000000403067825 */ /* 0x002fc600078e02ae */
[----:B------:R1:W-:Y:S04]  /*11e70*/  STL.64 [R1+0x1398], R40 ;  /* 0x0013982801007387 */ /* 0x0003e80000100a00 */
[----:B------:R-:W-:Y:S01]  /*11e80*/  STL.64 [R1+0x1098], R38 ;  /* 0x0010982601007387 */ /* 0x000fe20000100a00 */
[----:B--2---:R-:W-:-:S03]  /*11e90*/  IMAD.WIDE R4, R3, 0x4, R176 ;  /* 0x0000000403047825 */ /* 0x004fc600078e02b0 */
[----:B------:R-:W-:Y:S04]  /*11ea0*/  STL.64 [R1+0x10a8], R6 ;  /* 0x0010a80601007387 */ /* 0x000fe80000100a00 */
[----:B------:R-:W-:Y:S04]  /*11eb0*/  STL.64 [R1+0x10a0], R112 ;  /* 0x0010a07001007387 */ /* 0x000fe80000100a00 */
[----:B------:R2:W-:Y:S01]  /*11ec0*/  STL.64 [R1+0x10b0], R4 ;  /* 0x0010b00401007387 */ /* 0x0005e20000100a00 */
[----:B-1----:R-:W-:-:S03]  /*11ed0*/  IMAD.WIDE R40, R3, 0x4, R184 ;  /* 0x0000000403287825 */ /* 0x002fc600078e02b8 */
[----:B------:R-:W-:Y:S04]  /*11ee0*/  STL.64 [R1+0x13a0], R38 ;  /* 0x0013a02601007387 */ /* 0x000fe80000100a00 */
[----:B------:R-:W-:Y:S01]  /*11ef0*/  STL.64 [R1+0x10b8], R36 ;  /* 0x0010b82401007387 */ /* 0x000fe20000100a00 */
[----:B--2---:R-:W-:-:S05]  /*11f00*/  IMAD.WIDE R4, R3, 0x4, R182 ;  /* 0x0000000403047825 */ /* 0x004fca00078e02b6 */
[----:B------:R1:W-:Y:S01]  /*11f10*/  STL.64 [R1+0x10c8], R4 ;  /* 0x0010c80401007387 */ /* 0x0003e20000100a00 */
[----:B------:R-:W-:-:S03]  /*11f20*/  IMAD.WIDE R42, R3, 0x4, R192 ;  /* 0x00000004032a7825 */ /* 0x000fc600078e02c0 */
[----:B------:R-:W-:Y:S04]  /*11f30*/  STL.64 [R1+0x10c0], R180 ;  /* 0x0010c0b401007387 */ /* 0x000fe80000100a00 */
[----:B------:R-:W-:Y:S01]  /*11f40*/  STL.64 [R1+0x13a8], R36 ;  /* 0x0013a82401007387 */ /* 0x000fe20000100a00 */
[----:B-1----:R-:W-:-:S03]  /*11f50*/  IMAD.WIDE R4, R3, 0x4, R190 ;  /* 0x0000000403047825 */ /* 0x002fc600078e02be */
[----:B------:R-:W-:Y:S04]  /*11f60*/  STL.64 [R1+0x10d0], R40 ;  /* 0x0010d02801007387 */ /* 0x000fe80000100a00 */
[----:B------:R-:W-:Y:S01]  /*11f70*/  STL.64 [R1+0x13b0], R40 ;  /* 0x0013b02801007387 */ /* 0x000fe20000100a00 */
[----:B------:R-:W-:-:S03]  /*11f80*/  IMAD.WIDE R38, R3, 0x4, R196 ;  /* 0x0000000403267825 */ /* 0x000fc600078e02c4 */
[----:B------:R-:W-:Y:S04]  /*11f90*/  STL.64 [R1+0x10e0], R188 ;  /* 0x0010e0bc01007387 */ /* 0x000fe80000100a00 */
        /* <DEDUP_REMOVED lines=8> */
[----:B------:R-:W-:Y:S01]  /*12020*/  STL.64 [R1+0x1100], R38 ;  /* 0x0011002601007387 */ /* 0x000fe20000100a00 */
[----:B------:R-:W-:-:S03]  /*12030*/  IMAD.WIDE R30, R3, 0x4, R202 ;  /* 0x00000004031e7825 */ /* 0x000fc600078e02ca */
        /* <DEDUP_REMOVED lines=20> */
[----:B------:R-:W-:Y:S04]  /*12180*/  STL.64 [R1+0x1148], R4 ;  /* 0x0011480401007387 */ /* 0x000fe80000100a00 */
[----:B------:R-:W-:Y:S04]  /*12190*/  STL.64 [R1+0x1138], R28 ;  /* 0x0011381c01007387 */ /* 0x000fe80000100a00 */
[----:B------:R-:W-:Y:S04]  /*121a0*/  STL.64 [R1+0x13e8], R28 ;  /* 0x0013e81c01007387 */ /* 0x000fe80000100a00 */
        /* <DEDUP_REMOVED lines=9> */
[----:B------:R1:W-:Y:S01]  /*12240*/  STL.64 [R1+0x1400], R56 ;  /* 0x0014003801007387 */ /* 0x0003e20000100a00 */
[----:B------:R-:W-:-:S03]  /*12250*/  IMAD.WIDE R28, R3, 0x4, R230 ;  /* 0x00000004031c7825 */ /* 0x000fc600078e02e6 */
[----:B------:R-:W-:Y:S01]  /*12260*/  STL.64 [R1+0x1170], R66 ;  /* 0x0011704201007387 */ /* 0x000fe20000100a00 */
[----:B------:R-:W-:-:S03]  /*12270*/  IMAD.WIDE R62, R3, 0x4, R232 ;  /* 0x00000004033e7825 */ /* 0x000fc600078e02e8 */
[----:B------:R2:W-:Y:S01]  /*12280*/  STL.64 [R1+0x1408], R66 ;  /* 0x0014084201007387 */ /* 0x0005e20000100a00 */
[----:B-1----:R-:W-:-:S05]  /*12290*/  IMAD.WIDE R56, R3, 0x4, R228 ;  /* 0x0000000403387825 */ /* 0x002fca00078e02e4 */
[----:B------:R-:W-:Y:S01]  /*122a0*/  STL.64 [R1+0x1180], R56 ;  /* 0x0011803801007387 */ /* 0x000fe20000100a00 */
[----:B------:R-:W-:-:S03]  /*122b0*/  IMAD.WIDE R16, R3, 0x4, R236 ;  /* 0x0000000403107825 */ /* 0x000fc600078e02ec */
[----:B------:R-:W-:Y:S01]  /*122c0*/  STL.64 [R1+0x1178], R24 ;  /* 0x0011781801007387 */ /* 0x000fe20000100a00 */
[----:B------:R-:W-:-:S03]  /*122d0*/  IMAD.WIDE R22, R3, 0x4, R234 ;  /* 0x0000000403167825 */ /* 0x000fc600078e02ea */
[----:B------:R-:W-:Y:S01]  /*122e0*/  STL.64 [R1+0x1410], R24 ;  /* 0x0014101801007387 */ /* 0x000fe20000100a00 */
[----:B------:R-:W-:-:S03]  /*122f0*/  IMAD.WIDE R54, R3, 0x4, R238 ;  /* 0x0000000403367825 */ /* 0x000fc600078e02ee */
[----:B------:R-:W-:Y:S01]  /*12300*/  STL.64 [R1+0x1188], R28 ;  /* 0x0011881c01007387 */ /* 0x000fe20000100a00 */
[----:B------:R-:W-:-:S03]  /*12310*/  IMAD.WIDE R60, R3, 0x4, R240 ;  /* 0x00000004033c7825 */ /* 0x000fc600078e02f0 */
[----:B------:R-:W-:Y:S04]  /*12320*/  STL.64 [R1+0x1418], R28 ;  /* 0x0014181c01007387 */ /* 0x000fe80000100a00 */
[----:B------:R-:W-:Y:S01]  /*12330*/  STL.64 [R1+0x1190], R62 ;  /* 0x0011903e01007387 */ /* 0x000fe20000100a00 */
[----:B------:R-:W-:-:S03]  /*12340*/  IMAD.WIDE R4, R3, 0x4, R244 ;  /* 0x0000000403047825 */ /* 0x000fc600078e02f4 */
[----:B------:R1:W-:Y:S01]  /*12350*/  STL.64 [R1+0x1420], R62 ;  /* 0x0014203e01007387 */ /* 0x0003e20000100a00 */
[----:B------:R-:W-:-:S03]  /*12360*/  IMAD.WIDE R20, R3, 0x4, R242 ;  /* 0x0000000403147825 */ /* 0x000fc600078e02f2 */
[----:B------:R-:W-:Y:S04]  /*12370*/  STL.64 [R1+0x11a0], R16 ;  /* 0x0011a01001007387 */ /* 0x000fe80000100a00 */
[----:B------:R-:W-:Y:S01]  /*12380*/  STL.64 [R1+0x1198], R22 ;  /* 0x0011981601007387 */ /* 0x000fe20000100a00 */
[----:B------:R-:W-:-:S03]  /*12390*/  IMAD.WIDE R30, R3, 0x4, R246 ;  /* 0x00000004031e7825 */ /* 0x000fc600078e02f6 */
[----:B------:R-:W-:Y:S04]  /*123a0*/  STL.64 [R1+0x1428], R22 ;  /* 0x0014281601007387 */ /* 0x000fe80000100a00 */
[----:B------:R-:W-:Y:S04]  /*123b0*/  STL.64 [R1+0x11a8], R54 ;  /* 0x0011a83601007387 */ /* 0x000fe80000100a00 */
[----:B------:R3:W-:Y:S01]  /*123c0*/  STL.64 [R1+0x1438], R54 ;  /* 0x0014383601007387 */ /* 0x0007e20000100a00 */
[----:B------:R-:W-:-:S03]  /*123d0*/  IMAD.WIDE R58, R3, 0x4, R248 ;  /* 0x00000004033a7825 */ /* 0x000fc600078e02f8 */
[----:B------:R-:W-:Y:S04]  /*123e0*/  STL.64 [R1+0x11b0], R60 ;  /* 0x0011b03c01007387 */ /* 0x000fe80000100a00 */
[----:B------:R-:W-:Y:S04]  /*123f0*/  STL.64 [R1+0x1440], R60 ;  /* 0x0014403c01007387 */ /* 0x000fe80000100a00 */
[----:B------:R-:W-:Y:S04]  /*12400*/  STL.64 [R1+0x11c0], R4 ;  /* 0x0011c00401007387 */ /* 0x000fe80000100a00 */
[----:B------:R-:W-:Y:S01]  /*12410*/  STL.64 [R1+0x11b8], R20 ;  /* 0x0011b81401007387 */ /* 0x000fe20000100a00 */
[----:B------:R-:W-:-:S03]  /*12420*/  IMAD.WIDE R18, R3, 0x4, R250 ;  /* 0x0000000403127825 */ /* 0x000fc600078e02fa */
[----:B------:R-:W-:Y:S04]  /*12430*/  STL.64 [R1+0x1448], R20 ;  /* 0x0014481401007387 */ /* 0x000fe80000100a00 */
[----:B------:R-:W-:Y:S04]  /*12440*/  STL.64 [R1+0x11c8], R30 ;  /* 0x0011c81e01007387 */ /* 0x000fe80000100a00 */
[----:B------:R4:W-:Y:S04]  /*12450*/  STL.64 [R1+0x1450], R30 ;  /* 0x0014501e01007387 */ /* 0x0009e80000100a00 */
[----:B------:R-:W-:Y:S04]  /*12460*/  STL [R1+0x3f0], RZ ;  /* 0x0003f0ff01007387 */ /* 0x000fe80000100800 */
[----:B------:R-:W-:Y:S04]  /*12470*/  STL.64 [R1+0x11d0], R58 ;  /* 0x0011d03a01007387 */ /* 0x000fe80000100a00 */
[----:B------:R2:W-:Y:S04]  /*12480*/  STL.64 [R1+0x1458], R58 ;  /* 0x0014583a01007387 */ /* 0x0005e80000100a00 */
[----:B------:R-:W-:Y:S04]  /*12490*/  STL [R1+0x3f4], RZ ;  /* 0x0003f4ff01007387 */ /* 0x000fe80000100800 */
[----:B------:R-:W-:Y:S04]  /*124a0*/  STL [R1+0x3f8], RZ ;  /* 0x0003f8ff01007387 */ /* 0x000fe80000100800 */
[----:B------:R-:W-:Y:S04]  /*124b0*/  STL.64 [R1+0x1358], R18 ;  /* 0x0013581201007387 */ /* 0x000fe80000100a00 */
[----:B------:R1:W-:Y:S04]  /*124c0*/  STL.64 [R1+0x1460], R18 ;  /* 0x0014601201007387 */ /* 0x0003e80000100a00 */
[----:B------:R1:W-:Y:S04]  /*124d0*/  STL [R1+0x3fc], RZ ;  /* 0x0003fcff01007387 */ /* 0x0003e80000100800 */
        /* <DEDUP_REMOVED lines=192> */
[----:B------:R1:W-:Y:S04]  /*130e0*/  STL [R1], RZ ;  /* 0x000000ff01007387 */ /* 0x0003e80000100800 */
        /* <DEDUP_REMOVED lines=79> */
[----:B------:R1:W-:Y:S01]  /*135e0*/  STL [R1+0x500], RZ ;  /* 0x000500ff01007387 */ /* 0x0003e20000100800 */
[----:B------:R-:W-:-:S03]  /*135f0*/  ISETP.NE.U32.AND P0, PT, R0, RZ, PT ;  /* 0x000000ff0000720c */ /* 0x000fc60003f05070 */
[----:B------:R1:W-:Y:S04]  /*13600*/  STL [R1+0x504], RZ ;  /* 0x000504ff01007387 */ /* 0x0003e80000100800 */
[----:B------:R1:W-:Y:S04]  /*13610*/  STL [R1+0x508], RZ ;  /* 0x000508ff01007387 */ /* 0x0003e80000100800 */
[----:B------:R1:W-:Y:S04]  /*13620*/  STL [R1+0x50c], RZ ;  /* 0x00050cff01007387 */ /* 0x0003e80000100800 */
[----:B------:R-:W5:Y:S04]  /*13630*/  LDL.LU.64 R124, [R1+0xbc8] ;  /* 0x000bc800017c7983 */ /* 0x000f680000300a00 */
[----:B------:R-:W5:Y:S04]  /*13640*/  LDL.LU.64 R132, [R1+0xb08] ;  /* 0x000b080001847983 */ /* 0x000f680000300a00 */
[----:B------:R-:W1:Y:S04]  /*13650*/  S2R R0, SR_TID.X ;  /* 0x0000000000007919 */ /* 0x000e680000002100 */
[----:B------:R-:W5:Y:S04]  /*13660*/  LDL.LU.64 R126, [R1+0xb90] ;  /* 0x000b9000017e7983 */ /* 0x000f680000300a00 */
[----:B------:R-:W5:Y:S04]  /*13670*/  LDL.LU.64 R128, [R1+0xb88] ;  /* 0x000b880001807983 */ /* 0x000f680000300a00 */
[----:B------:R-:W5:Y:S04]  /*13680*/  LDL.LU.64 R130, [R1+0xb80] ;  /* 0x000b800001827983 */ /* 0x000f680000300a00 */
[----:B------:R-:W5:Y:S04]  /*13690*/  LDL.LU.64 R134, [R1+0xb40] ;  /* 0x000b400001867983 */ /* 0x000f680000300a00 */
[----:B------:R-:W5:Y:S04]  /*136a0*/  LDL.LU.64 R136, [R1+0xb38] ;  /* 0x000b380001887983 */ /* 0x000f680000300a00 */
[----:B------:R-:W5:Y:S04]  /*136b0*/  LDL.LU.64 R138, [R1+0xb30] ;  /* 0x000b3000018a7983 */ /* 0x000f680000300a00 */
        /* <DEDUP_REMOVED lines=13> */
[----:B--2---:R-:W-:-:S03]  /*13790*/  IMAD.MOV.U32 R66, RZ, RZ, R140 ;  /* 0x000000ffff427224 */ /* 0x004fc600078e008c */
[----:B------:R2:W-:Y:S01]  /*137a0*/  STL [R1+0x3c4], RZ ;  /* 0x0003c4ff01007387 */ /* 0x0005e20000100800 */
[----:B------:R-:W-:-:S03]  /*137b0*/  IMAD.MOV.U32 R67, RZ, RZ, R141 ;  /* 0x000000ffff437224 */ /* 0x000fc600078e008d */
[----:B------:R2:W-:Y:S01]  /*137c0*/  STL [R1+0x3c8], RZ ;  /* 0x0003c8ff01007387 */ /* 0x0005e20000100800 */
[----:B------:R-:W-:Y:S01]  /*137d0*/  IMAD.MOV.U32 R176, RZ, RZ, R114 ;  /* 0x000000ffffb07224 */ /* 0x000fe200078e0072 */
[----:B-1----:R-:W-:Y:S02]  /*137e0*/  LOP3.LUT R187, R0, 0x7f, RZ, 0xc0, !PT ;  /* 0x0000007f00bb7812 */ /* 0x002fe400078ec0ff */
[----:B------:R2:W-:Y:S01]  /*137f0*/  STL [R1+0x3cc], RZ ;  /* 0x0003ccff01007387 */ /* 0x0005e20000100800 */
[----:B------:R-:W-:Y:S01]  /*13800*/  IMAD.MOV.U32 R177, RZ, RZ, R115 ;  /* 0x000000ffffb17224 */ /* 0x000fe200078e0073 */
[----:B------:R-:W-:Y:S01]  /*13810*/  MOV R178, R112 ;  /* 0x0000007000b27202 */ /* 0x000fe20000000f00 */
[----:B------:R-:W-:Y:S01]  /*13820*/  IMAD.MOV.U32 R42, RZ, RZ, R180 ;  /* 0x000000ffff2a7224 */ /* 0x000fe200078e00b4 */
[----:B------:R2:W-:Y:S01]  /*13830*/  STL [R1+0x390], RZ ;  /* 0x000390ff01007387 */ /* 0x0005e20000100800 */
[----:B------:R-:W-:Y:S01]  /*13840*/  IMAD.MOV.U32 R43, RZ, RZ, R181 ;  /* 0x000000ffff2b7224 */ /* 0x000fe200078e00b5 */
[----:B------:R-:W-:Y:S01]  /*13850*/  MOV R41, R189 ;  /* 0x000000bd00297202 */ /* 0x000fe20000000f00 */
[----:B------:R-:W-:Y:S01]  /*13860*/  IMAD.MOV.U32 R179, RZ, RZ, R113 ;  /* 0x000000ffffb37224 */ /* 0x000fe200078e0071 */
[----:B------:R-:W2:Y:S01]  /*13870*/  LDL.LU.64 R140, [R1+0xb28] ;  /* 0x000b2800018c7983 */ /* 0x000ea20000300a00 */
[----:B------:R-:W-:-:S03]  /*13880*/  IMAD.MOV.U32 R40, RZ, RZ, R188 ;  /* 0x000000ffff287224 */ /* 0x000fc600078e00bc */
[----:B------:R-:W2:Y:S01]  /*13890*/  LDL.LU.64 R180, [R1+0xb00] ;  /* 0x000b000001b47983 */ /* 0x000ea20000300a00 */
[----:B------:R-:W-:Y:S01]  /*138a0*/  IMAD.MOV.U32 R182, RZ, RZ, R106 ;  /* 0x000000ffffb67224 */ /* 0x000fe200078e006a */
[----:B------:R-:W-:Y:S01]  /*138b0*/  MOV R184, R104 ;  /* 0x0000006800b87202 */ /* 0x000fe20000000f00 */
[----:B------:R-:W-:Y:S01]  /*138c0*/  IMAD.MOV.U32 R183, RZ, RZ, R107 ;  /* 0x000000ffffb77224 */ /* 0x000fe200078e006b */
[----:B------:R-:W2:Y:S01]  /*138d0*/  LDL.LU.64 R188, [R1+0xad8] ;  /* 0x000ad80001bc7983 */ /* 0x000ea20000300a00 */
[----:B------:R-:W-:Y:S01]  /*138e0*/  IMAD.MOV.U32 R185, RZ, RZ, R105 ;  /* 0x000000ffffb97224 */ /* 0x000fe200078e0069 */
[----:B------:R-:W-:Y:S01]  /*138f0*/  MOV R27, R143 ;  /* 0x0000008f001b7202 */ /* 0x000fe20000000f00 */
[----:B------:R-:W-:Y:S01]  /*13900*/  IMAD.MOV.U32 R26, RZ, RZ, R142 ;  /* 0x000000ffff1a7224 */ /* 0x000fe200078e008e */
[----:B------:R-:W2:Y:S01]  /*13910*/  LDL.LU.64 R196, [R1+0x208] ;  /* 0x0002080001c47983 */ /* 0x000ea20000300a00 */
[----:B------:R-:W-:Y:S01]  /*13920*/  IMAD.SHL.U32 R187, R187, 0x4, RZ ;  /* 0x00000004bbbb7824 */ /* 0x000fe200078e00ff */
[----:B------:R-:W-:Y:S01]  /*13930*/  MOV R53, R179 ;  /* 0x000000b300357202 */ /* 0x000fe20000000f00 */
[----:B------:R-:W-:Y:S01]  /*13940*/  IMAD.MOV.U32 R62, RZ, RZ, R176 ;  /* 0x000000ffff3e7224 */ /* 0x000fe200078e00b0 */
[----:B------:R-:W2:Y:S01]  /*13950*/  LDL.LU.64 R232, [R1+0x198] ;  /* 0x0001980001e87983 */ /* 0x000ea20000300a00 */
[----:B------:R-:W-:-:S02]  /*13960*/  IMAD.MOV.U32 R63, RZ, RZ, R177 ;  /* 0x000000ffff3f7224 */ /* 0x000fc400078e00b1 */
[----:B------:R-:W-:Y:S01]  /*13970*/  IMAD.MOV.U32 R52, RZ, RZ, R178 ;  /* 0x000000ffff347224 */ /* 0x000fe200078e00b2 */
[----:B------:R-:W2:Y:S01]  /*13980*/  LDL.LU.64 R142, [R1+0xc00] ;  /* 0x000c0000018e7983 */ /* 0x000ea20000300a00 */
[----:B------:R-:W-:-:S03]  /*13990*/  IMAD.MOV.U32 R28, RZ, RZ, R182 ;  /* 0x000000ffff1c7224 */ /* 0x000fc600078e00b6 */
[----:B------:R-:W2:Y:S01]  /*139a0*/  LDL.LU.64 R176, [R1+0xbd8] ;  /* 0x000bd80001b07983 */ /* 0x000ea20000300a00 */
[----:B------:R-:W-:Y:S01]  /*139b0*/  IMAD.MOV.U32 R29, RZ, RZ, R183 ;  /* 0x000000ffff1d7224 */ /* 0x000fe200078e00b7 */
[----:B------:R-:W-:Y:S02]  /*139c0*/  MOV R25, R185 ;  /* 0x000000b900197202 */ /* 0x000fe40000000f00 */
[----:B------:R-:W2:Y:S01]  /*139d0*/  LDL.LU.64 R178, [R1+0xbd0] ;  /* 0x000bd00001b27983 */ /* 0x000ea20000300a00 */
[----:B------:R-:W-:Y:S01]  /*139e0*/  IMAD.MOV.U32 R24, RZ, RZ, R184 ;  /* 0x000000ffff187224 */ /* 0x000fe200078e00b8 */
[----:B---3--:R-:W-:Y:S02]  /*139f0*/  LOP3.LUT R55, R187, 0x60, RZ, 0x3c, !PT ;  /* 0x00000060bb377812 */ /* 0x008fe400078e3cff */
        /* <DEDUP_REMOVED lines=11> */
[----:B------:R-:W3:Y:S01]  /*13ab0*/  LDL.LU.64 R238, [R1+0xb10] ;  /* 0x000b100001ee7983 */ /* 0x000ee20000300a00 */
[----:B------:R-:W-:-:S03]  /*13ac0*/  IADD3 R0, R252, -0xc0, RZ ;  /* 0xffffff40fc007810 */ /* 0x000fc60007ffe0ff */
[----:B----4-:R-:W4:Y:S01]  /*13ad0*/  LDL.64 R30, [R1+0x11c0] ;  /* 0x0011c000011e7983 */ /* 0x010f220000100a00 */
[----:B------:R-:W-:Y:S01]  /*13ae0*/  IMAD.MOV.U32 R58, RZ, RZ, R16 ;  /* 0x000000ffff3a7224 */ /* 0x000fe200078e0010 */
[----:B------:R-:W-:Y:S02]  /*13af0*/  MOV R59, R17 ;  /* 0x00000011003b7202 */ /* 0x000fe40000000f00 */
[----:B------:R-:W4:Y:S04]  /*13b00*/  LDL.64 R20, [R1+0xfe8] ;  /* 0x000fe80001147983 */ /* 0x000f280000100a00 */
[----:B------:R-:W4:Y:S04]  /*13b10*/  LDL.64 R60, [R1+0x1008] ;  /* 0x00100800013c7983 */ /* 0x000f280000100a00 */
[----:B------:R-:W4:Y:S01]  /*13b20*/  LDL.64 R16, [R1+0x1048] ;  /* 0x0010480001107983 */ /* 0x000f220000100a00 */
[----:B-----5:R-:W-:-:S04]  /*13b30*/  IMAD.WIDE R124, R2, 0x4, R124 ;  /* 0x00000004027c7825 */ /* 0x020fc800078e027c */
[C---:B------:R-:W-:Y:S01]  /*13b40*/  IMAD.WIDE R132, R2.reuse, 0x4, R132 ;  /* 0x0000000402847825 */ /* 0x040fe200078e0284 */
[----:B------:R1:W-:Y:S03]  /*13b50*/  LDGSTS.E [R55+0x53800], [R124.64], !P1 ;  /* 0x538000007c377fae */ /* 0x0003e6000c921848 */
        /* <DEDUP_REMOVED lines=9> */
[----:B------:R-:W-:Y:S01]  /*13bf0*/  IMAD.WIDE R138, R2, 0x4, R138 ;  /* 0x00000004028a7825 */ /* 0x000fe200078e028a */
[----:B------:R1:W-:Y:S04]  /*13c00*/  LDGSTS.E [R55+0x55a00], [R134.64], !P2 ;  /* 0x55a0000086377fae */ /* 0x0003e8000d121848 */
[----:B------:R1:W-:Y:S04]  /*13c10*/  LDGSTS.E [R55+0x55c00], [R136.64], !P2 ;  /* 0x55c0000088377fae */ /* 0x0003e8000d121848 */
[----:B------:R1:W-:Y:S01]  /*13c20*/  LDGSTS.E [R55+0x55e00], [R138.64], !P2 ;  /* 0x55e000008a377fae */ /* 0x0003e2000d121848 */
[----:B------:R-:W-:Y:S01]  /*13c30*/  ISETP.GE.U32.AND P1, PT, R0, 0x7fffff01, PT ;  /* 0x7fffff010000780c */ /* 0x000fe20003f26070 */
[----:B--2---:R-:W-:-:S04]  /*13c40*/  IMAD.WIDE R140, R2, 0x4, R140 ;  /* 0x00000004028c7825 */ /* 0x004fc800078e028c */
[C---:B------:R-:W-:Y:S01]  /*13c50*/  IMAD.WIDE R180, R2.reuse, 0x4, R180 ;  /* 0x0000000402b47825 */ /* 0x040fe200078e02b4 */
[----:B------:R1:W-:Y:S03]  /*13c60*/  LDGSTS.E [R55+0x57800], [R140.64], !P3 ;  /* 0x578000008c377fae */ /* 0x0003e6000d921848 */
[----:B------:R-:W-:-:S04]  /*13c70*/  IMAD.WIDE R188, R2, 0x4, R188 ;  /* 0x0000000402bc7825 */ /* 0x000fc800078e02bc */
[----:B------:R-:W-:-:S04]  /*13c80*/  IMAD.WIDE R142, R2, 0x4, R142 ;  /* 0x00000004028e7825 */ /* 0x000fc800078e028e */
[C---:B------:R-:W-:Y:S01]  /*13c90*/  IMAD.WIDE R176, R2.reuse, 0x4, R176 ;  /* 0x0000000402b07825 */ /* 0x040fe200078e02b0 */
[----:B------:R1:W-:Y:S03]  /*13ca0*/  LDGSTS.E [R55+0x57a00], [R142.64], !P3 ;  /* 0x57a000008e377fae */ /* 0x0003e6000d921848 */
[C---:B------:R-:W-:Y:S01]  /*13cb0*/  IMAD.WIDE R178, R2.reuse, 0x4, R178 ;  /* 0x0000000402b27825 */ /* 0x040fe200078e02b2 */
[----:B------:R1:W-:Y:S03]  /*13cc0*/  LDGSTS.E [R55+0x57c00], [R176.64], !P3 ;  /* 0x57c00000b0377fae */ /* 0x0003e6000d921848 */
[C---:B---3--:R-:W-:Y:S01]  /*13cd0*/  IMAD.WIDE R182, R2.reuse, 0x4, R182 ;  /* 0x0000000402b67825 */ /* 0x048fe200078e02b6 */
        /* <DEDUP_REMOVED lines=28> */
[----:B------:R1:W-:Y:S04]  /*13ea0*/  LDGSTS.E [R55+0x5fc00], [R236.64], !P1 ;  /* 0x5fc00000ec377fae */ /* 0x0003e8000c921848 */
[----:B------:R1:W-:Y:S01]  /*13eb0*/  LDGSTS.E [R55+0x5fe00], [R238.64], !P1 ;  /* 0x5fe00000ee377fae */ /* 0x0003e2000c921848 */
[----:B------:R-:W-:-:S03]  /*13ec0*/  IMAD.MOV.U32 R23, RZ, RZ, R63 ;  /* 0x000000ffff177224 */ /* 0x000fc600078e003f */
[----:B-1----:R-:W2:Y:S01]  /*13ed0*/  LDL.64 R54, [R1+0x1028] ;  /* 0x0010280001367983 */ /* 0x002ea20000100a00 */
[----:B------:R-:W-:Y:S02]  /*13ee0*/  IMAD.MOV.U32 R63, RZ, RZ, R29 ;  /* 0x000000ffff3f7224 */ /* 0x000fe400078e001d */
[----:B------:R-:W-:Y:S01]  /*13ef0*/  IMAD.MOV.U32 R29, RZ, RZ, R25 ;  /* 0x000000ffff1d7224 */ /* 0x000fe200078e0019 */
[----:B------:R-:W-:Y:S01]  /*13f00*/  MOV R22, R62 ;  /* 0x0000003e00167202 */ /* 0x000fe20000000f00 */
[----:B------:R-:W-:Y:S01]  /*13f10*/  IMAD.MOV.U32 R25, RZ, RZ, R67 ;  /* 0x000000ffff197224 */ /* 0x000fe200078e0043 */
[----:B------:R-:W0:Y:S01]  /*13f20*/  LDGDEPBAR ;  /* 0x00000000000079af */ /* 0x000e220000000000 */
[----:B------:R-:W-:Y:S02]  /*13f30*/  IMAD.MOV.U32 R67, RZ, RZ, R27 ;  /* 0x000000ffff437224 */ /* 0x000fe400078e001b */
[----:B------:R-:W-:Y:S02]  /*13f40*/  IMAD.MOV.U32 R27, RZ, RZ, R65 ;  /* 0x000000ffff1b7224 */ /* 0x000fe400078e0041 */
[----:B------:R-:W1:Y:S01]  /*13f50*/  S2R R65, SR_TID.X ;  /* 0x0000000000417919 */ /* 0x000e620000002100 */
[----:B------:R-:W-:-:S02]  /*13f60*/  IMAD.MOV.U32 R0, RZ, RZ, 0x3f ;  /* 0x0000003fff007424 */ /* 0x000fc400078e00ff */
[----:B------:R-:W-:Y:S01]  /*13f70*/  IMAD.MOV.U32 R62, RZ, RZ, R28 ;  /* 0x000000ffff3e7224 */ /* 0x000fe200078e001c */
[----:B------:R-:W-:Y:S02]  /*13f80*/  MOV R28, R24 ;  /* 0x00000018001c7202 */ /* 0x000fe40000000f00 */
[----:B------:R-:W-:Y:S01]  /*13f90*/  IADD3 R0, R0, c[0x0][0x180], RZ ;  /* 0x0000600000007a10 */ /* 0x000fe20007ffe0ff */
[----:B------:R-:W-:Y:S01]  /*13fa0*/  IMAD.MOV.U32 R24, RZ, RZ, R66 ;  /* 0x000000ffff187224 */ /* 0x000fe200078e0042 */
[----:B------:R-:W-:Y:S01]  /*13fb0*/  MOV R66, R26 ;  /* 0x0000001a00427202 */ /* 0x000fe20000000f00 */
[----:B------:R-:W-:Y:S01]  /*13fc0*/  IMAD.MOV.U32 R26, RZ, RZ, R64 ;  /* 0x000000ffff1a7224 */ /* 0x000fe200078e0040 */
[----:B------:R-:W-:Y:S02]  /*13fd0*/  ISETP.GE.AND P2, PT, R0, 0x40, PT ;  /* 0x000000400000780c */ /* 0x000fe40003f46270 */
[----:B-1----:R-:W-:Y:S02]  /*13fe0*/  LOP3.LUT R64, R65, 0x3f, RZ, 0xc0, !PT ;  /* 0x0000003f41407812 */ /* 0x002fe400078ec0ff */
[----:B------:R-:W-:-:S02]  /*13ff0*/  SHF.R.S32.HI R0, RZ, 0x6, R65 ;  /* 0x00000006ff007819 */ /* 0x000fc40000011441 */
[----:B------:R-:W-:Y:S02]  /*14000*/  SHF.L.U32 R64, R64, 0x2, RZ ;  /* 0x0000000240407819 */ /* 0x000fe400000006ff */
[----:B------:R-:W-:-:S04]  /*14010*/  SGXT R0, R0, 0x1 ;  /* 0x000000010000781a */ /* 0x000fc80000000200 */
[----:B------:R-:W-:-:S05]  /*14020*/  LOP3.LUT R65, R64, 0x110, R0, 0x78, !PT ;  /* 0x0000011040417812 */ /* 0x000fca00078e7800 */
[----:B------:R1:W-:Y:S04]  /*14030*/  LDGSTS.E [R65+0x70000], [R22.64], P0 ;  /* 0x7000000016417fae */ /* 0x0003e80008121848 */
[----:B------:R3:W-:Y:S04]  /*14040*/  LDGSTS.E [R65+0x70800], [R62.64], P0 ;  /* 0x708000003e417fae */ /* 0x0007e80008121848 */
[----:B------:R5:W-:Y:S04]  /*14050*/  LDGSTS.E [R65+0x71000], [R28.64], P0 ;  /* 0x710000001c417fae */ /* 0x000be80008121848 */
[----:B------:R1:W-:Y:S01]  /*14060*/  LDGSTS.E [R65+0x71800], [R24.64], P0 ;  /* 0x7180000018417fae */ /* 0x0003e20008121848 */
[----:B------:R-:W-:-:S03]  /*14070*/  LOP3.LUT R64, R64, 0x110, R0, 0x78, !PT ;  /* 0x0000011040407812 */ /* 0x000fc600078e7800 */
[----:B------:R1:W-:Y:S01]  /*14080*/  LDGSTS.E [R65+0x72000], [R66.64], P0 ;  /* 0x7200000042417fae */ /* 0x0003e20008121848 */
[----:B------:R-:W-:-:S03]  /*14090*/  IMAD.MOV.U32 R18, RZ, RZ, R56 ;  /* 0x000000ffff127224 */ /* 0x000fc600078e0038 */
[----:B------:R1:W-:Y:S01]  /*140a0*/  LDGSTS.E [R65+0x72800], [R26.64], P0 ;  /* 0x728000001a417fae */ /* 0x0003e20008121848 */
[----:B------:R-:W-:-:S03]  /*140b0*/  IMAD.MOV.U32 R19, RZ, RZ, R57 ;  /* 0x000000ffff137224 */ /* 0x000fc600078e0039 */
[----:B------:R1:W-:Y:S04]  /*140c0*/  LDGSTS.E [R65+0x73000], [R52.64], P0 ;  /* 0x7300000034417fae */ /* 0x0003e80008121848 */
[----:B------:R1:W-:Y:S01]  /*140d0*/  LDGSTS.E [R65+0x73800], [R42.64], P0 ;  /* 0x738000002a417fae */ /* 0x0003e20008121848 */
[----:B------:R-:W-:-:S03]  /*140e0*/  LOP3.LUT R64, R64, 0x20, RZ, 0x3c, !PT ;  /* 0x0000002040407812 */ /* 0x000fc600078e3cff */
[----:B------:R1:W-:Y:S04]  /*140f0*/  LDGSTS.E [R65+0x74000], [R40.64], P0 ;  /* 0x7400000028417fae */ /* 0x0003e80008121848 */
[----:B------:R1:W-:Y:S04]  /*14100*/  LDGSTS.E [R65+0x74800], [R38.64], P0 ;  /* 0x7480000026417fae */ /* 0x0003e80008121848 */
[----:B------:R1:W-:Y:S04]  /*14110*/  LDGSTS.E [R65+0x75000], [R36.64], P0 ;  /* 0x7500000024417fae */ /* 0x0003e80008121848 */
[----:B------:R3:W-:Y:S04]  /*14120*/  LDGSTS.E [R65+0x75800], [R34.64], P0 ;  /* 0x7580000022417fae */ /* 0x0007e80008121848 */
[----:B------:R4:W-:Y:S04]  /*14130*/  LDGSTS.E [R65+0x76000], [R32.64], P0 ;  /* 0x7600000020417fae */ /* 0x0009e80008121848 */
[----:B-1----:R-:W2:Y:S04]  /*14140*/  LDL.64 R22, [R1+0x1088] ;  /* 0x0010880001167983 */ /* 0x002ea80000100a00 */
[----:B---3--:R-:W3:Y:S04]  /*14150*/  LDL.64 R62, [R1+0x10a8] ;  /* 0x0010a800013e7983 */ /* 0x008ee80000100a00 */
[----:B-----5:R-:W5:Y:S04]  /*14160*/  LDL.64 R28, [R1+0x10c8] ;  /* 0x0010c800011c7983 */ /* 0x020f680000100a00 */
[----:B------:R-:W3:Y:S04]  /*14170*/  LDL.64 R24, [R1+0x10e8] ;  /* 0x0010e80001187983 */ /* 0x000ee80000100a00 */
[----:B------:R-:W3:Y:S04]  /*14180*/  LDL.64 R66, [R1+0x1108] ;  /* 0x0011080001427983 */ /* 0x000ee80000100a00 */
[----:B------:R-:W3:Y:S04]  /*14190*/  LDL.64 R56, [R1+0x1128] ;  /* 0x0011280001387983 */ /* 0x000ee80000100a00 */
[----:B------:R-:W3:Y:S04]  /*141a0*/  LDL.64 R26, [R1+0x1148] ;  /* 0x00114800011a7983 */ /* 0x000ee80000100a00 */
[----:B------:R-:W3:Y:S04]  /*141b0*/  LDL.64 R52, [R1+0xff0] ;  /* 0x000ff00001347983 */ /* 0x000ee80000100a00 */
[----:B----4-:R-:W4:Y:S04]  /*141c0*/  LDL.64 R32, [R1+0x1010] ;  /* 0x0010100001207983 */ /* 0x010f280000100a00 */
[----:B------:R-:W3:Y:S04]  /*141d0*/  LDL.64 R42, [R1+0x1030] ;  /* 0x00103000012a7983 */ /* 0x000ee80000100a00 */
[----:B------:R-:W3:Y:S04]  /*141e0*/  LDL.64 R34, [R1+0x1050] ;  /* 0x0010500001227983 */ /* 0x000ee80000100a00 */
[----:B------:R-:W3:Y:S04]  /*141f0*/  LDL.64 R40, [R1+0x1070] ;  /* 0x0010700001287983 */ /* 0x000ee80000100a00 */
[----:B------:R-:W3:Y:S04]  /*14200*/  LDL.64 R36, [R1+0x1090] ;  /* 0x0010900001247983 */ /* 0x000ee80000100a00 */
[----:B------:R-:W3:Y:S04]  /*14210*/  LDL.64 R38, [R1+0x10b0] ;  /* 0x0010b00001267983 */ /* 0x000ee80000100a00 */
[----:B------:R1:W-:Y:S04]  /*14220*/  LDGSTS.E [R65+0x76800], [R18.64], P0 ;  /* 0x7680000012417fae */ /* 0x0003e80008121848 */
[----:B------:R1:W-:Y:S04]  /*14230*/  LDGSTS.E [R65+0x77000], [R58.64], P0 ;  /* 0x770000003a417fae */ /* 0x0003e80008121848 */
[----:B------:R1:W-:Y:S04]  /*14240*/  LDGSTS.E [R65+0x77800], [R30.64], P0 ;  /* 0x778000001e417fae */ /* 0x0003e80008121848 */
[----:B-1----:R-:W3:Y:S04]  /*14250*/  LDL.LU.64 R18, [R1+0x1460] ;  /* 0x0014600001127983 */ /* 0x002ee80000300a00 */
[----:B------:R-:W3:Y:S04]  /*14260*/  LDL.LU.64 R58, [R1+0x1458] ;  /* 0x00145800013a7983 */ /* 0x000ee80000300a00 */
[----:B------:R-:W3:Y:S04]  /*14270*/  LDL.LU.64 R30, [R1+0x1450] ;  /* 0x00145000011e7983 */ /* 0x000ee80000300a00 */
[----:B------:R1:W-:Y:S04]  /*14280*/  LDGSTS.E [R64+0x70200], [R20.64], P0 ;  /* 0x7020000014407fae */ /* 0x0003e80008121848 */
[----:B------:R1:W-:Y:S04]  /*14290*/  LDGSTS.E [R64+0x70a00], [R60.64], P0 ;  /* 0x70a000003c407fae */ /* 0x0003e80008121848 */
[----:B-1----:R-:W3:Y:S04]  /*142a0*/  LDL.LU.64 R20, [R1+0x1448] ;  /* 0x0014480001147983 */ /* 0x002ee80000300a00 */
[----:B------:R-:W3:Y:S04]  /*142b0*/  LDL.LU.64 R60, [R1+0x1440] ;  /* 0x00144000013c7983 */ /* 0x000ee80000300a00 */
[----:B--2---:R1:W-:Y:S04]  /*142c0*/  LDGSTS.E [R64+0x71200], [R54.64], P0 ;  /* 0x7120000036407fae */ /* 0x0043e80008121848 */
[----:B------:R2:W-:Y:S04]  /*142d0*/  LDGSTS.E [R64+0x71a00], [R16.64], P0 ;  /* 0x71a0000010407fae */ /* 0x0005e80008121848 */
[----:B-1----:R-:W3:Y:S04]  /*142e0*/  LDL.LU.64 R54, [R1+0x1438] ;  /* 0x0014380001367983 */ /* 0x002ee80000300a00 */
[----:B--2---:R-:W2:Y:S04]  /*142f0*/  LDL.LU.64 R16, [R1+0x1430] ;  /* 0x0014300001107983 */ /* 0x004ea80000300a00 */
[----:B--2---:R1:W-:Y:S04]  /*14300*/  LDGSTS.E [R64+0x72200], [R16.64], P0 ;  /* 0x7220000010407fae */ /* 0x0043e80008121848 */
[----:B------:R2:W-:Y:S04]  /*14310*/  LDGSTS.E [R64+0x72a00], [R22.64], P0 ;  /* 0x72a0000016407fae */ /* 0x0005e80008121848 */
[----:B---3--:R3:W-:Y:S04]  /*14320*/  LDGSTS.E [R64+0x73200], [R62.64], P0 ;  /* 0x732000003e407fae */ /* 0x0087e80008121848 */
[----:B-----5:R5:W-:Y:S04]  /*14330*/  LDGSTS.E [R64+0x73a00], [R28.64], P0 ;  /* 0x73a000001c407fae */ /* 0x020be80008121848 */
[----:B--2---:R-:W2:Y:S04]  /*14340*/  LDL.LU.64 R22, [R1+0x1428] ;  /* 0x0014280001167983 */ /* 0x004ea80000300a00 */
[----:B---3--:R-:W4:Y:S04]  /*14350*/  LDL.LU.64 R62, [R1+0x1420] ;  /* 0x00142000013e7983 */ /* 0x008f280000300a00 */
[----:B-----5:R-:W5:Y:S04]  /*14360*/  LDL.LU.64 R28, [R1+0x1418] ;  /* 0x00141800011c7983 */ /* 0x020f680000300a00 */
[----:B------:R1:W-:Y:S04]  /*14370*/  LDGSTS.E [R64+0x74200], [R24.64], P0 ;  /* 0x7420000018407fae */ /* 0x0003e80008121848 */
[----:B------:R4:W-:Y:S04]  /*14380*/  LDGSTS.E [R64+0x74a00], [R66.64], P0 ;  /* 0x74a0000042407fae */ /* 0x0009e80008121848 */
[----:B------:R4:W-:Y:S04]  /*14390*/  LDGSTS.E [R64+0x75200], [R56.64], P0 ;  /* 0x7520000038407fae */ /* 0x0009e80008121848 */
[----:B-1----:R-:W2:Y:S04]  /*143a0*/  LDL.LU.64 R24, [R1+0x1410] ;  /* 0x0014100001187983 */ /* 0x002ea80000300a00 */
[----:B----4-:R-:W4:Y:S04]  /*143b0*/  LDL.LU.64 R66, [R1+0x1408] ;  /* 0x0014080001427983 */ /* 0x010f280000300a00 */
[----:B------:R-:W2:Y:S04]  /*143c0*/  LDL.LU.64 R56, [R1+0x1400] ;  /* 0x0014000001387983 */ /* 0x000ea80000300a00 */
[----:B------:R-:W1:Y:S04]  /*143d0*/  S2R R17, SR_TID.X ;  /* 0x0000000000117919 */ /* 0x000e680000002100 */
[----:B------:R-:W1:Y:S04]  /*143e0*/  S2R R16, SR_TID.X ;  /* 0x0000000000107919 */ /* 0x000e680000002100 */
[----:B------:R1:W-:Y:S04]  /*143f0*/  LDGSTS.E [R64+0x75a00], [R26.64], P0 ;  /* 0x75a000001a407fae */ /* 0x0003e80008121848 */
[----:B-1----:R-:W4:Y:S01]  /*14400*/  LDL.LU.64 R26, [R1+0x13f8] ;  /* 0x0013f800011a7983 */ /* 0x002f220000300a00 */
[----:B------:R-:W-:-:S02]  /*14410*/  LOP3.LUT R17, R17, 0x3f, RZ, 0xc0, !PT ;  /* 0x0000003f11117812 */ /* 0x000fc400078ec0ff */
[----:B------:R-:W-:-:S03]  /*14420*/  SHF.R.S32.HI R65, RZ, 0x6, R16 ;  /* 0x00000006ff417819 */ /* 0x000fc60000011410 */
[----:B------:R-:W-:Y:S01]  /*14430*/  IMAD.SHL.U32 R17, R17, 0x4, RZ ;  /* 0x0000000411117824 */ /* 0x000fe200078e00ff */
[----:B------:R-:W-:-:S04]  /*14440*/  SGXT R65, R65, 0x1 ;  /* 0x000000014141781a */ /* 0x000fc80000000200 */
[----:B------:R-:W-:-:S04]  /*14450*/  LOP3.LUT R16, R17, 0x110, R65, 0x78, !PT ;  /* 0x0000011011107812 */ /* 0x000fc800078e7841 */
[----:B------:R-:W-:Y:S01]  /*14460*/  LOP3.LUT R16, R16, 0x40, RZ, 0x3c, !PT ;  /* 0x0000004010107812 */ /* 0x000fe200078e3cff */
[----:B--2---:R1:W-:Y:S04]  /*14470*/  LDGSTS.E [R64+0x76200], [R56.64], P0 ;  /* 0x7620000038407fae */ /* 0x0043e80008121848 */
[----:B-----5:R2:W-:Y:S04]  /*14480*/  LDGSTS.E [R64+0x76a00], [R28.64], P0 ;  /* 0x76a000001c407fae */ /* 0x0205e80008121848 */
[----:B------:R5:W-:Y:S04]  /*14490*/  LDGSTS.E [R64+0x77200], [R54.64], P0 ;  /* 0x7720000036407fae */ /* 0x000be80008121848 */
[----:B-1----:R-:W4:Y:S04]  /*144a0*/  LDL.LU.64 R56, [R1+0x13f0] ;  /* 0x0013f00001387983 */ /* 0x002f280000300a00 */
[----:B--2---:R-:W2:Y:S04]  /*144b0*/  LDL.LU.64 R28, [R1+0x13e8] ;  /* 0x0013e800011c7983 */ /* 0x004ea80000300a00 */
[----:B-----5:R-:W5:Y:S04]  /*144c0*/  LDL.LU.64 R54, [R1+0x13e0] ;  /* 0x0013e00001367983 */ /* 0x020f680000300a00 */
[----:B------:R1:W-:Y:S04]  /*144d0*/  LDGSTS.E [R64+0x77a00], [R30.64], P0 ;  /* 0x77a000001e407fae */ /* 0x0003e80008121848 */
[----:B------:R4:W-:Y:S04]  /*144e0*/  LDGSTS.E [R16+0x70400], [R52.64], P0 ;  /* 0x7040000034107fae */ /* 0x0009e80008121848 */
[----:B------:R4:W-:Y:S04]  /*144f0*/  LDGSTS.E [R16+0x70c00], [R32.64], P0 ;  /* 0x70c0000020107fae */ /* 0x0009e80008121848 */
[----:B-1----:R-:W2:Y:S04]  /*14500*/  LDL.LU.64 R30, [R1+0x13d8] ;  /* 0x0013d800011e7983 */ /* 0x002ea80000300a00 */
[----:B----4-:R-:W4:Y:S04]  /*14510*/  LDL.LU.64 R52, [R1+0x13d0] ;  /* 0x0013d00001347983 */ /* 0x010f280000300a00 */
[----:B------:R-:W2:Y:S04]  /*14520*/  LDL.LU.64 R32, [R1+0x13c8] ;  /* 0x0013c80001207983 */ /* 0x000ea80000300a00 */
[----:B------:R1:W-:Y:S04]  /*14530*/  LDGSTS.E [R16+0x71400], [R42.64], P0 ;  /* 0x714000002a107fae */ /* 0x0003e80008121848 */
[----:B------:R1:W-:Y:S04]  /*14540*/  LDGSTS.E [R16+0x71c00], [R34.64], P0 ;  /* 0x71c0000022107fae */ /* 0x0003e80008121848 */
[----:B------:R1:W-:Y:S04]  /*14550*/  LDGSTS.E [R16+0x72400], [R40.64], P0 ;  /* 0x7240000028107fae */ /* 0x0003e80008121848 */
[----:B-1----:R-:W2:Y:S04]  /*14560*/  LDL.LU.64 R42, [R1+0x13c0] ;  /* 0x0013c000012a7983 */ /* 0x002ea80000300a00 */
[----:B------:R-:W2:Y:S04]  /*14570*/  LDL.LU.64 R34, [R1+0x13b8] ;  /* 0x0013b80001227983 */ /* 0x000ea80000300a00 */
[----:B------:R-:W2:Y:S04]  /*14580*/  LDL.LU.64 R40, [R1+0x13b0] ;  /* 0x0013b00001287983 */ /* 0x000ea80000300a00 */
[----:B------:R1:W-:Y:S04]  /*14590*/  LDGSTS.E [R16+0x72c00], [R36.64], P0 ;  /* 0x72c0000024107fae */ /* 0x0003e80008121848 */
[----:B------:R1:W-:Y:S04]  /*145a0*/  LDGSTS.E [R16+0x73400], [R38.64], P0 ;  /* 0x7340000026107fae */ /* 0x0003e80008121848 */
[----:B-1----:R-:W4:Y:S04]  /*145b0*/  LDL.LU.64 R36, [R1+0x13a8] ;  /* 0x0013a80001247983 */ /* 0x002f280000300a00 */
[----:B------:R-:W4:Y:S04]  /*145c0*/  LDL.LU.64 R38, [R1+0x13a0] ;  /* 0x0013a00001267983 */ /* 0x000f280000300a00 */
[----:B--2---:R1:W-:Y:S04]  /*145d0*/  LDGSTS.E [R16+0x73c00], [R40.64], P0 ;  /* 0x73c0000028107fae */ /* 0x0043e80008121848 */
[----:B------:R2:W-:Y:S04]  /*145e0*/  LDGSTS.E [R16+0x74400], [R42.64], P0 ;  /* 0x744000002a107fae */ /* 0x0005e80008121848 */
[----:B----4-:R4:W-:Y:S04]  /*145f0*/  LDGSTS.E [R16+0x74c00], [R52.64], P0 ;  /* 0x74c0000034107fae */ /* 0x0109e80008121848 */
[----:B-1----:R-:W3:Y:S04]  /*14600*/  LDL.LU.64 R40, [R1+0x1398] ;  /* 0x0013980001287983 */ /* 0x002ee80000300a00 */
[----:B--2---:R-:W2:Y:S04]  /*14610*/  LDL.LU.64 R42, [R1+0x1390] ;  /* 0x00139000012a7983 */ /* 0x004ea80000300a00 */
[----:B----4-:R-:W4:Y:S04]  /*14620*/  LDL.LU.64 R52, [R1+0x1388] ;  /* 0x0013880001347983 */ /* 0x010f280000300a00 */
[----:B-----5:R1:W-:Y:S04]  /*14630*/  LDGSTS.E [R16+0x75400], [R54.64], P0 ;  /* 0x7540000036107fae */ /* 0x0203e80008121848 */
[----:B------:R5:W-:Y:S01]  /*14640*/  LDGSTS.E [R16+0x75c00], [R56.64], P0 ;  /* 0x75c0000038107fae */ /* 0x000be20008121848 */
[----:B------:R-:W-:-:S03]  /*14650*/  LOP3.LUT R17, R17, 0x110, R65, 0x78, !PT ;  /* 0x0000011011117812 */ /* 0x000fc600078e7841 */
[----:B------:R2:W-:Y:S04]  /*14660*/  LDGSTS.E [R16+0x76400], [R66.64], P0 ;  /* 0x7640000042107fae */ /* 0x0005e80008121848 */
[----:B-1----:R-:W2:Y:S04]  /*14670*/  LDL.LU.64 R54, [R1+0x1380] ;  /* 0x0013800001367983 */ /* 0x002ea80000300a00 */
[----:B-----5:R-:W5:Y:S01]  /*14680*/  LDL.LU.64 R56, [R1+0x1378] ;  /* 0x0013780001387983 */ /* 0x020f620000300a00 */
[----:B------:R-:W-:-:S03]  /*14690*/  LOP3.LUT R17, R17, 0x60, RZ, 0x3c, !PT ;  /* 0x0000006011117812 */ /* 0x000fc600078e3cff */
[----:B------:R1:W-:Y:S04]  /*146a0*/  LDGSTS.E [R16+0x76c00], [R62.64], P0 ;  /* 0x76c000003e107fae */ /* 0x0003e80008121848 */
[----:B------:R1:W-:Y:S04]  /*146b0*/  LDGSTS.E [R16+0x77400], [R60.64], P0 ;  /* 0x774000003c107fae */ /* 0x0003e80008121848 */
[----:B------:R1:W-:Y:S01]  /*146c0*/  LDGSTS.E [R16+0x77c00], [R58.64], P0 ;  /* 0x77c000003a107fae */ /* 0x0003e20008121848 */
[----:B------:R-:W-:Y:S01]  /*146d0*/  CS2R R12, SRZ ;  /* 0x00000000000c7805 */ /* 0x000fe2000001ff00 */
        /* <DEDUP_REMOVED lines=73> */
[----:B-----5:R1:W-:Y:S04]  /*14b70*/  LDGSTS.E [R17+0x70600], [R56.64], P0 ;  /* 0x7060000038117fae */ /* 0x0203e80008121848 */
[----:B--2---:R1:W-:Y:S04]  /*14b80*/  LDGSTS.E [R17+0x70e00], [R54.64], P0 ;  /* 0x70e0000036117fae */ /* 0x0043e80008121848 */
[----:B----4-:R1:W-:Y:S04]  /*14b90*/  LDGSTS.E [R17+0x71600], [R52.64], P0 ;  /* 0x7160000034117fae */ /* 0x0103e80008121848 */
[----:B------:R1:W-:Y:S04]  /*14ba0*/  LDGSTS.E [R17+0x71e00], [R42.64], P0 ;  /* 0x71e000002a117fae */ /* 0x0003e80008121848 */
[----:B---3--:R1:W-:Y:S04]  /*14bb0*/  LDGSTS.E [R17+0x72600], [R40.64], P0 ;  /* 0x7260000028117fae */ /* 0x0083e80008121848 */
        /* <DEDUP_REMOVED lines=11> */
[----:B------:R-:W0:Y:S02]  /*14c70*/  LDGDEPBAR ;  /* 0x00000000000079af */ /* 0x000e240000000000 */
[----:B------:R2:W-:Y:S01]  /*14c80*/  STL [R1+0x394], RZ ;  /* 0x000394ff01007387 */ /* 0x0005e20000100800 */
[----:B-1----:R-:W-:Y:S01]  /*14c90*/  CS2R R16, SRZ ;  /* 0x0000000000107805 */ /* 0x002fe2000001ff00 */
[----:B------:R-:W-:Y:S01]  /*14ca0*/  CS2R R18, SRZ ;  /* 0x0000000000127805 */ /* 0x000fe2000001ff00 */
[----:B------:R-:W-:Y:S01]  /*14cb0*/  CS2R R20, SRZ ;  /* 0x0000000000147805 */ /* 0x000fe2000001ff00 */
[----:B------:R2:W-:Y:S01]  /*14cc0*/  STL [R1+0x398], RZ ;  /* 0x000398ff01007387 */ /* 0x0005e20000100800 */
[----:B------:R-:W-:Y:S01]  /*14cd0*/  CS2R R22, SRZ ;  /* 0x0000000000167805 */ /* 0x000fe2000001ff00 */
        /* <DEDUP_REMOVED lines=23> */
[----:B------:R-:W-:-:S03]  /*14e50*/  CS2R R66, SRZ ;  /* 0x0000000000427805 */ /* 0x000fc6000001ff00 */
        /* <DEDUP_REMOVED lines=15> */
[----:B------:R-:W-:Y:S05]  /*14f50*/  @!P2 BRA `(.L_x_0) ;  /* 0x0002c3c00000a947 */ /* 0x000fea0003800000 */
[----:B------:R-:W3:Y:S04]  /*14f60*/  LDL.LU.64 R42, [R1+0x1b8] ;  /* 0x0001b800012a7983 */ /* 0x000ee80000300a00 */
[----:B------:R-:W4:Y:S04]  /*14f70*/  LDL.LU.64 R52, [R1+0x1b0] ;  /* 0x0001b00001347983 */ /* 0x000f280000300a00 */
[----:B------:R-:W5:Y:S04]  /*14f80*/  LDL.LU.64 R38, [R1+0x1a0] ;  /* 0x0001a00001267983 */ /* 0x000f680000300a00 */
[----:B--2---:R-:W2:Y:S04]  /*14f90*/  LDL.LU.64 R54, [R1+0x188] ;  /* 0x0001880001367983 */ /* 0x004ea80000300a00 */
[----:B------:R-:W2:Y:S04]  /*14fa0*/  LDL.LU.64 R56, [R1+0x1c0] ;  /* 0x0001c00001387983 */ /* 0x000ea80000300a00 */
[----:B------:R-:W2:Y:S04]  /*14fb0*/  LDL.LU.64 R40, [R1+0x1c8] ;  /* 0x0001c80001287983 */ /* 0x000ea80000300a00 */
[----:B------:R-:W2:Y:S04]  /*14fc0*/  LDL.LU.64 R58, [R1+0x1e0] ;  /* 0x0001e000013a7983 */ /* 0x000ea80000300a00 */
[----:B------:R-:W2:Y:S04]  /*14fd0*/  LDL.LU.64 R60, [R1+0x1e8] ;  /* 0x0001e800013c7983 */ /* 0x000ea80000300a00 */
[----:B------:R-:W2:Y:S04]  /*14fe0*/  LDL.LU.64 R62, [R1+0x138] ;  /* 0x00013800013e7983 */ /* 0x000ea80000300a00 */
[----:B------:R-:W2:Y:S04]  /*14ff0*/  LDL.LU.64 R64, [R1+0x118] ;  /* 0x0001180001407983 */ /* 0x000ea80000300a00 */
[----:B------:R-:W2:Y:S04]  /*15000*/  LDL.LU.64 R66, [R1+0x108] ;  /* 0x0001080001427983 */ /* 0x000ea80000300a00 */
[----:B---3--:R1:W-:Y:S01]  /*15010*/  STL [R1+0x1350], R42 ;  /* 0x0013502a01007387 */ /* 0x0083e20000100800 */
[----:B------:R-:W-:-:S03]  /*15020*/  IMAD.MOV.U32 R0, RZ, RZ, R43 ;  /* 0x000000ffff007224 */ /* 0x000fc600078e002b */
[----:B-1----:R-:W3:Y:S04]  /*15030*/  LDL.LU.64 R42, [R1+0xf8] ;  /* 0x0000f800012a7983 */ /* 0x002ee80000300a00 */
[----:B------:R1:W-:Y:S04]  /*15040*/  STL [R1+0x1348], R0 ;  /* 0x0013480001007387 */ /* 0x0003e80000100800 */
[----:B----4-:R4:W-:Y:S01]  /*15050*/  STL [R1+0x134c], R52 ;  /* 0x00134c3401007387 */ /* 0x0109e20000100800 */
[----:B-1----:R-:W-:-:S03]  /*15060*/  IMAD.MOV.U32 R0, RZ, RZ, R53 ;  /* 0x000000ffff007224 */ /* 0x002fc600078e0035 */
[----:B----4-:R-:W4:Y:S04]  /*15070*/  LDL.LU.64 R52, [R1+0xe8] ;  /* 0x0000e80001347983 */ /* 0x010f280000300a00 */
[----:B------:R1:W-:Y:S04]  /*15080*/  STL [R1+0x1340], R0 ;  /* 0x0013400001007387 */ /* 0x0003e80000100800 */
[----:B-----5:R5:W-:Y:S01]  /*15090*/  STL [R1+0x1344], R38 ;  /* 0x0013442601007387 */ /* 0x020be20000100800 */
[----:B-1----:R-:W-:-:S03]  /*150a0*/  MOV R0, R39 ;  /* 0x0000002700007202 */ /* 0x002fc60000000f00 */
[----:B-----5:R-:W5:Y:S04]  /*150b0*/  LDL.LU.64 R38, [R1+0xe0] ;  /* 0x0000e00001267983 */ /* 0x020f680000300a00 */
[----:B------:R1:W-:Y:S04]  /*150c0*/  STL [R1+0x1338], R0 ;  /* 0x0013380001007387 */ /* 0x0003e80000100800 */
[----:B--2---:R2:W-:Y:S01]  /*150d0*/  STL [R1+0x133c], R54 ;  /* 0x00133c3601007387 */ /* 0x0045e20000100800 */
[----:B-1----:R-:W-:-:S03]  /*150e0*/  IMAD.MOV.U32 R0, RZ, RZ, R55 ;  /* 0x000000ffff007224 */ /* 0x002fc600078e0037 */
[----:B--2---:R-:W2:Y:S04]  /*150f0*/  LDL.LU.64 R54, [R1+0xd8] ;  /* 0x0000d80001367983 */ /* 0x004ea80000300a00 */
[----:B------:R1:W-:Y:S04]  /*15100*/  STL [R1+0x1310], R0 ;  /* 0x0013100001007387 */ /* 0x0003e80000100800 */
[----:B------:R1:W-:Y:S02]  /*15110*/  STL [R1+0x1318], R56 ;  /* 0x0013183801007387 */ /* 0x0003e40000100800 */
[----:B-1----:R-:W-:-:S02]  /*15120*/  IMAD.MOV.U32 R0, RZ, RZ, R57 ;  /* 0x000000ffff007224 */ /* 0x002fc400078e0039 */
[----:B------:R-:W2:Y:S04]  /*15130*/  LDL.LU.64 R56, [R1+0xd0] ;  /* 0x0000d00001387983 */ /* 0x000ea80000300a00 */
[----:B------:R1:W-:Y:S04]  /*15140*/  STL [R1+0x1314], R0 ;  /* 0x0013140001007387 */ /* 0x0003e80000100800 */
[----:B------:R1:W-:Y:S02]  /*15150*/  STL [R1+0x1320], R40 ;  /* 0x0013202801007387 */ /* 0x0003e40000100800 */
[----:B-1----:R-:W-:-:S02]  /*15160*/  IMAD.MOV.U32 R0, RZ, RZ, R41 ;  /* 0x000000ffff007224 */ /* 0x002fc400078e0029 */
[----:B------:R-:W2:Y:S04]  /*15170*/  LDL.LU.64 R40, [R1+0x230] ;  /* 0x0002300001287983 */ /* 0x000ea80000300a00 */
[----:B------:R1:W-:Y:S04]  /*15180*/  STL [R1+0x131c], R0 ;  /* 0x00131c0001007387 */ /* 0x0003e80000100800 */
[----:B------:R1:W-:Y:S02]  /*15190*/  STL [R1+0x1328], R58 ;  /* 0x0013283a01007387 */ /* 0x0003e40000100800 */
[----:B-1----:R-:W-:-:S02]  /*151a0*/  MOV R0, R59 ;  /* 0x0000003b00007202 */ /* 0x002fc40000000f00 */
[----:B------:R-:W2:Y:S04]  /*151b0*/  LDL.LU.64 R58, [R1+0x238] ;  /* 0x00023800013a7983 */ /* 0x000ea80000300a00 */
        /* <DEDUP_REMOVED lines=17> */
[----:B---3--:R3:W-:Y:S01]  /*152d0*/  STL [R1+0x12fc], R42 ;  /* 0x0012fc2a01007387 */ /* 0x0087e20000100800 */
[----:B-1----:R-:W-:-:S03]  /*152e0*/  IMAD.MOV.U32 R0, RZ, RZ, R43 ;  /* 0x000000ffff007224 */ /* 0x002fc600078e002b */
[----:B---3--:R-:W3:Y:S04]  /*152f0*/  LDL.LU.64 R42, [R1+0x2f0] ;  /* 0x0002f000012a7983 */ /* 0x008ee80000300a00 */
[----:B------:R1:W-:Y:S04]  /*15300*/  STL [R1+0x12f0], R0 ;  /* 0x0012f00001007387 */ /* 0x0003e80000100800 */
[----:B----4-:R4:W-:Y:S01]  /*15310*/  STL [R1+0x12f4], R52 ;  /* 0x0012f43401007387 */ /* 0x0109e20000100800 */
[----:B-1----:R-:W-:-:S03]  /*15320*/  IMAD.MOV.U32 R0, RZ, RZ, R53 ;  /* 0x000000ffff007224 */ /* 0x002fc600078e0035 */
[----:B----4-:R-:W4:Y:S04]  /*15330*/  LDL.LU.64 R52, [R1+0x2f8] ;  /* 0x0002f80001347983 */ /* 0x010f280000300a00 */
[----:B------:R1:W-:Y:S04]  /*15340*/  STL [R1+0x12e8], R0 ;  /* 0x0012e80001007387 */ /* 0x0003e80000100800 */
[----:B-----5:R5:W-:Y:S01]  /*15350*/  STL [R1+0x12ec], R38 ;  /* 0x0012ec2601007387 */ /* 0x020be20000100800 */
[----:B-1----:R-:W-:-:S03]  /*15360*/  IMAD.MOV.U32 R0, RZ, RZ, R39 ;  /* 0x000000ffff007224 */ /* 0x002fc600078e0027 */
[----:B-----5:R-:W5:Y:S04]  /*15370*/  LDL.LU.64 R38, [R1+0x180] ;  /* 0x0001800001267983 */ /* 0x020f680000300a00 */
[----:B------:R1:W-:Y:S04]  /*15380*/  STL [R1+0x12e0], R0 ;  /* 0x0012e00001007387 */ /* 0x0003e80000100800 */
[----:B--2---:R2:W-:Y:S01]  /*15390*/  STL [R1+0x12e4], R54 ;  /* 0x0012e43601007387 */ /* 0x0045e20000100800 */
[----:B-1----:R-:W-:-:S03]  /*153a0*/  MOV R0, R55 ;  /* 0x0000003700007202 */ /* 0x002fc60000000f00 */
        /* <DEDUP_REMOVED lines=30> */
[----:B---3--:R3:W-:Y:S01]  /*15590*/  STL [R1+0x12a8], R42 ;  /* 0x0012a82a01007387 */ /* 0x0087e20000100800 */
[----:B-1----:R-:W-:-:S03]  /*155a0*/  MOV R0, R43 ;  /* 0x0000002b00007202 */ /* 0x002fc60000000f00 */
        /* <DEDUP_REMOVED lines=11> */
[----:B-1----:R-:W-:-:S03]  /*15660*/  IMAD.MOV.U32 R0, RZ, RZ, R55 ;  /* 0x000000ffff007224 */ /* 0x002fc600078e0037 */
[----:B--2---:R-:W2:Y:S04]  /*15670*/  LDL.LU.64 R54, [R1+0x368] ;  /* 0x0003680001367983 */ /* 0x004ea80000300a00 */
        /* <DEDUP_REMOVED lines=30> */
[----:B-1----:R-:W-:-:S03]  /*15860*/  IMAD.MOV.U32 R0, RZ, RZ, R43 ;  /* 0x000000ffff007224 */ /* 0x002fc600078e002b */
[----:B---3--:R-:W3:Y:S04]  /*15870*/  LDL.LU.64 R42, [R1+0xa8] ;  /* 0x0000a800012a7983 */ /* 0x008ee80000300a00 */
[----:B------:R1:W-:Y:S04]  /*15880*/  STL [R1+0x11fc], R0 ;  /* 0x0011fc0001007387 */ /* 0x0003e80000100800 */
[----:B----4-:R4:W-:Y:S01]  /*15890*/  STL [R1+0x1208], R52 ;  /* 0x0012083401007387 */ /* 0x0109e20000100800 */
[----:B-1----:R-:W-:-:S03]  /*158a0*/  MOV R0, R53 ;  /* 0x0000003500007202 */ /* 0x002fc60000000f00 */
        /* <DEDUP_REMOVED lines=310> */
[----:B-----5:R-:W-:Y:S04]  /*16c10*/  STL [R1+0xb5c], R38 ;  /* 0x000b5c2601007387 */ /* 0x020fe80000100800 */
[----:B------:R-:W5:Y:S01]  /*16c20*/  LDL.LU.64 R36, [R1+0x580] ;  /* 0x0005800001247983 */ /* 0x000f620000300a00 */
[----:B-1----:R-:W-:-:S05]  /*16c30*/  IMAD.MOV.U32 R0, RZ, RZ, R39 ;  /* 0x000000ffff007224 */ /* 0x002fca00078e0027 */
        /* <DEDUP_REMOVED lines=9> */
[----:B------:R1:W-:Y:S04]  /*16cd0*/  STL [R1+0xb74], R40 ;  /* 0x000b742801007387 */ /* 0x0003e80000100800 */
[----:B------:R-:W2:Y:S01]  /*16ce0*/  LDL.LU.64 R38, [R1+0x460] ;  /* 0x0004600001267983 */ /* 0x000ea20000300a00 */
[----:B-1----:R-:W-:-:S03]  /*16cf0*/  IMAD.MOV.U32 R0, RZ, RZ, R41 ;  /* 0x000000ffff007224 */ /* 0x002fc600078e0029 */
[----:B------:R-:W-:Y:S04]  /*16d00*/  STL [R1+0xb7c], R58 ;  /* 0x000b7c3a01007387 */ /* 0x000fe80000100800 */
        /* <DEDUP_REMOVED lines=10> */
[----:B-1----:R-:W-:-:S03]  /*16db0*/  MOV R0, R63 ;  /* 0x0000003f00007202 */ /* 0x002fc60000000f00 */
        /* <DEDUP_REMOVED lines=8> */
[----:B---3--:R-:W-:Y:S04]  /*16e40*/  STL [R1+0xba4], R42 ;  /* 0x000ba42a01007387 */ /* 0x008fe80000100800 */
[----:B------:R1:W-:Y:S04]  /*16e50*/  STL [R1+0xb98], R0 ;  /* 0x000b980001007387 */ /* 0x0003e80000100800 */
[----:B------:R-:W3:Y:S01]  /*16e60*/  LDL.LU.64 R66, [R1+0x910] ;  /* 0x0009100001427983 */ /* 0x000ee20000300a00 */
[----:B-1----:R-:W-:-:S03]  /*16e70*/  IMAD.MOV.U32 R0, RZ, RZ, R43 ;  /* 0x000000ffff007224 */ /* 0x002fc600078e002b */
[----:B----4-:R-:W-:Y:S04]  /*16e80*/  STL [R1+0xbac], R52 ;  /* 0x000bac3401007387 */ /* 0x010fe80000100800 */
[----:B------:R1:W-:Y:S04]  /*16e90*/  STL [R1+0xba0], R0 ;  /* 0x000ba00001007387 */ /* 0x0003e80000100800 */
[----:B------:R-:W4:Y:S01]  /*16ea0*/  LDL.LU.64 R42, [R1+0x928] ;  /* 0x00092800012a7983 */ /* 0x000f220000300a00 */
[----:B-1----:R-:W-:-:S03]  /*16eb0*/  MOV R0, R53 ;  /* 0x0000003500007202 */ /* 0x002fc60000000f00 */
[----:B-----5:R-:W-:Y:S04]  /*16ec0*/  STL [R1+0xbb4], R36 ;  /* 0x000bb42401007387 */ /* 0x020fe80000100800 */
[----:B------:R1:W-:Y:S04]  /*16ed0*/  STL [R1+0xba8], R0 ;  /* 0x000ba80001007387 */ /* 0x0003e80000100800 */
[----:B------:R-:W5:Y:S01]  /*16ee0*/  LDL.LU.64 R52, [R1+0xc10] ;  /* 0x000c100001347983 */ /* 0x000f620000300a00 */
[----:B-1----:R-:W-:-:S03]  /*16ef0*/  IMAD.MOV.U32 R0, RZ, RZ, R37 ;  /* 0x000000ffff007224 */ /* 0x002fc600078e0025 */
[----:B--2---:R-:W-:Y:S04]  /*16f00*/  STL [R1+0xbbc], R54 ;  /* 0x000bbc3601007387 */ /* 0x004fe80000100800 */
[----:B------:R1:W-:Y:S02]  /*16f10*/  STL [R1+0xbb0], R0 ;  /* 0x000bb00001007387 */ /* 0x0003e40000100800 */
[----:B-1----:R-:W-:Y:S02]  /*16f20*/  IMAD.MOV.U32 R0, RZ, RZ, R55 ;  /* 0x000000ffff007224 */ /* 0x002fe400078e0037 */
[----:B------:R-:W2:Y:S04]  /*16f30*/  LDL.LU.64 R54, [R1+0xc18] ;  /* 0x000c180001367983 */ /* 0x000ea80000300a00 */
[----:B------:R1:W-:Y:S04]  /*16f40*/  STL [R1+0xbb8], R0 ;  /* 0x000bb80001007387 */ /* 0x0003e80000100800 */
[----:B------:R1:W-:Y:S02]  /*16f50*/  STL [R1+0xbc4], R56 ;  /* 0x000bc43801007387 */ /* 0x0003e40000100800 */
[----:B-1----:R-:W-:-:S02]  /*16f60*/  IMAD.MOV.U32 R0, RZ, RZ, R57 ;  /* 0x000000ffff007224 */ /* 0x002fc400078e0039 */
[----:B------:R-:W-:Y:S04]  /*16f70*/  STL [R1+0xbcc], R38 ;  /* 0x000bcc2601007387 */ /* 0x000fe80000100800 */
[----:B------:R1:W-:Y:S04]  /*16f80*/  STL [R1+0xbc0], R0 ;  /* 0x000bc00001007387 */ /* 0x0003e80000100800 */
[----:B------:R-:W2:Y:S01]  /*16f90*/  LDL.LU.64 R56, [R1+0x5c0] ;  /* 0x0005c00001387983 */ /* 0x000ea20000300a00 */
[----:B-1----:R-:W-:-:S03]  /*16fa0*/  MOV R0, R39 ;  /* 0x0000002700007202 */ /* 0x002fc60000000f00 */
[----:B------:R-:W-:Y:S04]  /*16fb0*/  STL [R1+0xbd4], R40 ;  /* 0x000bd42801007387 */ /* 0x000fe80000100800 */
[----:B------:R1:W-:Y:S04]  /*16fc0*/  STL [R1+0xbc8], R0 ;  /* 0x000bc80001007387 */ /* 0x0003e80000100800 */
[----:B------:R-:W2:Y:S01]  /*16fd0*/  LDL.LU.64 R32, [R1+0x600] ;  /* 0x0006000001207983 */ /* 0x000ea20000300a00 */
[----:B-1----:R-:W-:-:S05]  /*16fe0*/  IMAD.MOV.U32 R0, RZ, RZ, R41 ;  /* 0x000000ffff007224 */ /* 0x002fca00078e0029 */
[----:B------:R1:W-:Y:S04]  /*16ff0*/  STL [R1+0xbd0], R0 ;  /* 0x000bd00001007387 */ /* 0x0003e80000100800 */
[----:B------:R1:W-:Y:S02]  /*17000*/  STL [R1+0xbdc], R58 ;  /* 0x000bdc3a01007387 */ /* 0x0003e40000100800 */
[----:B-1----:R-:W-:Y:S02]  /*17010*/  IMAD.MOV.U32 R0, RZ, RZ, R59 ;  /* 0x000000ffff007224 */ /* 0x002fe400078e003b */
[----:B------:R-:W2:Y:S04]  /*17020*/  LDL.LU.64 R58, [R1+0x620] ;  /* 0x00062000013a7983 */ /* 0x000ea80000300a00 */
[----:B------:R1:W-:Y:S04]  /*17030*/  STL [R1+0xbd8], R0 ;  /* 0x000bd80001007387 */ /* 0x0003e80000100800 */
[----:B------:R1:W-:Y:S02]  /*17040*/  STL [R1+0xbe4], R60 ;  /* 0x000be43c01007387 */ /* 0x0003e40000100800 */
[----:B-1----:R-:W-:-:S02]  /*17050*/  IMAD.MOV.U32 R0, RZ, RZ, R61 ;  /* 0x000000ffff007224 */ /* 0x002fc400078e003d */
[----:B------:R-:W2:Y:S04]  /*17060*/  LDL.LU.64 R60, [R1+0x630] ;  /* 0x00063000013c7983 */ /* 0x000ea80000300a00 */
[----:B------:R1:W-:Y:S04]  /*17070*/  STL [R1+0xbe0], R0 ;  /* 0x000be00001007387 */ /* 0x0003e80000100800 */
[----:B------:R1:W-:Y:S04]  /*17080*/  STL [R1+0xbec], R62 ;  /* 0x000bec3e01007387 */ /* 0x0003e80000100800 */
[----:B------:R-:W2:Y:S01]  /*17090*/  LDL.LU.64 R34, [R1+0x528] ;  /* 0x0005280001227983 */ /* 0x000ea20000300a00 */
[----:B-1----:R-:W-:-:S03]  /*170a0*/  MOV R0, R63 ;  /* 0x0000003f00007202 */ /* 0x002fc60000000f00 */
        /* <DEDUP_REMOVED lines=11> */
[----:B-1----:R-:W-:-:S03]  /*17160*/  IMAD.MOV.U32 R0, RZ, RZ, R43 ;  /* 0x000000ffff007224 */ /* 0x002fc600078e002b */
[----:B-----5:R-:W-:Y:S04]  /*17170*/  STL [R1+0xc0c], R52 ;  /* 0x000c0c3401007387 */ /* 0x020fe80000100800 */
[----:B------:R1:W-:Y:S04]  /*17180*/  STL [R1+0xc00], R0 ;  /* 0x000c000001007387 */ /* 0x0003e80000100800 */
[----:B------:R-:W5:Y:S04]  /*17190*/  LDL.LU.64 R36, [R1+0xc60] ;  /* 0x000c600001247983 */ /* 0x000f680000300a00 */
[----:B------:R-:W5:Y:S01]  /*171a0*/  LDL.LU.64 R38, [R1+0xc68] ;  /* 0x000c680001267983 */ /* 0x000f620000300a00 */
[----:B-1----:R-:W-:-:S05]  /*171b0*/  MOV R0, R53 ;  /* 0x0000003500007202 */ /* 0x002fca0000000f00 */
[----:B------:R1:W-:Y:S04]  /*171c0*/  STL [R1+0xc08], R0 ;  /* 0x000c080001007387 */ /* 0x0003e80000100800 */
[----:B--2---:R-:W-:Y:S04]  /*171d0*/  STL [R1+0xc14], R54 ;  /* 0x000c143601007387 */ /* 0x004fe80000100800 */
[----:B------:R-:W2:Y:S01]  /*171e0*/  LDL.LU.64 R40, [R1+0xc70] ;  /* 0x000c700001287983 */ /* 0x000ea20000300a00 */
[----:B-1----:R-:W-:-:S03]  /*171f0*/  IMAD.MOV.U32 R0, RZ, RZ, R55 ;  /* 0x000000ffff007224 */ /* 0x002fc600078e0037 */
[----:B------:R-:W2:Y:S04]  /*17200*/  LDL.LU.64 R42, [R1+0xc78] ;  /* 0x000c7800012a7983 */ /* 0x000ea80000300a00 */
[----:B------:R1:W-:Y:S04]  /*17210*/  STL [R1+0xc10], R0 ;  /* 0x000c100001007387 */ /* 0x0003e80000100800 */
[----:B------:R1:W-:Y:S04]  /*17220*/  STL [R1+0xc1c], R56 ;  /* 0x000c1c3801007387 */ /* 0x0003e80000100800 */
[----:B------:R-:W2:Y:S01]  /*17230*/  LDL.LU.64 R52, [R1+0xc80] ;  /* 0x000c800001347983 */ /* 0x000ea20000300a00 */
[----:B-1----:R-:W-:-:S03]  /*17240*/  IMAD.MOV.U32 R0, RZ, RZ, R57 ;  /* 0x000000ffff007224 */ /* 0x002fc600078e0039 */
[----:B------:R-:W2:Y:S04]  /*17250*/  LDL.LU.64 R54, [R1+0xc88] ;  /* 0x000c880001367983 */ /* 0x000ea80000300a00 */
[----:B------:R1:W-:Y:S04]  /*17260*/  STL [R1+0xc18], R0 ;  /* 0x000c180001007387 */ /* 0x0003e80000100800 */
[----:B------:R-:W-:Y:S04]  /*17270*/  STL [R1+0xc24], R32 ;  /* 0x000c242001007387 */ /* 0x000fe80000100800 */
[----:B------:R-:W2:Y:S01]  /*17280*/  LDL.LU.64 R56, [R1+0xc90] ;  /* 0x000c900001387983 */ /* 0x000ea20000300a00 */
[----:B-1----:R-:W-:-:S03]  /*17290*/  IMAD.MOV.U32 R0, RZ, RZ, R33 ;  /* 0x000000ffff007224 */ /* 0x002fc600078e0021 */
[----:B------:R-:W-:Y:S04]  /*172a0*/  STL [R1+0xc2c], R58 ;  /* 0x000c2c3a01007387 */ /* 0x000fe80000100800 */
[----:B------:R1:W-:Y:S02]  /*172b0*/  STL [R1+0xc20], R0 ;  /* 0x000c200001007387 */ /* 0x0003e40000100800 */
[----:B-1----:R-:W-:Y:S02]  /*172c0*/  MOV R0, R59 ;  /* 0x0000003b00007202 */ /* 0x002fe40000000f00 */
[----:B------:R-:W2:Y:S04]  /*172d0*/  LDL.LU.64 R58, [R1+0xc98] ;  /* 0x000c9800013a7983 */ /* 0x000ea80000300a00 */
[----:B------:R1:W-:Y:S04]  /*172e0*/  STL [R1+0xc28], R0 ;  /* 0x000c280001007387 */ /* 0x0003e80000100800 */
[----:B------:R1:W-:Y:S02]  /*172f0*/  STL [R1+0xc34], R60 ;  /* 0x000c343c01007387 */ /* 0x0003e40000100800 */
[----:B-1----:R-:W-:-:S02]  /*17300*/  IMAD.MOV.U32 R0, RZ, RZ, R61 ;  /* 0x000000ffff007224 */ /* 0x002fc400078e003d */
[----:B------:R-:W-:Y:S04]  /*17310*/  STL [R1+0xc3c], R34 ;  /* 0x000c3c2201007387 */ /* 0x000fe80000100800 */
[----:B------:R1:W-:Y:S04]  /*17320*/  STL [R1+0xc30], R0 ;  /* 0x000c300001007387 */ /* 0x0003e80000100800 */
[----:B------:R-:W2:Y:S01]  /*17330*/  LDL.LU.64 R60, [R1+0x680] ;  /* 0x00068000013c7983 */ /* 0x000ea20000300a00 */
[----:B-1----:R-:W-:-:S03]  /*17340*/  IMAD.MOV.U32 R0, RZ, RZ, R35 ;  /* 0x000000ffff007224 */ /* 0x002fc600078e0023 */
[----:B------:R-:W-:Y:S04]  /*17350*/  STL [R1+0xc44], R62 ;  /* 0x000c443e01007387 */ /* 0x000fe80000100800 */
[----:B------:R1:W-:Y:S02]  /*17360*/  STL [R1+0xc38], R0 ;  /* 0x000c380001007387 */ /* 0x0003e40000100800 */
[----:B-1----:R-:W-:Y:S02]  /*17370*/  IMAD.MOV.U32 R0, RZ, RZ, R63 ;  /* 0x000000ffff007224 */ /* 0x002fe400078e003f */
        /* <DEDUP_REMOVED lines=10> */
[----:B-----5:R-:W-:Y:S01]  /*17420*/  STL [R1+0xc5c], R36 ;  /* 0x000c5c2401007387 */ /* 0x020fe20000100800 */
[----:B-1----:R-:W-:-:S03]  /*17430*/  IMAD.MOV.U32 R0, RZ, RZ, R37 ;  /* 0x000000ffff007224 */ /* 0x002fc600078e0025 */
[----:B------:R-:W-:Y:S04]  /*17440*/  STL [R1+0xc64], R38 ;  /* 0x000c642601007387 */ /* 0x000fe80000100800 */
[----:B------:R1:W-:Y:S02]  /*17450*/  STL [R1+0xc58], R0 ;  /* 0x000c580001007387 */ /* 0x0003e40000100800 */
[----:B-1----:R-:W-:Y:S02]  /*17460*/  IMAD.MOV.U32 R0, RZ, RZ, R39 ;  /* 0x000000ffff007224 */ /* 0x002fe400078e0027 */
[----:B--2---:R-:W-:Y:S04]  /*17470*/  STL [R1+0xc6c], R40 ;  /* 0x000c6c2801007387 */ /* 0x004fe80000100800 */
[----:B------:R1:W-:Y:S04]  /*17480*/  STL [R1+0xc60], R0 ;  /* 0x000c600001007387 */ /* 0x0003e80000100800 */
[----:B------:R-:W-:Y:S01]  /*17490*/  STL [R1+0xc74], R42 ;  /* 0x000c742a01007387 */ /* 0x000fe20000100800 */
[----:B-1----:R-:W-:-:S05]  /*174a0*/  MOV R0, R41 ;  /* 0x0000002900007202 */ /* 0x002fca0000000f00 */
[----:B------:R1:W-:Y:S04]  /*174b0*/  STL [R1+0xc68], R0 ;  /* 0x000c680001007387 */ /* 0x0003e80000100800 */
[----:B------:R-:W-:Y:S01]  /*174c0*/  STL [R1+0xc7c], R52 ;  /* 0x000c7c3401007387 */ /* 0x000fe20000100800 */
[----:B-1----:R-:W-:-:S05]  /*174d0*/  IMAD.MOV.U32 R0, RZ, RZ, R43 ;  /* 0x000000ffff007224 */ /* 0x002fca00078e002b */
[----:B------:R1:W-:Y:S04]  /*174e0*/  STL [R1+0xc70], R0 ;  /* 0x000c700001007387 */ /* 0x0003e80000100800 */
[----:B------:R-:W-:Y:S01]  /*174f0*/  STL [R1+0xc84], R54 ;  /* 0x000c843601007387 */ /* 0x000fe20000100800 */
[----:B-1----:R-:W-:-:S05]  /*17500*/  IMAD.MOV.U32 R0, RZ, RZ, R53 ;  /* 0x000000ffff007224 */ /* 0x002fca00078e0035 */
[----:B------:R1:W-:Y:S04]  /*17510*/  STL [R1+0xc78], R0 ;  /* 0x000c780001007387 */ /* 0x0003e80000100800 */
[----:B------:R-:W-:Y:S01]  /*17520*/  STL [R1+0xc8c], R56 ;  /* 0x000c8c3801007387 */ /* 0x000fe20000100800 */
[----:B-1----:R-:W-:-:S05]  /*17530*/  IMAD.MOV.U32 R0, RZ, RZ, R55 ;  /* 0x000000ffff007224 */ /* 0x002fca00078e0037 */
[----:B------:R1:W-:Y:S04]  /*17540*/  STL [R1+0xc80], R0 ;  /* 0x000c800001007387 */ /* 0x0003e80000100800 */
[----:B------:R-:W2:Y:S04]  /*17550*/  LDL.LU.64 R36, [R1+0xce0] ;  /* 0x000ce00001247983 */ /* 0x000ea80000300a00 */
[----:B------:R-:W5:Y:S01]  /*17560*/  LDL.LU.64 R38, [R1+0xce8] ;  /* 0x000ce80001267983 */ /* 0x000f620000300a00 */
[----:B-1----:R-:W-:-:S05]  /*17570*/  MOV R0, R57 ;  /* 0x0000003900007202 */ /* 0x002fca0000000f00 */
[----:B------:R1:W-:Y:S04]  /*17580*/  STL [R1+0xc88], R0 ;  /* 0x000c880001007387 */ /* 0x0003e80000100800 */
[----:B------:R-:W-:Y:S04]  /*17590*/  STL [R1+0xc94], R58 ;  /* 0x000c943a01007387 */ /* 0x000fe80000100800 */
[----:B------:R-:W5:Y:S01]  /*175a0*/  LDL.LU.64 R40, [R1+0xcf0] ;  /* 0x000cf00001287983 */ /* 0x000f620000300a00 */
[----:B-1----:R-:W-:-:S03]  /*175b0*/  IMAD.MOV.U32 R0, RZ, RZ, R59 ;  /* 0x000000ffff007224 */ /* 0x002fc600078e003b */
[----:B------:R-:W5:Y:S04]  /*175c0*/  LDL.LU.64 R42, [R1+0xcf8] ;  /* 0x000cf800012a7983 */ /* 0x000f680000300a00 */
        /* <DEDUP_REMOVED lines=9> */
[----:B---3--:R-:W-:Y:S04]  /*17660*/  STL [R1+0xcac], R64 ;  /* 0x000cac4001007387 */ /* 0x008fe80000100800 */
[----:B------:R1:W-:Y:S04]  /*17670*/  STL [R1+0xca0], R0 ;  /* 0x000ca00001007387 */ /* 0x0003e80000100800 */
[----:B------:R-:W3:Y:S01]  /*17680*/  LDL.LU.64 R58, [R1+0xd18] ;  /* 0x000d1800013a7983 */ /* 0x000ee20000300a00 */
[----:B-1----:R-:W-:-:S05]  /*17690*/  MOV R0, R65 ;  /* 0x0000004100007202 */ /* 0x002fca0000000f00 */
[----:B------:R1:W-:Y:S04]  /*176a0*/  STL [R1+0xca8], R0 ;  /* 0x000ca80001007387 */ /* 0x0003e80000100800 */
[----:B----4-:R4:W-:Y:S01]  /*176b0*/  STL [R1+0xcb4], R66 ;  /* 0x000cb44201007387 */ /* 0x0109e20000100800 */
[----:B-1----:R-:W-:-:S03]  /*176c0*/  IMAD.MOV.U32 R0, RZ, RZ, R67 ;  /* 0x000000ffff007224 */ /* 0x002fc600078e0043 */
[----:B------:R-:W-:Y:S04]  /*176d0*/  STL [R1+0xcbc], R124 ;  /* 0x000cbc7c01007387 */ /* 0x000fe80000100800 */
[----:B------:R2:W-:Y:S04]  /*176e0*/  STL [R1+0xcb0], R0 ;  /* 0x000cb00001007387 */ /* 0x0005e80000100800 */
[----:B------:R-:W3:Y:S04]  /*176f0*/  LDL.LU.64 R60, [R1+0x908] ;  /* 0x00090800013c7983 */ /* 0x000ee80000300a00 */
[----:B------:R-:W-:Y:S04]  /*17700*/  STL [R1+0xcb8], R125 ;  /* 0x000cb87d01007387 */ /* 0x000fe80000100800 */
[----:B------:R-:W-:Y:S04]  /*17710*/  STL [R1+0xcc4], R126 ;  /* 0x000cc47e01007387 */ /* 0x000fe80000100800 */
[----:B------:R-:W-:Y:S04]  /*17720*/  STL [R1+0xcc0], R127 ;  /* 0x000cc07f01007387 */ /* 0x000fe80000100800 */
[----:B------:R-:W3:Y:S04]  /*17730*/  LDL.LU.64 R62, [R1+0x920] ;  /* 0x00092000013e7983 */ /* 0x000ee80000300a00 */
[----:B------:R-:W-:Y:S04]  /*17740*/  STL [R1+0xccc], R128 ;  /* 0x000ccc8001007387 */ /* 0x000fe80000100800 */
[----:B------:R-:W-:Y:S04]  /*17750*/  STL [R1+0xcc8], R129 ;  /* 0x000cc88101007387 */ /* 0x000fe80000100800 */
[----:B------:R-:W3:Y:S04]  /*17760*/  LDL.LU.64 R64, [R1+0xd30] ;  /* 0x000d300001407983 */ /* 0x000ee80000300a00 */
[----:B------:R-:W-:Y:S04]  /*17770*/  STL [R1+0xcd4], R130 ;  /* 0x000cd48201007387 */ /* 0x000fe80000100800 */
[----:B------:R-:W-:Y:S04]  /*17780*/  STL [R1+0xcd0], R131 ;  /* 0x000cd08301007387 */ /* 0x000fe80000100800 */
[----:B----4-:R-:W4:Y:S01]  /*17790*/  LDL.LU.64 R66, [R1+0xd38] ;  /* 0x000d380001427983 */ /* 0x010f220000300a00 */
[----:B--2---:R-:W-:-:S03]  /*177a0*/  IMAD.MOV.U32 R0, RZ, RZ, R37 ;  /* 0x000000ffff007224 */ /* 0x004fc600078e0025 */
[----:B------:R-:W-:Y:S04]  /*177b0*/  STL [R1+0xcdc], R36 ;  /* 0x000cdc2401007387 */ /* 0x000fe80000100800 */
[----:B-----5:R-:W-:Y:S04]  /*177c0*/  STL [R1+0xce4], R38 ;  /* 0x000ce42601007387 */ /* 0x020fe80000100800 */
[----:B------:R1:W-:Y:S02]  /*177d0*/  STL [R1+0xcd8], R0 ;  /* 0x000cd80001007387 */ /* 0x0003e40000100800 */
[----:B-1----:R-:W-:-:S02]  /*177e0*/  IMAD.MOV.U32 R0, RZ, RZ, R39 ;  /* 0x000000ffff007224 */ /* 0x002fc400078e0027 */
[----:B------:R-:W-:Y:S04]  /*177f0*/  STL [R1+0xcec], R40 ;  /* 0x000cec2801007387 */ /* 0x000fe80000100800 */
        /* <DEDUP_REMOVED lines=17> */
[----:B---3--:R-:W-:Y:S04]  /*17910*/  STL [R1+0xd14], R58 ;  /* 0x000d143a01007387 */ /* 0x008fe80000100800 */
[----:B------:R-:W3:Y:S01]  /*17920*/  LDL.LU.64 R40, [R1+0xd70] ;  /* 0x000d700001287983 */ /* 0x000ee20000300a00 */
[----:B-1----:R-:W-:-:S03]  /*17930*/  IMAD.MOV.U32 R0, RZ, RZ, R59 ;  /* 0x000000ffff007224 */ /* 0x002fc600078e003b */
[----:B------:R-:W3:Y:S04]  /*17940*/  LDL.LU.64 R42, [R1+0xd78] ;  /* 0x000d7800012a7983 */ /* 0x000ee80000300a00 */
[----:B------:R1:W-:Y:S04]  /*17950*/  STL [R1+0xd10], R0 ;  /* 0x000d100001007387 */ /* 0x0003e80000100800 */
[----:B------:R-:W-:Y:S04]  /*17960*/  STL [R1+0xd1c], R60 ;  /* 0x000d1c3c01007387 */ /* 0x000fe80000100800 */
[----:B------:R-:W3:Y:S01]  /*17970*/  LDL.LU.64 R52, [R1+0xd80] ;  /* 0x000d800001347983 */ /* 0x000ee20000300a00 */
[----:B-1----:R-:W-:-:S03]  /*17980*/  IMAD.MOV.U32 R0, RZ, RZ, R61 ;  /* 0x000000ffff007224 */ /* 0x002fc600078e003d */
[----:B------:R-:W3:Y:S04]  /*17990*/  LDL.LU.64 R54, [R1+0xd88] ;  /* 0x000d880001367983 */ /* 0x000ee80000300a00 */
[----:B------:R1:W-:Y:S04]  /*179a0*/  STL [R1+0xd18], R0 ;  /* 0x000d180001007387 */ /* 0x0003e80000100800 */
[----:B------:R-:W-:Y:S04]  /*179b0*/  STL [R1+0xd24], R62 ;  /* 0x000d243e01007387 */ /* 0x000fe80000100800 */
[----:B------:R-:W3:Y:S01]  /*179c0*/  LDL.LU.64 R56, [R1+0xd90] ;  /* 0x000d900001387983 */ /* 0x000ee20000300a00 */
[----:B-1----:R-:W-:-:S03]  /*179d0*/  IMAD.MOV.U32 R0, RZ, RZ, R63 ;  /* 0x000000ffff007224 */ /* 0x002fc600078e003f */
[----:B------:R-:W-:Y:S04]  /*179e0*/  STL [R1+0xd2c], R64 ;  /* 0x000d2c4001007387 */ /* 0x000fe80000100800 */
        /* <DEDUP_REMOVED lines=24> */
[----:B---3--:R-:W-:Y:S04]  /*17b70*/  STL [R1+0xd6c], R40 ;  /* 0x000d6c2801007387 */ /* 0x008fe80000100800 */
[----:B------:R1:W-:Y:S04]  /*17b80*/  STL [R1+0xd60], R0 ;  /* 0x000d600001007387 */ /* 0x0003e80000100800 */
[----:B------:R-:W-:Y:S01]  /*17b90*/  STL [R1+0xd74], R42 ;  /* 0x000d742a01007387 */ /* 0x000fe20000100800 */
[----:B-1----:R-:W-:-:S05]  /*17ba0*/  MOV R0, R41 ;  /* 0x0000002900007202 */ /* 0x002fca0000000f00 */
[----:B------:R1:W-:Y:S02]  /*17bb0*/  STL [R1+0xd68], R0 ;  /* 0x000d680001007387 */ /* 0x0003e40000100800 */
[----:B-1----:R-:W-:Y:S02]  /*17bc0*/  IMAD.MOV.U32 R0, RZ, RZ, R43 ;  /* 0x000000ffff007224 */ /* 0x002fe400078e002b */
[----:B------:R-:W-:Y:S04]  /*17bd0*/  STL [R1+0xd7c], R52 ;  /* 0x000d7c3401007387 */ /* 0x000fe80000100800 */
        /* <DEDUP_REMOVED lines=8> */
[----:B------:R-:W3:Y:S01]  /*17c60*/  LDL.LU.64 R38, [R1+0xde8] ;  /* 0x000de80001267983 */ /* 0x000ee20000300a00 */
        /* <DEDUP_REMOVED lines=15> */
[----:B------:R-:W-:Y:S04]  /*17d60*/  STL [R1+0xdac], R64 ;  /* 0x000dac4001007387 */ /* 0x000fe80000100800 */
[----:B------:R1:W-:Y:S04]  /*17d70*/  STL [R1+0xda0], R0 ;  /* 0x000da00001007387 */ /* 0x0003e80000100800 */
[----:B------:R-:W5:Y:S01]  /*17d80*/  LDL.LU.64 R58, [R1+0xe18] ;  /* 0x000e1800013a7983 */ /* 0x000f620000300a00 */
[----:B-1----:R-:W-:-:S05]  /*17d90*/  MOV R0, R65 ;  /* 0x0000004100007202 */ /* 0x002fca0000000f00 */
[----:B------:R1:W-:Y:S04]  /*17da0*/  STL [R1+0xda8], R0 ;  /* 0x000da80001007387 */ /* 0x0003e80000100800 */
[----:B----4-:R4:W-:Y:S01]  /*17db0*/  STL [R1+0xdb4], R66 ;  /* 0x000db44201007387 */ /* 0x0109e20000100800 */
[----:B-1----:R-:W-:-:S03]  /*17dc0*/  IMAD.MOV.U32 R0, RZ, RZ, R67 ;  /* 0x000000ffff007224 */ /* 0x002fc600078e0043 */
[----:B------:R-:W-:Y:S04]  /*17dd0*/  STL [R1+0xdbc], R140 ;  /* 0x000dbc8c01007387 */ /* 0x000fe80000100800 */
[----:B------:R2:W-:Y:S04]  /*17de0*/  STL [R1+0xdb0], R0 ;  /* 0x000db00001007387 */ /* 0x0005e80000100800 */
[----:B------:R-:W5:Y:S04]  /*17df0*/  LDL.LU.64 R60, [R1+0xe20] ;  /* 0x000e2000013c7983 */ /* 0x000f680000300a00 */
[----:B------:R-:W-:Y:S04]  /*17e00*/  STL [R1+0xdb8], R141 ;  /* 0x000db88d01007387 */ /* 0x000fe80000100800 */
[----:B------:R-:W-:Y:S04]  /*17e10*/  STL [R1+0xdc4], R142 ;  /* 0x000dc48e01007387 */ /* 0x000fe80000100800 */
[----:B------:R-:W-:Y:S04]  /*17e20*/  STL [R1+0xdc0], R143 ;  /* 0x000dc08f01007387 */ /* 0x000fe80000100800 */
[----:B------:R-:W5:Y:S04]  /*17e30*/  LDL.LU.64 R62, [R1+0xe28] ;  /* 0x000e2800013e7983 */ /* 0x000f680000300a00 */
[----:B------:R-:W-:Y:S04]  /*17e40*/  STL [R1+0xdcc], R176 ;  /* 0x000dccb001007387 */ /* 0x000fe80000100800 */
[----:B------:R-:W-:Y:S04]  /*17e50*/  STL [R1+0xdc8], R177 ;  /* 0x000dc8b101007387 */ /* 0x000fe80000100800 */
[----:B------:R-:W5:Y:S04]  /*17e60*/  LDL.LU.64 R64, [R1+0xe30] ;  /* 0x000e300001407983 */ /* 0x000f680000300a00 */
[----:B------:R-:W-:Y:S04]  /*17e70*/  STL [R1+0xdd4], R178 ;  /* 0x000dd4b201007387 */ /* 0x000fe80000100800 */
[----:B------:R-:W-:Y:S04]  /*17e80*/  STL [R1+0xdd0], R179 ;  /* 0x000dd0b301007387 */ /* 0x000fe80000100800 */
[----:B----4-:R-:W4:Y:S01]  /*17e90*/  LDL.LU.64 R66, [R1+0xe38] ;  /* 0x000e380001427983 */ /* 0x010f220000300a00 */
[----:B--2---:R-:W-:-:S03]  /*17ea0*/  IMAD.MOV.U32 R0, RZ, RZ, R37 ;  /* 0x000000ffff007224 */ /* 0x004fc600078e0025 */
[----:B------:R-:W-:Y:S04]  /*17eb0*/  STL [R1+0xddc], R36 ;  /* 0x000ddc2401007387 */ /* 0x000fe80000100800 */
[----:B---3--:R-:W-:Y:S04]  /*17ec0*/  STL [R1+0xde4], R38 ;  /* 0x000de42601007387 */ /* 0x008fe80000100800 */
[----:B------:R1:W-:Y:S02]  /*17ed0*/  STL [R1+0xdd8], R0 ;  /* 0x000dd80001007387 */ /* 0x0003e40000100800 */
[----:B-1----:R-:W-:-:S02]  /*17ee0*/  IMAD.MOV.U32 R0, RZ, RZ, R39 ;  /* 0x000000ffff007224 */ /* 0x002fc400078e0027 */
[----:B-----5:R-:W-:Y:S04]  /*17ef0*/  STL [R1+0xdec], R40 ;  /* 0x000dec2801007387 */ /* 0x020fe80000100800 */
        /* <DEDUP_REMOVED lines=134> */
[----:B------:R4:W-:Y:S04]  /*18760*/  STL [R1+0xf1c], R60 ;  /* 0x000f1c3c01007387 */ /* 0x0009e80000100800 */
[----:B------:R-:W5:Y:S01]  /*18770*/  LDL.LU.64 R52, [R1+0xf80] ;  /* 0x000f800001347983 */ /* 0x000f620000300a00 */
[----:B-1----:R-:W-:-:S03]  /*18780*/  IMAD.MOV.U32 R0, RZ, RZ, R61 ;  /* 0x000000ffff007224 */ /* 0x002fc600078e003d */
[----:B------:R-:W5:Y:S04]  /*18790*/  LDL.LU.64 R58, [R1+0xf88] ;  /* 0x000f8800013a7983 */ /* 0x000f680000300a00 */
[----:B------:R1:W-:Y:S04]  /*187a0*/  STL [R1+0xf18], R0 ;  /* 0x000f180001007387 */ /* 0x0003e80000100800 */
[----:B------:R1:W-:Y:S04]  /*187b0*/  STL [R1+0xf24], R62 ;  /* 0x000f243e01007387 */ /* 0x0003e80000100800 */
[----:B----4-:R-:W4:Y:S01]  /*187c0*/  LDL.LU.64 R60, [R1+0xf90] ;  /* 0x000f9000013c7983 */ /* 0x010f220000300a00 */
[----:B-1----:R-:W-:-:S05]  /*187d0*/  IMAD.MOV.U32 R0, RZ, RZ, R63 ;  /* 0x000000ffff007224 */ /* 0x002fca00078e003f */
[----:B------:R1:W-:Y:S04]  /*187e0*/  STL [R1+0xf20], R0 ;  /* 0x000f200001007387 */ /* 0x0003e80000100800 */
[----:B------:R-:W-:Y:S04]  /*187f0*/  STL [R1+0xf2c], R64 ;  /* 0x000f2c4001007387 */ /* 0x000fe80000100800 */
[----:B------:R-:W4:Y:S01]  /*18800*/  LDL.LU.64 R62, [R1+0xf98] ;  /* 0x000f9800013e7983 */ /* 0x000f220000300a00 */
[----:B-1----:R-:W-:-:S05]  /*18810*/  MOV R0, R65 ;  /* 0x0000004100007202 */ /* 0x002fca0000000f00 */
[----:B------:R1:W-:Y:S04]  /*18820*/  STL [R1+0xf28], R0 ;  /* 0x000f280001007387 */ /* 0x0003e80000100800 */
[----:B------:R1:W-:Y:S02]  /*18830*/  STL [R1+0xf34], R66 ;  /* 0x000f344201007387 */ /* 0x0003e40000100800 */
[----:B-1----:R-:W-:Y:S02]  /*18840*/  IMAD.MOV.U32 R0, RZ, RZ, R67 ;  /* 0x000000ffff007224 */ /* 0x002fe400078e0043 */
[----:B------:R-:W4:Y:S04]  /*18850*/  LDL.LU.64 R66, [R1+0xfa0] ;  /* 0x000fa00001427983 */ /* 0x000f280000300a00 */
[----:B------:R2:W-:Y:S04]  /*18860*/  STL [R1+0xf30], R0 ;  /* 0x000f300001007387 */ /* 0x0005e80000100800 */
[----:B------:R-:W-:Y:S04]  /*18870*/  STL [R1+0xf3c], R196 ;  /* 0x000f3cc401007387 */ /* 0x000fe80000100800 */
[----:B------:R-:W-:Y:S04]  /*18880*/  STL [R1+0xf38], R197 ;  /* 0x000f38c501007387 */ /* 0x000fe80000100800 */
[----:B------:R-:W4:Y:S04]  /*18890*/  LDL.LU.64 R64, [R1+0xfa8] ;  /* 0x000fa80001407983 */ /* 0x000f280000300a00 */
[----:B------:R-:W-:Y:S04]  /*188a0*/  STL [R1+0xf44], R198 ;  /* 0x000f44c601007387 */ /* 0x000fe80000100800 */
[----:B------:R-:W-:Y:S04]  /*188b0*/  STL [R1+0xf40], R199 ;  /* 0x000f40c701007387 */ /* 0x000fe80000100800 */
[----:B------:R-:W4:Y:S04]  /*188c0*/  LDL.LU.64 R54, [R1+0xfb0] ;  /* 0x000fb00001367983 */ /* 0x000f280000300a00 */
[----:B------:R-:W-:Y:S04]  /*188d0*/  STL [R1+0xf4c], R228 ;  /* 0x000f4ce401007387 */ /* 0x000fe80000100800 */
[----:B------:R-:W-:Y:S04]  /*188e0*/  STL [R1+0xf48], R229 ;  /* 0x000f48e501007387 */ /* 0x000fe80000100800 */
[----:B------:R-:W4:Y:S04]  /*188f0*/  LDL.LU.64 R56, [R1+0xfb8] ;  /* 0x000fb80001387983 */ /* 0x000f280000300a00 */
[----:B------:R-:W-:Y:S04]  /*18900*/  STL [R1+0xf54], R230 ;  /* 0x000f54e601007387 */ /* 0x000fe80000100800 */
[----:B------:R-:W-:Y:S01]  /*18910*/  STL [R1+0xf50], R231 ;  /* 0x000f50e701007387 */ /* 0x000fe20000100800 */
        /* <DEDUP_REMOVED lines=15> */
[----:B------:R1:W-:Y:S02]  /*18a10*/  STL [R1+0xf78], R0 ;  /* 0x000f780001007387 */ /* 0x0003e40000100800 */
[----:B-1----:R-:W-:Y:S02]  /*18a20*/  IMAD.MOV.U32 R0, RZ, RZ, R59 ;  /* 0x000000ffff007224 */ /* 0x002fe400078e003b */
[----:B------:R-:W2:Y:S04]  /*18a30*/  LDL.LU.64 R58, [R1+0xfe0] ;  /* 0x000fe000013a7983 */ /* 0x000ea80000300a00 */
[----:B------:R1:W-:Y:S04]  /*18a40*/  STL [R1+0xf80], R0 ;  /* 0x000f800001007387 */ /* 0x0003e80000100800 */
[----:B----4-:R3:W-:Y:S01]  /*18a50*/  STL [R1+0xf8c], R60 ;  /* 0x000f8c3c01007387 */ /* 0x0107e20000100800 */
[----:B-1----:R-:W-:-:S03]  /*18a60*/  MOV R0, R61 ;  /* 0x0000003d00007202 */ /* 0x002fc60000000f00 */
[----:B---3--:R-:W3:Y:S04]  /*18a70*/  LDL.LU.64 R60, [R1+0xfe8] ;  /* 0x000fe800013c7983 */ /* 0x008ee80000300a00 */
[----:B------:R1:W-:Y:S04]  /*18a80*/  STL [R1+0xf88], R0 ;  /* 0x000f880001007387 */ /* 0x0003e80000100800 */
[----:B------:R4:W-:Y:S01]  /*18a90*/  STL [R1+0xf94], R62 ;  /* 0x000f943e01007387 */ /* 0x0009e20000100800 */
[----:B-1----:R-:W-:-:S03]  /*18aa0*/  IMAD.MOV.U32 R0, RZ, RZ, R63 ;  /* 0x000000ffff007224 */ /* 0x002fc600078e003f */
[----:B----4-:R-:W4:Y:S04]  /*18ab0*/  LDL.LU.64 R62, [R1+0xff0] ;  /* 0x000ff000013e7983 */ /* 0x010f280000300a00 */
[----:B------:R1:W-:Y:S04]  /*18ac0*/  STL [R1+0xf90], R0 ;  /* 0x000f900001007387 */ /* 0x0003e80000100800 */
[----:B------:R5:W-:Y:S01]  /*18ad0*/  STL [R1+0xf9c], R66 ;  /* 0x000f9c4201007387 */ /* 0x000be20000100800 */
[----:B-1----:R-:W-:-:S03]  /*18ae0*/  IMAD.MOV.U32 R0, RZ, RZ, R67 ;  /* 0x000000ffff007224 */ /* 0x002fc600078e0043 */
[----:B-----5:R-:W5:Y:S04]  /*18af0*/  LDL.LU.64 R66, [R1+0xff8] ;  /* 0x000ff80001427983 */ /* 0x020f680000300a00 */
[----:B------:R1:W-:Y:S04]  /*18b00*/  STL [R1+0xf98], R0 ;  /* 0x000f980001007387 */ /* 0x0003e80000100800 */
[----:B------:R1:W-:Y:S02]  /*18b10*/  STL [R1+0xfa4], R64 ;  /* 0x000fa44001007387 */ /* 0x0003e40000100800 */
[----:B-1----:R-:W-:-:S02]  /*18b20*/  IMAD.MOV.U32 R0, RZ, RZ, R65 ;  /* 0x000000ffff007224 */ /* 0x002fc400078e0041 */
[----:B------:R-:W5:Y:S04]  /*18b30*/  LDL.LU.64 R64, [R1+0x1000] ;  /* 0x0010000001407983 */ /* 0x000f680000300a00 */
[----:B------:R1:W-:Y:S04]  /*18b40*/  STL [R1+0xfa0], R0 ;  /* 0x000fa00001007387 */ /* 0x0003e80000100800 */
[----:B------:R-:W-:Y:S04]  /*18b50*/  STL [R1+0xfac], R54 ;  /* 0x000fac3601007387 */ /* 0x000fe80000100800 */
[----:B------:R-:W5:Y:S01]  /*18b60*/  LDL.LU.64 R42, [R1+0x1008] ;  /* 0x00100800012a7983 */ /* 0x000f620000300a00 */
[----:B-1----:R-:W-:-:S05]  /*18b70*/  MOV R0, R55 ;  /* 0x0000003700007202 */ /* 0x002fca0000000f00 */
[----:B------:R1:W-:Y:S04]  /*18b80*/  STL [R1+0xfa8], R0 ;  /* 0x000fa80001007387 */ /* 0x0003e80000100800 */
[----:B------:R1:W-:Y:S04]  /*18b90*/  STL [R1+0xfb4], R56 ;  /* 0x000fb43801007387 */ /* 0x0003e80000100800 */
[----:B------:R-:W5:Y:S01]  /*18ba0*/  LDL.LU.64 R52, [R1+0x1010] ;  /* 0x0010100001347983 */ /* 0x000f620000300a00 */
[----:B-1----:R-:W-:-:S05]  /*18bb0*/  IMAD.MOV.U32 R0, RZ, RZ, R57 ;  /* 0x000000ffff007224 */ /* 0x002fca00078e0039 */
[----:B------:R1:W-:Y:S04]  /*18bc0*/  STL [R1+0xfb0], R0 ;  /* 0x000fb00001007387 */ /* 0x0003e80000100800 */
        /* <DEDUP_REMOVED lines=12> */
[----:B--2---:R2:W-:Y:S01]  /*18c90*/  STL [R1+0xfdc], R58 ;  /* 0x000fdc3a01007387 */ /* 0x0045e20000100800 */
[----:B-1----:R-:W-:-:S03]  /*18ca0*/  IMAD.MOV.U32 R0, RZ, RZ, R59 ;  /* 0x000000ffff007224 */ /* 0x002fc600078e003b */
[----:B--2---:R-:W2:Y:S04]  /*18cb0*/  LDL.LU.64 R58, [R1+0x1038] ;  /* 0x00103800013a7983 */ /* 0x004ea80000300a00 */
        /* <DEDUP_REMOVED lines=13> */
[----:B------:R1:W-:Y:S04]  /*18d90*/  STL [R1+0xffc], R64 ;  /* 0x000ffc4001007387 */ /* 0x0003e80000100800 */
[----:B------:R-:W5:Y:S01]  /*18da0*/  LDL.LU.64 R40, [R1+0x1058] ;  /* 0x0010580001287983 */ /* 0x000f620000300a00 */
[----:B-1----:R-:W-:-:S05]  /*18db0*/  IMAD.MOV.U32 R0, RZ, RZ, R65 ;  /* 0x000000ffff007224 */ /* 0x002fca00078e0041 */
[----:B------:R1:W-:Y:S04]  /*18dc0*/  STL [R1+0xff8], R0 ;  /* 0x000ff80001007387 */ /* 0x0003e80000100800 */
[----:B------:R1:W-:Y:S04]  /*18dd0*/  STL [R1+0x1004], R42 ;  /* 0x0010042a01007387 */ /* 0x0003e80000100800 */
[----:B------:R-:W5:Y:S01]  /*18de0*/  LDL.LU.64 R64, [R1+0x1060] ;  /* 0x0010600001407983 */ /* 0x000f620000300a00 */
[----:B-1----:R-:W-:-:S03]  /*18df0*/  IMAD.MOV.U32 R0, RZ, RZ, R43 ;  /* 0x000000ffff007224 */ /* 0x002fc600078e002b */
[----:B------:R-:W-:Y:S04]  /*18e00*/  STL [R1+0x100c], R52 ;  /* 0x00100c3401007387 */ /* 0x000fe80000100800 */
[----:B------:R1:W-:Y:S04]  /*18e10*/  STL [R1+0x1000], R0 ;  /* 0x0010000001007387 */ /* 0x0003e80000100800 */
[----:B------:R-:W5:Y:S01]  /*18e20*/  LDL.LU.64 R42, [R1+0x1068] ;  /* 0x00106800012a7983 */ /* 0x000f620000300a00 */
[----:B-1----:R-:W-:-:S03]  /*18e30*/  MOV R0, R53 ;  /* 0x0000003500007202 */ /* 0x002fc60000000f00 */
[----:B------:R-:W-:Y:S04]  /*18e40*/  STL [R1+0x1014], R54 ;  /* 0x0010143601007387 */ /* 0x000fe80000100800 */
[----:B------:R1:W-:Y:S04]  /*18e50*/  STL [R1+0x1008], R0 ;  /* 0x0010080001007387 */ /* 0x0003e80000100800 */
[----:B------:R-:W5:Y:S01]  /*18e60*/  LDL.LU.64 R52, [R1+0x1070] ;  /* 0x0010700001347983 */ /* 0x000f620000300a00 */
[----:B-1----:R-:W-:-:S03]  /*18e70*/  IMAD.MOV.U32 R0, RZ, RZ, R55 ;  /* 0x000000ffff007224 */ /* 0x002fc600078e0037 */
        /* <DEDUP_REMOVED lines=9> */
[----:B------:R1:W-:Y:S02]  /*18f10*/  STL [R1+0x1020], R0 ;  /* 0x0010200001007387 */ /* 0x0003e40000100800 */
[----:B-1----:R-:W-:Y:S02]  /*18f20*/  MOV R0, R57 ;  /* 0x0000003900007202 */ /* 0x002fe40000000f00 */
[----:B------:R-:W5:Y:S04]  /*18f30*/  LDL.LU.64 R56, [R1+0x1088] ;  /* 0x0010880001387983 */ /* 0x000f680000300a00 */
[----:B------:R2:W-:Y:S02]  /*18f40*/  STL [R1+0x1028], R0 ;  /* 0x0010280001007387 */ /* 0x0005e40000100800 */
[----:B--2---:R-:W-:-:S02]  /*18f50*/  IMAD.MOV.U32 R0, RZ, RZ, R59 ;  /* 0x000000ffff007224 */ /* 0x004fc400078e003b */
[----:B------:R1:W-:Y:S04]  /*18f60*/  STL [R1+0x1034], R58 ;  /* 0x0010343a01007387 */ /* 0x0003e80000100800 */
[----:B-1----:R-:W2:Y:S04]  /*18f70*/  LDL.LU.64 R58, [R1+0x1090] ;  /* 0x00109000013a7983 */ /* 0x002ea80000300a00 */
        /* <DEDUP_REMOVED lines=13> */
[----:B------:R1:W-:Y:S02]  /*19050*/  STL [R1+0x1054], R40 ;  /* 0x0010542801007387 */ /* 0x0003e40000100800 */
[----:B-1----:R-:W-:-:S02]  /*19060*/  IMAD.MOV.U32 R0, RZ, RZ, R41 ;  /* 0x000000ffff007224 */ /* 0x002fc400078e0029 */
        /* <DEDUP_REMOVED lines=18> */
[----:B------:R-:W5:Y:S04]  /*19190*/  LDL.LU.64 R54, [R1+0x10d0] ;  /* 0x0010d00001367983 */ /* 0x000f680000300a00 */
[----:B------:R-:W5:Y:S01]  /*191a0*/  LDL.LU.64 R36, [R1+0x10d8] ;  /* 0x0010d80001247983 */ /* 0x000f620000300a00 */
[----:B-1----:R-:W-:-:S05]  /*191b0*/  IMAD.MOV.U32 R0, RZ, RZ, R39 ;  /* 0x000000ffff007224 */ /* 0x002fca00078e0027 */
[----:B------:R1:W-:Y:S04]  /*191c0*/  STL [R1+0x1078], R0 ;  /* 0x0010780001007387 */ /* 0x0003e80000100800 */
[----:B------:R1:W-:Y:S02]  /*191d0*/  STL [R1+0x1084], R56 ;  /* 0x0010843801007387 */ /* 0x0003e40000100800 */
[----:B-1----:R-:W-:Y:S02]  /*191e0*/  IMAD.MOV.U32 R0, RZ, RZ, R57 ;  /* 0x000000ffff007224 */ /* 0x002fe400078e0039 */
[----:B------:R-:W5:Y:S04]  /*191f0*/  LDL.LU.64 R56, [R1+0x10e0] ;  /* 0x0010e00001387983 */ /* 0x000f680000300a00 */
[----:B------:R2:W-:Y:S02]  /*19200*/  STL [R1+0x1080], R0 ;  /* 0x0010800001007387 */ /* 0x0005e40000100800 */
[----:B--2---:R-:W-:-:S02]  /*19210*/  MOV R0, R59 ;  /* 0x0000003b00007202 */ /* 0x004fc40000000f00 */
[----:B------:R1:W-:Y:S04]  /*19220*/  STL [R1+0x108c], R58 ;  /* 0x00108c3a01007387 */ /* 0x0003e80000100800 */
[----:B-1----:R-:W2:Y:S04]  /*19230*/  LDL.LU.64 R58, [R1+0x10e8] ;  /* 0x0010e800013a7983 */ /* 0x002ea80000300a00 */
[----:B------:R1:W-:Y:S04]  /*19240*/  STL [R1+0x1088], R0 ;  /* 0x0010880001007387 */ /* 0x0003e80000100800 */
[----:B---3--:R3:W-:Y:S04]  /*19250*/  STL [R1+0x1094], R60 ;  /* 0x0010943c01007387 */ /* 0x0087e80000100800 */
[----:B------:R-:W2:Y:S01]  /*19260*/  LDL.LU.64 R38, [R1+0x10f0] ;  /* 0x0010f00001267983 */ /* 0x000ea20000300a00 */
[----:B-1----:R-:W-:-:S03]  /*19270*/  IMAD.MOV.U32 R0, RZ, RZ, R61 ;  /* 0x000000ffff007224 */ /* 0x002fc600078e003d */
[----:B----4-:R-:W-:Y:S04]  /*19280*/  STL [R1+0x109c], R62 ;  /* 0x00109c3e01007387 */ /* 0x010fe80000100800 */
[----:B------:R1:W-:Y:S04]  /*19290*/  STL [R1+0x1090], R0 ;  /* 0x0010900001007387 */ /* 0x0003e80000100800 */
[----:B---3--:R-:W3:Y:S01]  /*192a0*/  LDL.LU.64 R60, [R1+0x10f8] ;  /* 0x0010f800013c7983 */ /* 0x008ee20000300a00 */
[----:B-1----:R-:W-:-:S03]  /*192b0*/  IMAD.MOV.U32 R0, RZ, RZ, R63 ;  /* 0x000000ffff007224 */ /* 0x002fc600078e003f */
[----:B-----5:R-:W-:Y:S04]  /*192c0*/  STL [R1+0x10a4], R66 ;  /* 0x0010a44201007387 */ /* 0x020fe80000100800 */
[----:B------:R1:W-:Y:S04]  /*192d0*/  STL [R1+0x1098], R0 ;  /* 0x0010980001007387 */ /* 0x0003e80000100800 */
[----:B------:R-:W4:Y:S01]  /*192e0*/  LDL.LU.64 R62, [R1+0x1100] ;  /* 0x00110000013e7983 */ /* 0x000f220000300a00 */
[----:B-1----:R-:W-:-:S03]  /*192f0*/  IMAD.MOV.U32 R0, RZ, RZ, R67 ;  /* 0x000000ffff007224 */ /* 0x002fc600078e0043 */
[----:B------:R-:W4:Y:S04]  /*19300*/  LDL.LU.64 R66, [R1+0x1108] ;  /* 0x0011080001427983 */ /* 0x000f280000300a00 */
[----:B------:R1:W-:Y:S04]  /*19310*/  STL [R1+0x10a0], R0 ;  /* 0x0010a00001007387 */ /* 0x0003e80000100800 */
[----:B------:R1:W-:Y:S02]  /*19320*/  STL [R1+0x10ac], R40 ;  /* 0x0010ac2801007387 */ /* 0x0003e40000100800 */
[----:B-1----:R-:W-:-:S02]  /*19330*/  MOV R0, R41 ;  /* 0x0000002900007202 */ /* 0x002fc40000000f00 */
[----:B------:R-:W4:Y:S04]  /*19340*/  LDL.LU.64 R40, [R1+0x1110] ;  /* 0x0011100001287983 */ /* 0x000f280000300a00 */
[----:B------:R1:W-:Y:S04]  /*19350*/  STL [R1+0x10a8], R0 ;  /* 0x0010a80001007387 */ /* 0x0003e80000100800 */
[----:B------:R1:W-:Y:S02]  /*19360*/  STL [R1+0x10b4], R64 ;  /* 0x0010b44001007387 */ /* 0x0003e40000100800 */
[----:B-1----:R-:W-:-:S02]  /*19370*/  IMAD.MOV.U32 R0, RZ, RZ, R65 ;  /* 0x000000ffff007224 */ /* 0x002fc400078e0041 */
        /* <DEDUP_REMOVED lines=11> */
[----:B-1----:R-:W-:-:S02]  /*19430*/  MOV R0, R55 ;  /* 0x0000003700007202 */ /* 0x002fc40000000f00 */
[----:B------:R-:W-:Y:S04]  /*19440*/  STL [R1+0x10d4], R36 ;  /* 0x0010d42401007387 */ /* 0x000fe80000100800 */
[----:B------:R1:W-:Y:S04]  /*19450*/  STL [R1+0x10c8], R0 ;  /* 0x0010c80001007387 */ /* 0x0003e80000100800 */
[----:B------:R-:W4:Y:S01]  /*19460*/  LDL.LU.64 R54, [R1+0x1130] ;  /* 0x0011300001367983 */ /* 0x000f220000300a00 */
[----:B-1----:R-:W-:-:S03]  /*19470*/  IMAD.MOV.U32 R0, RZ, RZ, R37 ;  /* 0x000000ffff007224 */ /* 0x002fc600078e0025 */
[----:B------:R-:W-:Y:S04]  /*19480*/  STL [R1+0x10dc], R56 ;  /* 0x0010dc3801007387 */ /* 0x000fe80000100800 */
[----:B------:R1:W-:Y:S02]  /*19490*/  STL [R1+0x10d0], R0 ;  /* 0x0010d00001007387 */ /* 0x0003e40000100800 */
[----:B-1----:R-:W-:Y:S02]  /*194a0*/  IMAD.MOV.U32 R0, RZ, RZ, R57 ;  /* 0x000000ffff007224 */ /* 0x002fe400078e0039 */
[----:B------:R-:W4:Y:S04]  /*194b0*/  LDL.LU.64 R56, [R1+0x1138] ;  /* 0x0011380001387983 */ /* 0x000f280000300a00 */
[----:B------:R2:W-:Y:S02]  /*194c0*/  STL [R1+0x10d8], R0 ;  /* 0x0010d80001007387 */ /* 0x0005e40000100800 */
[----:B--2---:R-:W-:-:S02]  /*194d0*/  IMAD.MOV.U32 R0, RZ, RZ, R59 ;  /* 0x000000ffff007224 */ /* 0x004fc400078e003b */
[----:B------:R1:W-:Y:S04]  /*194e0*/  STL [R1+0x10e4], R58 ;  /* 0x0010e43a01007387 */ /* 0x0003e80000100800 */
[----:B------:R-:W-:Y:S04]  /*194f0*/  STL [R1+0x10ec], R38 ;  /* 0x0010ec2601007387 */ /* 0x000fe80000100800 */
[----:B------:R2:W-:Y:S04]  /*19500*/  STL [R1+0x10e0], R0 ;  /* 0x0010e00001007387 */ /* 0x0005e80000100800 */
[----:B-1----:R-:W5:Y:S01]  /*19510*/  LDL.LU.64 R58, [R1+0x1140] ;  /* 0x00114000013a7983 */ /* 0x002f620000300a00 */
[----:B--2---:R-:W-:-:S03]  /*19520*/  MOV R0, R39 ;  /* 0x0000002700007202 */ /* 0x004fc60000000f00 */
[----:B---3--:R-:W-:Y:S04]  /*19530*/  STL [R1+0x10f4], R60 ;  /* 0x0010f43c01007387 */ /* 0x008fe80000100800 */
[----:B------:R1:W-:Y:S02]  /*19540*/  STL [R1+0x10e8], R0 ;  /* 0x0010e80001007387 */ /* 0x0003e40000100800 */
[----:B-1----:R-:W-:Y:S02]  /*19550*/  IMAD.MOV.U32 R0, RZ, RZ, R61 ;  /* 0x000000ffff007224 */ /* 0x002fe400078e003d */
[----:B------:R-:W2:Y:S04]  /*19560*/  LDL.LU.64 R60, [R1+0x1148] ;  /* 0x00114800013c7983 */ /* 0x000ea80000300a00 */
[----:B------:R1:W-:Y:S04]  /*19570*/  STL [R1+0x10f0], R0 ;  /* 0x0010f00001007387 */ /* 0x0003e80000100800 */
[----:B----4-:R3:W-:Y:S01]  /*19580*/  STL [R1+0x10fc], R62 ;  /* 0x0010fc3e01007387 */ /* 0x0107e20000100800 */
[----:B-1----:R-:W-:-:S03]  /*19590*/  IMAD.MOV.U32 R0, RZ, RZ, R63 ;  /* 0x000000ffff007224 */ /* 0x002fc600078e003f */
[----:B------:R-:W-:Y:S04]  /*195a0*/  STL [R1+0x1104], R66 ;  /* 0x0011044201007387 */ /* 0x000fe80000100800 */
[----:B------:R1:W-:Y:S04]  /*195b0*/  STL [R1+0x10f8], R0 ;  /* 0x0010f80001007387 */ /* 0x0003e80000100800 */
[----:B---3--:R-:W3:Y:S01]  /*195c0*/  LDL.LU.64 R62, [R1+0x1150] ;  /* 0x00115000013e7983 */ /* 0x008ee20000300a00 */
[----:B-1----:R-:W-:-:S03]  /*195d0*/  IMAD.MOV.U32 R0, RZ, RZ, R67 ;  /* 0x000000ffff007224 */ /* 0x002fc600078e0043 */
[----:B------:R-:W-:Y:S04]  /*195e0*/  STL [R1+0x110c], R40 ;  /* 0x00110c2801007387 */ /* 0x000fe80000100800 */
[----:B------:R1:W-:Y:S04]  /*195f0*/  STL [R1+0x1100], R0 ;  /* 0x0011000001007387 */ /* 0x0003e80000100800 */
[----:B------:R-:W4:Y:S01]  /*19600*/  LDL.LU.64 R66, [R1+0x1158] ;  /* 0x0011580001427983 */ /* 0x000f220000300a00 */
[----:B-1----:R-:W-:-:S03]  /*19610*/  MOV R0, R41 ;  /* 0x0000002900007202 */ /* 0x002fc60000000f00 */
[----:B------:R-:W-:Y:S04]  /*19620*/  STL [R1+0x1114], R64 ;  /* 0x0011144001007387 */ /* 0x000fe80000100800 */
[----:B------:R1:W-:Y:S02]  /*19630*/  STL [R1+0x1108], R0 ;  /* 0x0011080001007387 */ /* 0x0003e40000100800 */
[----:B-1----:R-:W-:Y:S02]  /*19640*/  IMAD.MOV.U32 R0, RZ, RZ, R65 ;  /* 0x000000ffff007224 */ /* 0x002fe400078e0041 */
[----:B------:R-:W4:Y:S04]  /*19650*/  LDL.LU.64 R64, [R1+0x1160] ;  /* 0x0011600001407983 */ /* 0x000f280000300a00 */
[----:B------:R1:W-:Y:S04]  /*19660*/  STL [R1+0x1110], R0 ;  /* 0x0011100001007387 */ /* 0x0003e80000100800 */
[----:B------:R-:W-:Y:S04]  /*19670*/  STL [R1+0x111c], R42 ;  /* 0x00111c2a01007387 */ /* 0x000fe80000100800 */
[----:B------:R-:W4:Y:S01]  /*19680*/  LDL.LU.64 R30, [R1+0x1168] ;  /* 0x00116800011e7983 */ /* 0x000f220000300a00 */
[----:B-1----:R-:W-:-:S03]  /*19690*/  IMAD.MOV.U32 R0, RZ, RZ, R43 ;  /* 0x000000ffff007224 */ /* 0x002fc600078e002b */
[----:B------:R-:W-:Y:S04]  /*196a0*/  STL [R1+0x1124], R52 ;  /* 0x0011243401007387 */ /* 0x000fe80000100800 */
[----:B------:R1:W-:Y:S04]  /*196b0*/  STL [R1+0x1118], R0 ;  /* 0x0011180001007387 */ /* 0x0003e80000100800 */
[----:B------:R-:W4:Y:S04]  /*196c0*/  LDL.LU.64 R32, [R1+0x1170] ;  /* 0x0011700001207983 */ /* 0x000f280000300a00 */
[----:B------:R-:W4:Y:S01]  /*196d0*/  LDL.LU.64 R34, [R1+0x1178] ;  /* 0x0011780001227983 */ /* 0x000f220000300a00 */
[----:B-1----:R-:W-:-:S05]  /*196e0*/  IMAD.MOV.U32 R0, RZ, RZ, R53 ;  /* 0x000000ffff007224 */ /* 0x002fca00078e0035 */
[----:B------:R1:W-:Y:S04]  /*196f0*/  STL [R1+0x1120], R0 ;  /* 0x0011200001007387 */ /* 0x0003e80000100800 */
[----:B------:R-:W-:Y:S04]  /*19700*/  STL [R1+0x112c], R54 ;  /* 0x00112c3601007387 */ /* 0x000fe80000100800 */
[----:B------:R-:W4:Y:S01]  /*19710*/  LDL.LU.64 R36, [R1+0x1180] ;  /* 0x0011800001247983 */ /* 0x000f220000300a00 */
[----:B-1----:R-:W-:-:S03]  /*19720*/  MOV R0, R55 ;  /* 0x0000003700007202 */ /* 0x002fc60000000f00 */
[----:B------:R-:W4:Y:S04]  /*19730*/  LDL.LU.64 R38, [R1+0x1188] ;  /* 0x0011880001267983 */ /* 0x000f280000300a00 */
[----:B------:R1:W-:Y:S04]  /*19740*/  STL [R1+0x1128], R0 ;  /* 0x0011280001007387 */ /* 0x0003e80000100800 */
[----:B------:R-:W-:Y:S04]  /*19750*/  STL [R1+0x1134], R56 ;  /* 0x0011343801007387 */ /* 0x000fe80000100800 */
[----:B------:R-:W4:Y:S01]  /*19760*/  LDL.LU.64 R40, [R1+0x1190] ;  /* 0x0011900001287983 */ /* 0x000f220000300a00 */
[----:B-1----:R-:W-:-:S03]  /*19770*/  IMAD.MOV.U32 R0, RZ, RZ, R57 ;  /* 0x000000ffff007224 */ /* 0x002fc600078e0039 */
[----:B------:R-:W4:Y:S04]  /*19780*/  LDL.LU.64 R42, [R1+0x1198] ;  /* 0x00119800012a7983 */ /* 0x000f280000300a00 */
[----:B------:R1:W-:Y:S04]  /*19790*/  STL [R1+0x1130], R0 ;  /* 0x0011300001007387 */ /* 0x0003e80000100800 */
[----:B-----5:R-:W-:Y:S01]  /*197a0*/  STL [R1+0x113c], R58 ;  /* 0x00113c3a01007387 */ /* 0x020fe20000100800 */
[----:B-1----:R-:W-:-:S03]  /*197b0*/  IMAD.MOV.U32 R0, RZ, RZ, R59 ;  /* 0x000000ffff007224 */ /* 0x002fc600078e003b */
[----:B------:R-:W5:Y:S04]  /*197c0*/  LDL.LU.64 R52, [R1+0x11a0] ;  /* 0x0011a00001347983 */ /* 0x000f680000300a00 */
[----:B------:R-:W5:Y:S04]  /*197d0*/  LDL.LU.64 R54, [R1+0x11a8] ;  /* 0x0011a80001367983 */ /* 0x000f680000300a00 */
[----:B------:R2:W-:Y:S02]  /*197e0*/  STL [R1+0x1138], R0 ;  /* 0x0011380001007387 */ /* 0x0005e40000100800 */
[----:B--2---:R-:W-:-:S02]  /*197f0*/  IMAD.MOV.U32 R0, RZ, RZ, R61 ;  /* 0x000000ffff007224 */ /* 0x004fc400078e003d */
[----:B------:R-:W-:Y:S04]  /*19800*/  STL [R1+0x1144], R60 ;  /* 0x0011443c01007387 */ /* 0x000fe80000100800 */
[----:B------:R-:W2:Y:S04]  /*19810*/  LDL.LU.64 R56, [R1+0x11b0] ;  /* 0x0011b00001387983 */ /* 0x000ea80000300a00 */
[----:B------:R-:W2:Y:S04]  /*19820*/  LDL.LU.64 R58, [R1+0x11b8] ;  /* 0x0011b800013a7983 */ /* 0x000ea80000300a00 */
[----:B------:R3:W-:Y:S02]  /*19830*/  STL [R1+0x1140], R0 ;  /* 0x0011400001007387 */ /* 0x0007e40000100800 */
[----:B---3--:R-:W-:-:S02]  /*19840*/  MOV R0, R63 ;  /* 0x0000003f00007202 */ /* 0x008fc40000000f00 */
[----:B------:R-:W-:Y:S04]  /*19850*/  STL [R1+0x114c], R62 ;  /* 0x00114c3e01007387 */ /* 0x000fe80000100800 */
[----:B------:R-:W3:Y:S04]  /*19860*/  LDL.LU.64 R60, [R1+0x11c0] ;  /* 0x0011c000013c7983 */ /* 0x000ee80000300a00 */
[----:B----4-:R-:W-:Y:S04]  /*19870*/  STL [R1+0x1154], R66 ;  /* 0x0011544201007387 */ /* 0x010fe80000100800 */
[----:B------:R1:W-:Y:S02]  /*19880*/  STL [R1+0x1148], R0 ;  /* 0x0011480001007387 */ /* 0x0003e40000100800 */
[----:B-1----:R-:W-:-:S02]  /*19890*/  IMAD.MOV.U32 R0, RZ, RZ, R67 ;  /* 0x000000ffff007224 */ /* 0x002fc400078e0043 */
[----:B------:R-:W4:Y:S04]  /*198a0*/  LDL.LU.64 R66, [R1+0x11c8] ;  /* 0x0011c80001427983 */ /* 0x000f280000300a00 */
[----:B------:R-:W4:Y:S04]  /*198b0*/  LDL.LU.64 R62, [R1+0x11d0] ;  /* 0x0011d000013e7983 */ /* 0x000f280000300a00 */
[----:B------:R1:W-:Y:S04]  /*198c0*/  STL [R1+0x1150], R0 ;  /* 0x0011500001007387 */ /* 0x0003e80000100800 */
[----:B------:R1:W-:Y:S02]  /*198d0*/  STL [R1+0x115c], R64 ;  /* 0x00115c4001007387 */ /* 0x0003e40000100800 */
[----:B-1----:R-:W-:-:S02]  /*198e0*/  IMAD.MOV.U32 R0, RZ, RZ, R65 ;  /* 0x000000ffff007224 */ /* 0x002fc400078e0041 */
[----:B------:R-:W-:Y:S04]  /*198f0*/  STL [R1+0x1164], R30 ;  /* 0x0011641e01007387 */ /* 0x000fe80000100800 */
[----:B------:R1:W-:Y:S04]  /*19900*/  STL [R1+0x1158], R0 ;  /* 0x0011580001007387 */ /* 0x0003e80000100800 */
[----:B------:R-:W4:Y:S01]  /*19910*/  LDL.64 R64, [R1+0x1358] ;  /* 0x0013580001407983 */ /* 0x000f220000100a00 */
[----:B-1----:R-:W-:-:S03]  /*19920*/  IMAD.MOV.U32 R0, RZ, RZ, R31 ;  /* 0x000000ffff007224 */ /* 0x002fc600078e001f */
        /* <DEDUP_REMOVED lines=15> */
[----:B-1----:R-:W-:-:S05]  /*19a20*/  MOV R0, R41 ;  /* 0x0000002900007202 */ /* 0x002fca0000000f00 */
[----:B------:R1:W-:Y:S02]  /*19a30*/  STL [R1+0x1188], R0 ;  /* 0x0011880001007387 */ /* 0x0003e40000100800 */
[----:B-1----:R-:W-:Y:S02]  /*19a40*/  IMAD.MOV.U32 R0, RZ, RZ, R43 ;  /* 0x000000ffff007224 */ /* 0x002fe400078e002b */
[----:B-----5:R-:W-:Y:S04]  /*19a50*/  STL [R1+0x119c], R52 ;  /* 0x00119c3401007387 */ /* 0x020fe80000100800 */
[----:B------:R1:W-:Y:S04]  /*19a60*/  STL [R1+0x1190], R0 ;  /* 0x0011900001007387 */ /* 0x0003e80000100800 */
[----:B------:R-:W-:Y:S01]  /*19a70*/  STL [R1+0x11a4], R54 ;  /* 0x0011a43601007387 */ /* 0x000fe20000100800 */
[----:B-1----:R-:W-:-:S05]  /*19a80*/  IMAD.MOV.U32 R0, RZ, RZ, R53 ;  /* 0x000000ffff007224 */ /* 0x002fca00078e0035 */
[----:B------:R1:W-:Y:S02]  /*19a90*/  STL [R1+0x1198], R0 ;  /* 0x0011980001007387 */ /* 0x0003e40000100800 */
[----:B-1----:R-:W-:Y:S02]  /*19aa0*/  IMAD.MOV.U32 R0, RZ, RZ, R55 ;  /* 0x000000ffff007224 */ /* 0x002fe400078e0037 */
[----:B--2---:R-:W-:Y:S04]  /*19ab0*/  STL [R1+0x11ac], R56 ;  /* 0x0011ac3801007387 */ /* 0x004fe80000100800 */
[----:B------:R1:W-:Y:S04]  /*19ac0*/  STL [R1+0x11a0], R0 ;  /* 0x0011a00001007387 */ /* 0x0003e80000100800 */
[----:B------:R-:W-:Y:S01]  /*19ad0*/  STL [R1+0x11b4], R58 ;  /* 0x0011b43a01007387 */ /* 0x000fe20000100800 */
[----:B-1----:R-:W-:-:S05]  /*19ae0*/  MOV R0, R57 ;  /* 0x0000003900007202 */ /* 0x002fca0000000f00 */
[----:B------:R1:W-:Y:S04]  /*19af0*/  STL [R1+0x11a8], R0 ;  /* 0x0011a80001007387 */ /* 0x0003e80000100800 */
[----:B---3--:R-:W-:Y:S01]  /*19b00*/  STL [R1+0x11bc], R60 ;  /* 0x0011bc3c01007387 */ /* 0x008fe20000100800 */
[----:B------:R-:W-:Y:S02]  /*19b10*/  IMAD.MOV.U32 R3, RZ, RZ, R61 ;  /* 0x000000ffff037224 */ /* 0x000fe400078e003d */
[----:B-1----:R-:W-:-:S05]  /*19b20*/  IMAD.MOV.U32 R0, RZ, RZ, R59 ;  /* 0x000000ffff007224 */ /* 0x002fca00078e003b */
[----:B------:R1:W-:Y:S04]  /*19b30*/  STL [R1+0x11b0], R0 ;  /* 0x0011b00001007387 */ /* 0x0003e80000100800 */
[----:B------:R2:W-:Y:S01]  /*19b40*/  STL [R1+0x11b8], R3 ;  /* 0x0011b80301007387 */ /* 0x0005e20000100800 */
[----:B-1----:R-:W-:-:S03]  /*19b50*/  IMAD.MOV.U32 R0, RZ, RZ, 0x3f ;  /* 0x0000003fff007424 */ /* 0x002fc600078e00ff */
[----:B----4-:R1:W-:Y:S01]  /*19b60*/  STL [R1+0x11c4], R66 ;  /* 0x0011c44201007387 */ /* 0x0103e20000100800 */
[----:B--2---:R-:W-:-:S03]  /*19b70*/  MOV R3, R67 ;  /* 0x0000004300037202 */ /* 0x004fc60000000f00 */
[----:B------:R-:W-:Y:S04]  /*19b80*/  STL [R1+0x11cc], R62 ;  /* 0x0011cc3e01007387 */ /* 0x000fe80000100800 */
[----:B------:R-:W-:Y:S01]  /*19b90*/  STL [R1+0x11c0], R3 ;  /* 0x0011c00301007387 */ /* 0x000fe20000100800 */
[----:B-1----:R-:W-:Y:S01]  /*19ba0*/  IADD3 R67, R0, c[0x0][0x180], RZ ;  /* 0x0000600000437a10 */ /* 0x002fe20007ffe0ff */
[----:B------:R-:W-:Y:S02]  /*19bb0*/  IMAD.MOV.U32 R0, RZ, RZ, R63 ;  /* 0x000000ffff007224 */ /* 0x000fe400078e003f */
[----:B------:R-:W-:Y:S01]  /*19bc0*/  IMAD.MOV.U32 R7, RZ, RZ, R65 ;  /* 0x000000ffff077224 */ /* 0x000fe200078e0041 */
[----:B------:R-:W-:Y:S04]  /*19bd0*/  STL [R1+0x11d4], R64 ;  /* 0x0011d44001007387 */ /* 0x000fe80000100800 */
[----:B------:R1:W-:Y:S04]  /*19be0*/  STL [R1+0x11c8], R0 ;  /* 0x0011c80001007387 */ /* 0x0003e80000100800 */
[----:B------:R2:W-:Y:S04]  /*19bf0*/  STL [R1+0x11d0], R7 ;  /* 0x0011d00701007387 */ /* 0x0005e80000100800 */
        /* <DEDUP_REMOVED lines=269> */
[----:B------:R-:W4:Y:S04]  /*1acd0*/  S2R R252, SR_TID.X ;  /* 0x0000000000fc7919 */ /* 0x000f280000002100 */
        /* <DEDUP_REMOVED lines=21> */
[----:B----4-:R-:W-:-:S03]  /*1ae30*/  LOP3.LUT R4, R252, 0x7, RZ, 0xc0, !PT ;  /* 0x00000007fc047812 */ /* 0x010fc600078ec0ff */
[----:B------:R3:W-:Y:S04]  /*1ae40*/  STL [R1+0x274], RZ ;  /* 0x000274ff01007387 */ /* 0x0007e80000100800 */
[----:B------:R3:W-:Y:S04]  /*1ae50*/  STL [R1+0x278], RZ ;  /* 0x000278ff01007387 */ /* 0x0007e80000100800 */
[----:B------:R3:W-:Y:S01]  /*1ae60*/  STL [R1+0x27c], RZ ;  /* 0x00027cff01007387 */ /* 0x0007e20000100800 */
[----:B-1----:R-:W-:-:S03]  /*1ae70*/  IMAD.SHL.U32 R0, R252, 0x2, RZ ;  /* 0x00000002fc007824 */ /* 0x002fc600078e00ff */
[----:B------:R3:W-:Y:S04]  /*1ae80*/  STL [R1+0x3c0], RZ ;  /* 0x0003c0ff01007387 */ /* 0x0007e80000100800 */
[----:B------:R3:W-:Y:S01]  /*1ae90*/  STL [R1+0x3c4], RZ ;  /* 0x0003c4ff01007387 */ /* 0x0007e20000100800 */
[----:B------:R-:W-:-:S03]  /*1aea0*/  IMAD R4, R4, 0x110, RZ ;  /* 0x0000011004047824 */ /* 0x000fc600078e02ff */
[----:B------:R3:W-:Y:S01]  /*1aeb0*/  STL [R1+0x3c8], RZ ;  /* 0x0003c8ff01007387 */ /* 0x0007e20000100800 */
[----:B------:R-:W-:-:S03]  /*1aec0*/  LOP3.LUT R6, R252, 0x3, RZ, 0xc0, !PT ;  /* 0x00000003fc067812 */ /* 0x000fc600078ec0ff */
[----:B------:R3:W-:Y:S04]  /*1aed0*/  STL [R1+0x3cc], RZ ;  /* 0x0003ccff01007387 */ /* 0x0007e80000100800 */
[----:B------:R3:W-:Y:S01]  /*1aee0*/  STL [R1+0x390], RZ ;  /* 0x000390ff01007387 */ /* 0x0007e20000100800 */
[----:B------:R-:W-:-:S03]  /*1aef0*/  LOP3.LUT R5, R0, 0xc0, RZ, 0xc0, !PT ;  /* 0x000000c000057812 */ /* 0x000fc600078ec0ff */
[----:B------:R3:W-:Y:S04]  /*1af00*/  STL [R1+0x394], RZ ;  /* 0x000394ff01007387 */ /* 0x0007e80000100800 */
[----:B------:R3:W-:Y:S01]  /*1af10*/  STL [R1+0x398], RZ ;  /* 0x000398ff01007387 */ /* 0x0007e20000100800 */
[----:B------:R-:W-:-:S03]  /*1af20*/  SHF.R.S32.HI R3, RZ, 0x1f, R67 ;  /* 0x0000001fff037819 */ /* 0x000fc60000011443 */
[----:B------:R3:W-:Y:S01]  /*1af30*/  STL [R1+0x39c], RZ ;  /* 0x00039cff01007387 */ /* 0x0007e20000100800 */
[----:B------:R-:W-:-:S03]  /*1af40*/  LOP3.LUT R125, R4, 0x30, R0, 0x78, !PT ;  /* 0x00000030047d7812 */ /* 0x000fc600078e7800 */
[----:B------:R3:W-:Y:S01]  /*1af50*/  STL [R1+0x220], RZ ;  /* 0x000220ff01007387 */ /* 0x0007e20000100800 */
[----:B------:R-:W-:-:S03]  /*1af60*/  IMAD R4, R6, 0x820, RZ ;  /* 0x0000082006047824 */ /* 0x000fc600078e02ff */
[----:B------:R3:W-:Y:S01]  /*1af70*/  STL [R1+0x224], RZ ;  /* 0x000224ff01007387 */ /* 0x0007e20000100800 */
[----:B------:R-:W-:-:S03]  /*1af80*/  LOP3.LUT R0, R5, 0x1c, R252, 0xf8, !PT ;  /* 0x0000001c05007812 */ /* 0x000fc600078ef8fc */
[----:B------:R3:W-:Y:S01]  /*1af90*/  STL [R1+0x228], RZ ;  /* 0x000228ff01007387 */ /* 0x0007e20000100800 */
[----:B------:R-:W-:-:S03]  /*1afa0*/  SHF.R.S32.HI R5, RZ, 0x1f, R2 ;  /* 0x0000001fff057819 */ /* 0x000fc60000011402 */
[----:B------:R3:W-:Y:S01]  /*1afb0*/  STL [R1+0x22c], RZ ;  /* 0x00022cff01007387 */ /* 0x0007e20000100800 */
[----:B------:R-:W-:-:S03]  /*1afc0*/  LEA.HI R3, R3, R67, RZ, 0x6 ;  /* 0x0000004303037211 */ /* 0x000fc600078f30ff */
[----:B------:R3:W-:Y:S01]  /*1afd0*/  STL [R1+0x210], RZ ;  /* 0x000210ff01007387 */ /* 0x0007e20000100800 */
[----:B------:R-:W-:-:S03]  /*1afe0*/  LOP3.LUT R124, R4, R0, RZ, 0x3c, !PT ;  /* 0x00000000047c7212 */ /* 0x000fc600078e3cff */
[----:B------:R3:W-:Y:S01]  /*1aff0*/  STL [R1+0x214], RZ ;  /* 0x000214ff01007387 */ /* 0x0007e20000100800 */
[----:B------:R-:W-:-:S03]  /*1b000*/  SHF.L.U64.HI R0, R2, 0x2, R5 ;  /* 0x0000000202007819 */ /* 0x000fc60000010205 */
[----:B------:R3:W-:Y:S01]  /*1b010*/  STL [R1+0x218], RZ ;  /* 0x000218ff01007387 */ /* 0x0007e20000100800 */
[----:B------:R-:W-:-:S03]  /*1b020*/  SHF.R.S32.HI R2, RZ, 0x6, R3 ;  /* 0x00000006ff027819 */ /* 0x000fc60000011403 */
[----:B------:R3:W-:Y:S04]  /*1b030*/  STL [R1+0x21c], RZ ;  /* 0x00021cff01007387 */ /* 0x0007e80000100800 */
[----:B------:R3:W-:Y:S04]  /*1b040*/  STL [R1+0x200], RZ ;  /* 0x000200ff01007387 */ /* 0x0007e80000100800 */
[----:B------:R3:W-:Y:S04]  /*1b050*/  STL [R1+0x204], RZ ;  /* 0x000204ff01007387 */ /* 0x0007e80000100800 */
[----:B------:R3:W-:Y:S01]  /*1b060*/  STL [R1+0x208], RZ ;  /* 0x000208ff01007387 */ /* 0x0007e20000100800 */
[----:B------:R-:W-:-:S03]  /*1b070*/  IADD3 R126, R2, -0x3, RZ ;  /* 0xfffffffd027e7810 */ /* 0x000fc60007ffe0ff */
[----:B------:R3:W-:Y:S01]  /*1b080*/  STL [R1+0x20c], RZ ;  /* 0x00020cff01007387 */ /* 0x0007e20000100800 */
[----:B------:R-:W-:-:S03]  /*1b090*/  LOP3.LUT R2, R124, 0x20, RZ, 0x3c, !PT ;  /* 0x000000207c027812 */ /* 0x000fc600078e3cff */
        /* <DEDUP_REMOVED lines=8> */
[----:B------:R3:W-:Y:S01]  /*1b120*/  STL [R1+0x1370], R2 ;  /* 0x0013700201007387 */ /* 0x0007e20000100800 */
[----:B------:R-:W-:Y:S01]  /*1b130*/  USHF.R.S32.HI UR6, URZ, 0x1f, UR4 ;  /* 0x0000001f3f067899 */ /* 0x000fe20008011404 */
[----:B------:R-:W-:Y:S01]  /*1b140*/  CS2R R12, SRZ ;  /* 0x00000000000c7805 */ /* 0x000fe2000001ff00 */
[----:B------:R-:W-:Y:S01]  /*1b150*/  CS2R R14, SRZ ;  /* 0x00000000000e7805 */ /* 0x000fe2000001ff00 */
[----:B------:R-:W-:Y:S01]  /*1b160*/  CS2R R8, SRZ ;  /* 0x0000000000087805 */ /* 0x000fe2000001ff00 */
[----:B------:R-:W-:Y:S01]  /*1b170*/  CS2R R10, SRZ ;  /* 0x00000000000a7805 */ /* 0x000fe2000001ff00 */
[----:B------:R-:W-:Y:S01]  /*1b180*/  CS2R R4, SRZ ;  /* 0x0000000000047805 */ /* 0x000fe2000001ff00 */
[----:B--2---:R-:W-:Y:S01]  /*1b190*/  CS2R R6, SRZ ;  /* 0x0000000000067805 */ /* 0x004fe2000001ff00 */
        /* <DEDUP_REMOVED lines=90> */
[----:B------:R-:W-:Y:S01]  /*1b740*/  LOP3.LUT R3, R125, 0x40, RZ, 0x3c, !PT ;  /* 0x000000407d037812 */ /* 0x000fe200078e3cff */
[----:B------:R-:W-:-:S02]  /*1b750*/  USHF.L.U32 UR7, UR4, 0x2, URZ ;  /* 0x0000000204077899 */ /* 0x000fc4000800063f */
[----:B------:R-:W-:Y:S02]  /*1b760*/  USHF.L.U64.HI UR6, UR4, 0x2, UR6 ;  /* 0x0000000204067899 */ /* 0x000fe40008010206 */
[----:B------:R-:W-:Y:S02]  /*1b770*/  UMOV UR5, 0x2 ;  /* 0x0000000200057882 */ /* 0x000fe40000000000 */
[----:B---3--:R-:W-:Y:S02]  /*1b780*/  UMOV UR4, 0xffffffff ;  /* 0xffffffff00047882 */ /* 0x008fe40000000000 */
.L_x_1:
[----:B------:R-:W2:Y:S01]  /*1b790*/  LDL R126, [R1+0x1370] ;  /* 0x00137000017e7983 */ /* 0x000ea20000100800 */
[----:B------:R-:W-:Y:S01]  /*1b7a0*/  UIADD3 UR4, UR4, 0x1, URZ ;  /* 0x0000000104047890 */ /* 0x000fe2000fffe03f */
[----:B------:R-:W-:-:S04]  /*1b7b0*/  DEPBAR.LE SB0, 0x4 ;  /* 0x000081000000791a */ /* 0x000fc80000000000 */
[----:B------:R-:W-:Y:S01]  /*1b7c0*/  STL.64 [R1+0x1bd0], R226 ;  /* 0x001bd0e201007387 */ /* 0x000fe20000100a00 */
[----:B------:R-:W-:-:S03]  /*1b7d0*/  UISETP.GT.AND UP0, UPT, UR4, 0x2, UPT ;  /* 0x000000020400788c */ /* 0x000fc6000bf04270 */
[----:B------:R1:W-:Y:S01]  /*1b7e0*/  STL.64 [R1+0x1bc8], R224 ;  /* 0x001bc8e001007387 */ /* 0x0003e20000100a00 */
[----:B------:R-:W-:-:S03]  /*1b7f0*/  USEL UR4, UR4, URZ, !UP0 ;  /* 0x0000003f04047287 */ /* 0x000fc6000c000000 */
[----:B------:R-:W-:Y:S03]  /*1b800*/  STL.64 [R1+0x1bc0], R246 ;  /* 0x001bc0f601007387 */ /* 0x000fe60000100a00 */
[----:B------:R-:W-:Y:S01]  /*1b810*/  IMAD.U32 R252, RZ, RZ, UR4 ;  /* 0x00000004fffc7e24 */ /* 0x000fe2000f8e00ff */
[----:B------:R3:W-:Y:S04]  /*1b820*/  STL.64 [R1+0x1bb8], R244 ;  /* 0x001bb8f401007387 */ /* 0x0007e80000100a00 */
[----:B------:R-:W-:Y:S04]  /*1b830*/  STL [R1+0x1448], R0 ;  /* 0x0014480001007387 */ /* 0x000fe80000100800 */
[----:B------:R-:W4:Y:S04]  /*1b840*/  LDL.LU.64 R232, [R1+0x3f0] ;  /* 0x0003f00001e87983 */ /* 0x000f280000300a00 */
[----:B------:R-:W4:Y:S04]  /*1b850*/  LDL.LU.64 R234, [R1+0x3f8] ;  /* 0x0003f80001ea7983 */ /* 0x000f280000300a00 */
[----:B------:R-:W4:Y:S04]  /*1b860*/  LDL.LU.64 R228, [R1+0x160] ;  /* 0x0001600001e47983 */ /* 0x000f280000300a00 */
[----:B------:R-:W4:Y:S04]  /*1b870*/  LDL.LU.64 R230, [R1+0x168] ;  /* 0x0001680001e67983 */ /* 0x000f280000300a00 */
[----:B-1----:R-:W4:Y:S04]  /*1b880*/  LDL.LU.64 R224, [R1+0x70] ;  /* 0x0000700001e07983 */ /* 0x002f280000300a00 */
[----:B------:R-:W4:Y:S04]  /*1b890*/  LDL.LU.64 R226, [R1+0x78] ;  /* 0x0000780001e27983 */ /* 0x000f280000300a00 */
[----:B------:R-:W1:Y:S04]  /*1b8a0*/  S2R R2, SR_TID.X ;  /* 0x0000000000027919 */ /* 0x000e680000002100 */
[----:B------:R-:W1:Y:S04]  /*1b8b0*/  S2R R124, SR_TID.X ;  /* 0x00000000007c7919 */ /* 0x000e680000002100 */
[----:B---3--:R-:W2:Y:S04]  /*1b8c0*/  LDL.LU.64 R244, [R1+0x60] ;  /* 0x0000600001f47983 */ /* 0x008ea80000300a00 */
[----:B------:R-:W2:Y:S01]  /*1b8d0*/  LDL.LU.64 R246, [R1+0x68] ;  /* 0x0000680001f67983 */ /* 0x000ea20000300a00 */
[----:B-1----:R-:W-:-:S02]  /*1b8e0*/  SHF.L.U32 R125, R2, 0x1, RZ ;  /* 0x00000001027d7819 */ /* 0x002fc400000006ff */
[----:B------:R-:W-:Y:S02]  /*1b8f0*/  LOP3.LUT R3, R2, 0x3, RZ, 0xc0, !PT ;  /* 0x0000000302037812 */ /* 0x000fe400078ec0ff */
[----:B------:R-:W-:-:S03]  /*1b900*/  LOP3.LUT R125, R125, 0xc0, RZ, 0xc0, !PT ;  /* 0x000000c07d7d7812 */ /* 0x000fc600078ec0ff */
[----:B------:R-:W-:Y:S01]  /*1b910*/  IMAD R3, R3, 0x820, RZ ;  /* 0x0000082003037824 */ /* 0x000fe200078e02ff */
[----:B------:R-:W-:Y:S01]  /*1b920*/  LOP3.LUT R125, R125, 0x1c, R2, 0xf8, !PT ;  /* 0x0000001c7d7d7812 */ /* 0x000fe200078ef802 */
[----:B------:R-:W-:-:S03]  /*1b930*/  IMAD.U32 R2, RZ, RZ, UR4 ;  /* 0x00000004ff027e24 */ /* 0x000fc6000f8e00ff */
[----:B------:R-:W-:Y:S02]  /*1b940*/  LOP3.LUT R3, R3, R125, RZ, 0x3c, !PT ;  /* 0x0000007d03037212 */ /* 0x000fe400078e3cff */
[C---:B------:R-:W-:Y:S02]  /*1b950*/  SHF.L.U32 R125, R124.reuse, 0x1, RZ ;  /* 0x000000017c7d7819 */ /* 0x040fe400000006ff */
[----:B------:R-:W-:Y:S01]  /*1b960*/  LOP3.LUT R124, R124, 0x7, RZ, 0xc0, !PT ;  /* 0x000000077c7c7812 */ /* 0x000fe200078ec0ff */
[----:B------:R-:W-:Y:S01]  /*1b970*/  IMAD R2, R2, 0x20000, R3 ;  /* 0x0002000002027824 */ /* 0x000fe200078e0203 */
[----:B------:R-:W-:Y:S01]  /*1b980*/  BAR.SYNC.DEFER_BLOCKING 0x0 ;  /* 0x0000000000007b1d */ /* 0x000fe20000010000 */
[----:B------:R-:W-:Y:S02]  /*1b990*/  IMAD.U32 R3, RZ, RZ, UR4 ;  /* 0x00000004ff037e24 */ /* 0x000fe4000f8e00ff */
[----:B------:R-:W-:-:S05]  /*1b9a0*/  IMAD R124, R124, 0x110, RZ ;  /* 0x000001107c7c7824 */ /* 0x000fca00078e02ff */
[----:B------:R-:W-:-:S05]  /*1b9b0*/  LOP3.LUT R124, R124, 0x30, R125, 0x78, !PT ;  /* 0x000000307c7c7812 */ /* 0x000fca00078e787d */
[----:B------:R-:W-:Y:S01]  /*1b9c0*/  IMAD R252, R252, 0x8000, R124 ;  /* 0x00008000fcfc7824 */ /* 0x000fe200078e027c */
[----:B------:R-:W-:Y:S04]  /*1b9d0*/  LDS R176, [R2] ;  /* 0x0000000002b07984 */ /* 0x000fe80000000800 */
[----:B------:R-:W-:Y:S04]  /*1b9e0*/  LDS R178, [R2+0x2000] ;  /* 0x0020000002b27984 */ /* 0x000fe80000000800 */
[----:B------:R-:W1:Y:S04]  /*1b9f0*/  LDSM.16.M88.4 R132, [R252+0x60000] ;  /* 0x06000000fc84783b */ /* 0x000e680000000200 */
[----:B------:R-:W-:Y:S04]  /*1ba00*/  LDS R180, [R2+0x100] ;  /* 0x0001000002b47984 */ /* 0x000fe80000000800 */
[----:B------:R-:W-:Y:S04]  /*1ba10*/  LDS R182, [R2+0x2100] ;  /* 0x0021000002b67984 */ /* 0x000fe80000000800 */
[----:B------:R-:W-:Y:S04]  /*1ba20*/  LDS R184, [R2+0x200] ;  /* 0x0002000002b87984 */ /* 0x000fe80000000800 */
[----:B------:R-:W-:Y:S04]  /*1ba30*/  LDS R186, [R2+0x2200] ;  /* 0x0022000002ba7984 */ /* 0x000fe80000000800 */
[----:B------:R-:W-:Y:S04]  /*1ba40*/  LDS R188, [R2+0x300] ;  /* 0x0003000002bc7984 */ /* 0x000fe80000000800 */
[----:B------:R-:W-:Y:S04]  /*1ba50*/  LDS R190, [R2+0x2300] ;  /* 0x0023000002be7984 */ /* 0x000fe80000000800 */
[----:B------:R-:W-:Y:S04]  /*1ba60*/  LDS R136, [R2+0x400] ;  /* 0x0004000002887984 */ /* 0x000fe80000000800 */
[----:B------:R-:W-:Y:S04]  /*1ba70*/  LDS R138, [R2+0x2400] ;  /* 0x00240000028a7984 */ /* 0x000fe80000000800 */
[----:B------:R-:W1:Y:S04]  /*1ba80*/  LDSM.16.M88.4 R128, [R252+0x60800] ;  /* 0x06080000fc80783b */ /* 0x000e680000000200 */
[----:B-1----:R-:W-:Y:S04]  /*1ba90*/  STL [R1+0x1b8c], R134 ;  /* 0x001b8c8601007387 */ /* 0x002fe80000100800 */
[----:B------:R-:W-:Y:S04]  /*1baa0*/  STL [R1+0x1b88], R135 ;  /* 0x001b888701007387 */ /* 0x000fe80000100800 */
[----:B------:R-:W-:Y:S04]  /*1bab0*/  LDS R196, [R2+0x500] ;  /* 0x0005000002c47984 */ /* 0x000fe80000000800 */
[----:B------:R-:W-:Y:S04]  /*1bac0*/  LDS R198, [R2+0x2500] ;  /* 0x0025000002c67984 */ /* 0x000fe80000000800 */
[----:B------:R-:W-:Y:S04]  /*1bad0*/  LDS R140, [R2+0x600] ;  /* 0x00060000028c7984 */ /* 0x000fe80000000800 */
[----:B------:R-:W-:Y:S04]  /*1bae0*/  LDS R142, [R2+0x2600] ;  /* 0x00260000028e7984 */ /* 0x000fe80000000800 */
[----:B------:R-:W-:Y:S04]  /*1baf0*/  LDS R192, [R2+0x700] ;  /* 0x0007000002c07984 */ /* 0x000fe80000000800 */
[----:B------:R-:W-:Y:S04]  /*1bb00*/  LDS R194, [R2+0x2700] ;  /* 0x0027000002c27984 */ /* 0x000fe80000000800 */
[----:B------:R-:W-:Y:S04]  /*1bb10*/  STL [R1+0x1b94], R130 ;  /* 0x001b948201007387 */ /* 0x000fe80000100800 */
[----:B------:R-:W-:Y:S04]  /*1bb20*/  STL [R1+0x1b90], R131 ;  /* 0x001b908301007387 */ /* 0x000fe80000100800 */
[----:B------:R-:W2:Y:S02]  /*1bb30*/  LDL.LU.64 R236, [R1+0x430] ;  /* 0x0004300001ec7983 */ /* 0x000ea40000300a00 */
[----:B--2---:R-:W-:-:S02]  /*1bb40*/  IMAD R3, R3, 0x20000, R126 ;  /* 0x0002000003037824 */ /* 0x004fc400078e027e */
[----:B------:R-:W-:Y:S04]  /*1bb50*/  LDSM.16.M88.4 R124, [R252+0x61000] ;  /* 0x06100000fc7c783b */ /* 0x000fe80000000200 */
[----:B------:R-:W-:Y:S04]  /*1bb60*/  LDS R177, [R3] ;  /* 0x0000000003b17984 */ /* 0x000fe80000000800 */
[----:B------:R-:W4:Y:S04]  /*1bb70*/  LDS R179, [R3+0x2000] ;  /* 0x0020000003b37984 */ /* 0x000f280000000800 */
[----:B------:R-:W-:Y:S04]  /*1bb80*/  LDS R181, [R3+0x100] ;  /* 0x0001000003b57984 */ /* 0x000fe80000000800 */
[----:B------:R-:W1:Y:S04]  /*1bb90*/  LDS R183, [R3+0x2100] ;  /* 0x0021000003b77984 */ /* 0x000e680000000800 */
[----:B------:R-:W-:Y:S04]  /*1bba0*/  LDS R185, [R3+0x200] ;  /* 0x0002000003b97984 */ /* 0x000fe80000000800 */
[----:B------:R-:W2:Y:S04]  /*1bbb0*/  LDS R187, [R3+0x2200] ;  /* 0x0022000003bb7984 */ /* 0x000ea80000000800 */
[----:B------:R-:W-:Y:S04]  /*1bbc0*/  LDS R189, [R3+0x300] ;  /* 0x0003000003bd7984 */ /* 0x000fe80000000800 */
[----:B------:R-:W2:Y:S04]  /*1bbd0*/  LDS R191, [R3+0x2300] ;  /* 0x0023000003bf7984 */ /* 0x000ea80000000800 */
[----:B------:R-:W-:Y:S04]  /*1bbe0*/  LDS R137, [R3+0x400] ;  /* 0x0004000003897984 */ /* 0x000fe80000000800 */
[----:B------:R-:W2:Y:S04]  /*1bbf0*/  LDS R139, [R3+0x2400] ;  /* 0x00240000038b7984 */ /* 0x000ea80000000800 */
[----:B------:R-:W-:Y:S01]  /*1bc00*/  LDS R197, [R3+0x500] ;  /* 0x0005000003c57984 */ /* 0x000fe20000000800 */
[-C--:B----4-:R-:W-:Y:S03]  /*1bc10*/  HMMA.1688.F32.TF32 R232, R176, R132.reuse, R232 ;  /* 0x00000084b0e8723c */ /* 0x090fe600000810e8 */
[----:B------:R-:W4:Y:S04]  /*1bc20*/  LDS R199, [R3+0x2500] ;  /* 0x0025000003c77984 */ /* 0x000f280000000800 */
[----:B------:R-:W-:Y:S01]  /*1bc30*/  LDS R141, [R3+0x600] ;  /* 0x00060000038d7984 */ /* 0x000fe20000000800 */
[-C--:B-1----:R-:W-:Y:S03]  /*1bc40*/  HMMA.1688.F32.TF32 R228, R180, R132.reuse, R228 ;  /* 0x00000084b4e4723c */ /* 0x082fe600000810e4 */
[----:B------:R-:W1:Y:S04]  /*1bc50*/  LDS R143, [R3+0x2600] ;  /* 0x00260000038f7984 */ /* 0x000e680000000800 */
[----:B------:R-:W-:Y:S01]  /*1bc60*/  LDS R193, [R3+0x700] ;  /* 0x0007000003c17984 */ /* 0x000fe20000000800 */
[-C--:B--2---:R-:W-:Y:S03]  /*1bc70*/  HMMA.1688.F32.TF32 R224, R184, R132.reuse, R224 ;  /* 0x00000084b8e0723c */ /* 0x084fe600000810e0 */
[----:B------:R-:W2:Y:S05]  /*1bc80*/  LDS R195, [R3+0x2700] ;  /* 0x0027000003c37984 */ /* 0x000eaa0000000800 */
[-C--:B-----5:R-:W-:Y:S01]  /*1bc90*/  HMMA.1688.F32.TF32 R12, R188, R132.reuse, R12 ;  /* 0x00000084bc0c723c */ /* 0x0a0fe2000008100c */
[----:B------:R1:W-:Y:S07]  /*1bca0*/  STL.64 [R1+0x300], R232 ;  /* 0x000300e801007387 */ /* 0x0003ee0000100a00 */
[-C--:B------:R-:W-:Y:S01]  /*1bcb0*/  HMMA.1688.F32.TF32 R84, R136, R132.reuse, R84 ;  /* 0x000000848854723c */ /* 0x080fe20000081054 */
[----:B------:R1:W-:Y:S04]  /*1bcc0*/  STL.64 [R1+0x308], R234 ;  /* 0x000308ea01007387 */ /* 0x0003e80000100a00 */
[----:B------:R-:W3:Y:S04]  /*1bcd0*/  LDL.LU.64 R238, [R1+0x438] ;  /* 0x0004380001ee7983 */ /* 0x000ee80000300a00 */
[----:B------:R4:W-:Y:S04]  /*1bce0*/  STL.64 [R1+0x2f0], R228 ;  /* 0x0002f0e401007387 */ /* 0x0009e80000100a00 */
[----:B------:R4:W-:Y:S04]  /*1bcf0*/  STL.64 [R1+0x2f8], R230 ;  /* 0x0002f8e601007387 */ /* 0x0009e80000100a00 */
[----:B-1----:R-:W3:Y:S04]  /*1bd00*/  LDL.LU.64 R232, [R1+0x120] ;  /* 0x0001200001e87983 */ /* 0x002ee80000300a00 */
[----:B------:R-:W3:Y:S04]  /*1bd10*/  LDL.LU.64 R234, [R1+0x128] ;  /* 0x0001280001ea7983 */ /* 0x000ee80000300a00 */
[----:B----4-:R-:W4:Y:S04]  /*1bd20*/  LDL.LU.64 R228, [R1+0x30] ;  /* 0x0000300001e47983 */ /* 0x010f280000300a00 */
[----:B------:R-:W4:Y:S04]  /*1bd30*/  LDL.LU.64 R230, [R1+0x38] ;  /* 0x0000380001e67983 */ /* 0x000f280000300a00 */
[----:B------:R-:W-:Y:S04]  /*1bd40*/  STL.64 [R1+0x350], R224 ;  /* 0x000350e001007387 */ /* 0x000fe80000100a00 */
[----:B------:R1:W-:Y:S04]  /*1bd50*/  STL.64 [R1+0x358], R226 ;  /* 0x000358e201007387 */ /* 0x0003e80000100a00 */
[----:B-1----:R-:W3:Y:S04]  /*1bd60*/  LDL.LU.64 R226, [R1+0x1bd0] ;  /* 0x001bd00001e27983 */ /* 0x002ee80000300a00 */
[----:B------:R-:W3:Y:S04]  /*1bd70*/  LDL.LU.64 R224, [R1+0x1bc8] ;  /* 0x001bc80001e07983 */ /* 0x000ee80000300a00 */
[----:B------:R1:W-:Y:S04]  /*1bd80*/  STL.64 [R1+0x400], R12 ;  /* 0x0004000c01007387 */ /* 0x0003e80000100a00 */
[----:B------:R1:W-:Y:S04]  /*1bd90*/  STL.64 [R1+0x408], R14 ;  /* 0x0004080e01007387 */ /* 0x0003e80000100a00 */
[----:B-1----:R-:W3:Y:S04]  /*1bda0*/  LDL.LU.64 R12, [R1+0x150] ;  /* 0x00015000010c7983 */ /* 0x002ee80000300a00 */
[----:B------:R-:W3:Y:S04]  /*1bdb0*/  LDL.LU.64 R14, [R1+0x158] ;  /* 0x00015800010e7983 */ /* 0x000ee80000300a00 */
[----:B------:R1:W-:Y:S04]  /*1bdc0*/  STL.64 [R1+0x470], R84 ;  /* 0x0004705401007387 */ /* 0x0003e80000100a00 */
[----:B------:R1:W-:Y:S04]  /*1bdd0*/  STL.64 [R1+0x478], R86 ;  /* 0x0004785601007387 */ /* 0x0003e80000100a00 */
[----:B-1----:R-:W3:Y:S04]  /*1bde0*/  LDL.LU.64 R84, [R1+0x310] ;  /* 0x0003100001547983 */ /* 0x002ee80000300a00 */
[----:B------:R-:W3:Y:S01]  /*1bdf0*/  LDL.LU.64 R86, [R1+0x318] ;  /* 0x0003180001567983 */ /* 0x000ee20000300a00 */
[-C--:B------:R-:W-:Y:S08]  /*1be00*/  HMMA.1688.F32.TF32 R164, R196, R132.reuse, R164 ;  /* 0x00000084c4a4723c */ /* 0x080ff000000810a4 */
[-C--:B------:R-:W-:Y:S08]  /*1be10*/  HMMA.1688.F32.TF32 R160, R140, R132.reuse, R160 ;  /* 0x000000848ca0723c */ /* 0x080ff000000810a0 */
[----:B--2---:R-:W-:Y:S07]  /*1be20*/  HMMA.1688.F32.TF32 R16, R192, R132, R16 ;  /* 0x00000084c010723c */ /* 0x004fee0000081010 */
[----:B------:R-:W-:Y:S04]  /*1be30*/  STL.64 [R1+0x520], R164 ;  /* 0x000520a401007387 */ /* 0x000fe80000100a00 */
[----:B------:R-:W-:Y:S04]  /*1be40*/  STL.64 [R1+0x528], R166 ;  /* 0x000528a601007387 */ /* 0x000fe80000100a00 */
[----:B------:R-:W-:Y:S04]  /*1be50*/  STL.64 [R1+0x5c0], R160 ;  /* 0x0005c0a001007387 */ /* 0x000fe80000100a00 */
[----:B------:R-:W-:Y:S04]  /*1be60*/  STL.64 [R1+0x5c8], R162 ;  /* 0x0005c8a201007387 */ /* 0x000fe80000100a00 */
[----:B------:R-:W-:Y:S04]  /*1be70*/  STL.64 [R1+0x680], R16 ;  /* 0x0006801001007387 */ /* 0x000fe80000100a00 */
[----:B------:R1:W-:Y:S02]  /*1be80*/  STL.64 [R1+0x688], R18 ;  /* 0x0006881201007387 */ /* 0x0003e40000100a00 */
[----:B-1----:R-:W-:Y:S08]  /*1be90*/  HMMA.1688.F32.TF32 R16, R184, R128, R244 ;  /* 0x00000080b810723c */ /* 0x002ff000000810f4 */
[----:B------:R-:W-:Y:S08]  /*1bea0*/  HMMA.1688.F32.TF32 R4, R188, R124, R4 ;  /* 0x0000007cbc04723c */ /* 0x000ff00000081004 */
[-C--:B---3--:R-:W-:Y:S08]  /*1beb0*/  HMMA.1688.F32.TF32 R132, R176, R128.reuse, R84 ;  /* 0x00000080b084723c */ /* 0x088ff00000081054 */
[-C--:B------:R-:W-:Y:S08]  /*1bec0*/  HMMA.1688.F32.TF32 R84, R180, R128.reuse, R12 ;  /* 0x00000080b454723c */ /* 0x080ff0000008100c */
[-C--:B------:R-:W-:Y:S07]  /*1bed0*/  HMMA.1688.F32.TF32 R12, R188, R128.reuse, R8 ;  /* 0x00000080bc0c723c */ /* 0x080fee0000081008 */
[----:B------:R-:W-:Y:S01]  /*1bee0*/  STL.64 [R1+0x2c0], R132 ;  /* 0x0002c08401007387 */ /* 0x000fe20000100a00 */
[-C--:B------:R-:W-:Y:S03]  /*1bef0*/  HMMA.1688.F32.TF32 R8, R136, R128.reuse, R80 ;  /* 0x000000808808723c */ /* 0x080fe60000081050 */
[----:B------:R-:W-:Y:S04]  /*1bf00*/  STL.64 [R1+0x2c8], R134 ;  /* 0x0002c88601007387 */ /* 0x000fe80000100a00 */
[----:B------:R-:W-:Y:S04]  /*1bf10*/  STL.64 [R1+0x2b0], R84 ;  /* 0x0002b05401007387 */ /* 0x000fe80000100a00 */
[----:B------:R-:W-:Y:S04]  /*1bf20*/  STL.64 [R1+0x2b8], R86 ;  /* 0x0002b85601007387 */ /* 0x000fe80000100a00 */
[----:B------:R-:W-:Y:S04]  /*1bf30*/  STL.64 [R1+0x2e0], R16 ;  /* 0x0002e01001007387 */ /* 0x000fe80000100a00 */
[----:B------:R1:W-:Y:S04]  /*1bf40*/  STL.64 [R1+0x2e8], R18 ;  /* 0x0002e81201007387 */ /* 0x0003e80000100a00 */
[----:B------:R-:W-:Y:S04]  /*1bf50*/  STL.64 [R1+0x340], R12 ;  /* 0x0003400c01007387 */ /* 0x000fe80000100a00 */
[----:B------:R2:W-:Y:S01]  /*1bf60*/  STL.64 [R1+0x348], R14 ;  /* 0x0003480e01007387 */ /* 0x0005e20000100a00 */
[-C--:B-1----:R-:W-:Y:S08]  /*1bf70*/  HMMA.1688.F32.TF32 R16, R196, R128.reuse, R152 ;  /* 0x00000080c410723c */ /* 0x082ff00000081098 */
[-C--:B--2---:R-:W-:Y:S01]  /*1bf80*/  HMMA.1688.F32.TF32 R12, R140, R128.reuse, R172 ;  /* 0x000000808c0c723c */ /* 0x084fe200000810ac */
[----:B------:R-:W-:Y:S04]  /*1bf90*/  STL.64 [R1+0x420], R8 ;  /* 0x0004200801007387 */ /* 0x000fe80000100a00 */
[----:B------:R1:W-:Y:S10]  /*1bfa0*/  STL.64 [R1+0x428], R10 ;  /* 0x0004280a01007387 */ /* 0x0003f40000100a00 */
[----:B------:R-:W-:Y:S01]  /*1bfb0*/  STL.64 [R1+0x4f0], R16 ;  /* 0x0004f01001007387 */ /* 0x000fe20000100a00 */
[----:B-1----:R-:W-:Y:S03]  /*1bfc0*/  HMMA.1688.F32.TF32 R8, R192, R128, R20 ;  /* 0x00000080c008723c */ /* 0x002fe60000081014 */
[----:B------:R1:W-:Y:S04]  /*1bfd0*/  STL.64 [R1+0x4f8], R18 ;  /* 0x0004f81201007387 */ /* 0x0003e80000100a00 */
[----:B------:R-:W-:Y:S04]  /*1bfe0*/  STL.64 [R1+0x580], R12 ;  /* 0x0005800c01007387 */ /* 0x000fe80000100a00 */
[----:B------:R2:W-:Y:S01]  /*1bff0*/  STL.64 [R1+0x588], R14 ;  /* 0x0005880e01007387 */ /* 0x0005e20000100a00 */
[-C--:B-1----:R-:W-:Y:S08]  /*1c000*/  HMMA.1688.F32.TF32 R16, R176, R124.reuse, R236 ;  /* 0x0000007cb010723c */ /* 0x082ff000000810ec */
[-C--:B--2---:R-:W-:Y:S03]  /*1c010*/  HMMA.1688.F32.TF32 R12, R180, R124.reuse, R232 ;  /* 0x0000007cb40c723c */ /* 0x084fe600000810e8 */
[----:B------:R-:W-:Y:S04]  /*1c020*/  STL.64 [R1+0x640], R8 ;  /* 0x0006400801007387 */ /* 0x000fe80000100a00 */
[----:B------:R4:W-:Y:S08]  /*1c030*/  STL.64 [R1+0x648], R10 ;  /* 0x0006480a01007387 */ /* 0x0009f00000100a00 */
[----:B------:R-:W-:Y:S04]  /*1c040*/  STL.64 [R1+0x1a0], R16 ;  /* 0x0001a01001007387 */ /* 0x000fe80000100a00 */
[----:B------:R-:W-:Y:S01]  /*1c050*/  STL.64 [R1+0x1a8], R18 ;  /* 0x0001a81201007387 */ /* 0x000fe20000100a00 */
[-C--:B----4-:R-:W-:Y:S03]  /*1c060*/  HMMA.1688.F32.TF32 R8, R184, R124.reuse, R228 ;  /* 0x0000007cb808723c */ /* 0x090fe600000810e4 */
[----:B------:R-:W2:Y:S04]  /*1c070*/  LDL.LU.64 R84, [R1+0x590] ;  /* 0x0005900001547983 */ /* 0x000ea80000300a00 */
[----:B------:R-:W-:Y:S04]  /*1c080*/  STL.64 [R1+0x180], R12 ;  /* 0x0001800c01007387 */ /* 0x000fe80000100a00 */
[----:B------:R-:W-:Y:S04]  /*1c090*/  STL.64 [R1+0x188], R14 ;  /* 0x0001880e01007387 */ /* 0x000fe80000100a00 */
[----:B------:R-:W2:Y:S04]  /*1c0a0*/  LDL.LU.64 R86, [R1+0x598] ;  /* 0x0005980001567983 */ /* 0x000ea80000300a00 */
[----:B------:R-:W2:Y:S04]  /*1c0b0*/  LDSM.16.M88.4 R16, [R252+0x61800] ;  /* 0x06180000fc10783b */ /* 0x000ea80000000200 */
[----:B------:R-:W-:Y:S04]  /*1c0c0*/  STL.64 [R1+0x1f0], R8 ;  /* 0x0001f00801007387 */ /* 0x000fe80000100a00 */
[----:B------:R-:W-:Y:S04]  /*1c0d0*/  STL.64 [R1+0x1f8], R10 ;  /* 0x0001f80a01007387 */ /* 0x000fe80000100a00 */
[----:B------:R-:W3:Y:S04]  /*1c0e0*/  LDL.LU.64 R152, [R1+0x260] ;  /* 0x0002600001987983 */ /* 0x000ee80000300a00 */
[----:B------:R-:W3:Y:S04]  /*1c0f0*/  LDL.LU.64 R154, [R1+0x268] ;  /* 0x00026800019a7983 */ /* 0x000ee80000300a00 */
[----:B------:R-:W4:Y:S04]  /*1c100*/  LDL.LU.64 R80, [R1+0x80] ;  /* 0x0000800001507983 */ /* 0x000f280000300a00 */
[----:B------:R-:W4:Y:S04]  /*1c110*/  LDL.LU.64 R82, [R1+0x88] ;  /* 0x0000880001527983 */ /* 0x000f280000300a00 */
[----:B------:R-:W-:Y:S04]  /*1c120*/  STL.64 [R1+0x2d0], R4 ;  /* 0x0002d00401007387 */ /* 0x000fe80000100a00 */
[----:B------:R1:W-:Y:S04]  /*1c130*/  STL.64 [R1+0x2d8], R6 ;  /* 0x0002d80601007387 */ /* 0x0003e80000100a00 */
[----:B------:R-:W3:Y:S04]  /*1c140*/  LDL.LU.64 R20, [R1+0x10] ;  /* 0x0000100001147983 */ /* 0x000ee80000300a00 */
[----:B------:R-:W3:Y:S01]  /*1c150*/  LDL.LU.64 R22, [R1+0x18] ;  /* 0x0000180001167983 */ /* 0x000ee20000300a00 */
[-C--:B-1----:R-:W-:Y:S08]  /*1c160*/  HMMA.1688.F32.TF32 R4, R136, R124.reuse, R76 ;  /* 0x0000007c8804723c */ /* 0x082ff0000008104c */
[-C--:B------:R-:W-:Y:S01]  /*1c170*/  HMMA.1688.F32.TF32 R12, R196, R124.reuse, R148 ;  /* 0x0000007cc40c723c */ /* 0x080fe20000081094 */
[----:B------:R-:W-:Y:S07]  /*1c180*/  LDSM.16.M88.4 R148, [R252+0x65800] ;  /* 0x06580000fc94783b */ /* 0x000fee0000000200 */
[-C--:B------:R-:W-:Y:S07]  /*1c190*/  HMMA.1688.F32.TF32 R8, R140, R124.reuse, R156 ;  /* 0x0000007c8c08723c */ /* 0x080fee000008109c */
[----:B------:R-:W-:Y:S04]  /*1c1a0*/  STL.64 [R1+0x380], R4 ;  /* 0x0003800401007387 */ /* 0x000fe80000100a00 */
[----:B------:R1:W-:Y:S02]  /*1c1b0*/  STL.64 [R1+0x388], R6 ;  /* 0x0003880601007387 */ /* 0x0003e40000100a00 */
[----:B-1----:R-:W-:Y:S02]  /*1c1c0*/  HMMA.1688.F32.TF32 R4, R192, R124, R24 ;  /* 0x0000007cc004723c */ /* 0x002fe40000081018 */
[----:B------:R-:W-:Y:S04]  /*1c1d0*/  STL.64 [R1+0x490], R12 ;  /* 0x0004900c01007387 */ /* 0x000fe80000100a00 */
[----:B------:R-:W-:Y:S04]  /*1c1e0*/  STL.64 [R1+0x498], R14 ;  /* 0x0004980e01007387 */ /* 0x000fe80000100a00 */
[----:B------:R-:W-:Y:S04]  /*1c1f0*/  STL.64 [R1+0x1b80], R126 ;  /* 0x001b807e01007387 */ /* 0x000fe80000100a00 */
[----:B------:R-:W-:Y:S04]  /*1c200*/  STL.64 [R1+0x510], R8 ;  /* 0x0005100801007387 */ /* 0x000fe80000100a00 */
[----:B------:R-:W-:Y:S04]  /*1c210*/  STL.64 [R1+0x518], R10 ;  /* 0x0005180a01007387 */ /* 0x000fe80000100a00 */
[----:B------:R-:W1:Y:S04]  /*1c220*/  LDSM.16.M88.4 R12, [R252+0x62000] ;  /* 0x06200000fc0c783b */ /* 0x000e680000000200 */
[----:B------:R-:W-:Y:S04]  /*1c230*/  STL.64 [R1+0x600], R4 ;  /* 0x0006000401007387 */ /* 0x000fe80000100a00 */
[----:B------:R-:W-:Y:S04]  /*1c240*/  STL.64 [R1+0x608], R6 ;  /* 0x0006080601007387 */ /* 0x000fe80000100a00 */
[----:B------:R-:W1:Y:S01]  /*1c250*/  LDSM.16.M88.4 R4, [R252+0x63000] ;  /* 0x06300000fc04783b */ /* 0x000e620000000200 */
[-C--:B--2---:R-:W-:Y:S03]  /*1c260*/  HMMA.1688.F32.TF32 R76, R176, R16.reuse, R84 ;  /* 0x00000010b04c723c */ /* 0x084fe60000081054 */
[----:B-1----:R-:W-:Y:S04]  /*1c270*/  STL [R1+0x1b9c], R14 ;  /* 0x001b9c0e01007387 */ /* 0x002fe80000100800 */
[----:B------:R-:W-:Y:S01]  /*1c280*/  STL [R1+0x1b98], R15 ;  /* 0x001b980f01007387 */ /* 0x000fe20000100800 */
[-C--:B----4-:R-:W-:Y:S11]  /*1c290*/  HMMA.1688.F32.TF32 R24, R184, R16.reuse, R80 ;  /* 0x00000010b818723c */ /* 0x090ff60000081050 */
[----:B------:R-:W-:Y:S05]  /*1c2a0*/  @!UPT UIADD3 URZ, URZ, URZ, URZ ;  /* 0x0000003f3f3ff290 */ /* 0x000fea000fffe03f */
[----:B------:R-:W-:Y:S01]  /*1c2b0*/  MOV R130, R76 ;  /* 0x0000004c00827202 */ /* 0x000fe20000000f00 */
[----:B------:R-:W-:Y:S01]  /*1c2c0*/  IMAD.MOV.U32 R131, RZ, RZ, R77 ;  /* 0x000000ffff837224 */ /* 0x000fe200078e004d */
[----:B------:R-:W1:Y:S01]  /*1c2d0*/  LDSM.16.M88.4 R8, [R252+0x62800] ;  /* 0x06280000fc08783b */ /* 0x000e620000000200 */
[----:B------:R-:W-:Y:S02]  /*1c2e0*/  IMAD.MOV.U32 R134, RZ, RZ, R78 ;  /* 0x000000ffff867224 */ /* 0x000fe400078e004e */
[----:B------:R-:W-:Y:S02]  /*1c2f0*/  IMAD.MOV.U32 R135, RZ, RZ, R79 ;  /* 0x000000ffff877224 */ /* 0x000fe400078e004f */
[-C--:B---3--:R-:W-:Y:S01]  /*1c300*/  HMMA.1688.F32.TF32 R76, R180, R16.reuse, R152 ;  /* 0x00000010b44c723c */ /* 0x088fe20000081098 */
[----:B------:R-:W-:Y:S04]  /*1c310*/  STL [R1+0x1ba4], R6 ;  /* 0x001ba40601007387 */ /* 0x000fe80000100800 */
[----:B------:R-:W-:Y:S04]  /*1c320*/  STL [R1+0x1ba0], R7 ;  /* 0x001ba00701007387 */ /* 0x000fe80000100800 */
[----:B------:R-:W2:Y:S04]  /*1c330*/  LDL.LU.64 R84, [R1+0x670] ;  /* 0x0006700001547983 */ /* 0x000ea80000300a00 */
[----:B------:R-:W2:Y:S04]  /*1c340*/  LDL.LU.64 R86, [R1+0x678] ;  /* 0x0006780001567983 */ /* 0x000ea80000300a00 */
[----:B------:R-:W-:Y:S04]  /*1c350*/  STL [R1+0x1bb0], R134 ;  /* 0x001bb08601007387 */ /* 0x000fe80000100800 */
[----:B------:R-:W-:Y:S04]  /*1c360*/  STL [R1+0x1bac], R131 ;  /* 0x001bac8301007387 */ /* 0x000fe80000100800 */
[----:B------:R-:W-:Y:S04]  /*1c370*/  STL [R1+0x1ba8], R130 ;  /* 0x001ba88201007387 */ /* 0x000fe80000100800 */
[----:B------:R-:W3:Y:S04]  /*1c380*/  LDL.LU.64 R80, [R1+0x3e0] ;  /* 0x0003e00001507983 */ /* 0x000ee80000300a00 */
[----:B------:R-:W-:Y:S04]  /*1c390*/  STL.64 [R1+0x130], R76 ;  /* 0x0001304c01007387 */ /* 0x000fe80000100a00 */
[----:B------:R-:W-:Y:S04]  /*1c3a0*/  STL.64 [R1+0x138], R78 ;  /* 0x0001384e01007387 */ /* 0x000fe80000100a00 */
[----:B------:R-:W3:Y:S01]  /*1c3b0*/  LDL.LU.64 R82, [R1+0x3e8] ;  /* 0x0003e80001527983 */ /* 0x000ee20000300a00 */
[-C--:B------:R-:W-:Y:S03]  /*1c3c0*/  HMMA.1688.F32.TF32 R20, R188, R16.reuse, R20 ;  /* 0x00000010bc14723c */ /* 0x080fe60000081014 */
[----:B------:R4:W-:Y:S04]  /*1c3d0*/  STL.64 [R1+0x160], R24 ;  /* 0x0001601801007387 */ /* 0x0009e80000100a00 */
[----:B------:R1:W-:Y:S04]  /*1c3e0*/  STL.64 [R1+0x168], R26 ;  /* 0x0001681a01007387 */ /* 0x0003e80000100a00 */
[----:B----4-:R-:W4:Y:S04]  /*1c3f0*/  LDL.LU.64 R24, [R1+0x90] ;  /* 0x0000900001187983 */ /* 0x010f280000300a00 */
[----:B-1----:R-:W4:Y:S08]  /*1c400*/  LDL.LU.64 R26, [R1+0x98] ;  /* 0x00009800011a7983 */ /* 0x002f300000300a00 */
[----:B------:R1:W-:Y:S04]  /*1c410*/  STL.64 [R1+0x1e0], R20 ;  /* 0x0001e01401007387 */ /* 0x0003e80000100a00 */
[----:B------:R1:W-:Y:S04]  /*1c420*/  STL.64 [R1+0x1e8], R22 ;  /* 0x0001e81601007387 */ /* 0x0003e80000100a00 */
[----:B-1----:R-:W4:Y:S04]  /*1c430*/  LDL.LU.64 R20, [R1] ;  /* 0x0000000001147983 */ /* 0x002f280000300a00 */
[----:B------:R-:W4:Y:S01]  /*1c440*/  LDL.LU.64 R22, [R1+0x8] ;  /* 0x0000080001167983 */ /* 0x000f220000300a00 */
[-C--:B------:R-:W-:Y:S03]  /*1c450*/  HMMA.1688.F32.TF32 R124, R136, R16.reuse, R72 ;  /* 0x00000010887c723c */ /* 0x080fe60000081048 */
[----:B------:R-:W4:Y:S05]  /*1c460*/  LDL.LU.64 R76, [R1+0x6a0] ;  /* 0x0006a000014c7983 */ /* 0x000f2a0000300a00 */
[-C--:B------:R-:W-:Y:S08]  /*1c470*/  HMMA.1688.F32.TF32 R72, R196, R16.reuse, R108 ;  /* 0x00000010c448723c */ /* 0x080ff0000008106c */
[-C--:B------:R-:W-:Y:S08]  /*1c480*/  HMMA.1688.F32.TF32 R104, R140, R16.reuse, R104 ;  /* 0x000000108c68723c */ /* 0x080ff00000081068 */
[----:B------:R-:W-:Y:S01]  /*1c490*/  HMMA.1688.F32.TF32 R28, R192, R16, R28 ;  /* 0x00000010c01c723c */ /* 0x000fe2000008101c */
[----:B------:R-:W-:Y:S04]  /*1c4a0*/  STL.64 [R1+0x320], R124 ;  /* 0x0003207c01007387 */ /* 0x000fe80000100a00 */
[----:B------:R-:W-:Y:S04]  /*1c4b0*/  STL.64 [R1+0x328], R126 ;  /* 0x0003287e01007387 */ /* 0x000fe80000100a00 */
[----:B------:R-:W4:Y:S04]  /*1c4c0*/  LDL.LU.64 R78, [R1+0x6a8] ;  /* 0x0006a800014e7983 */ /* 0x000f280000300a00 */
[----:B------:R-:W-:Y:S04]  /*1c4d0*/  STL.64 [R1+0x430], R72 ;  /* 0x0004304801007387 */ /* 0x000fe80000100a00 */
[----:B------:R2:W-:Y:S04]  /*1c4e0*/  STL.64 [R1+0x438], R74 ;  /* 0x0004384a01007387 */ /* 0x0005e80000100a00 */
[----:B------:R-:W-:Y:S04]  /*1c4f0*/  STL.64 [R1+0x4e0], R104 ;  /* 0x0004e06801007387 */ /* 0x000fe80000100a00 */
[----:B------:R-:W-:Y:S04]  /*1c500*/  STL.64 [R1+0x4e8], R106 ;  /* 0x0004e86a01007387 */ /* 0x000fe80000100a00 */
[----:B------:R-:W-:Y:S04]  /*1c510*/  STL.64 [R1+0x590], R28 ;  /* 0x0005901c01007387 */ /* 0x000fe80000100a00 */
[----:B------:R3:W-:Y:S01]  /*1c520*/  STL.64 [R1+0x598], R30 ;  /* 0x0005981e01007387 */ /* 0x0007e20000100a00 */
[-C--:B--2---:R-:W-:Y:S08]  /*1c530*/  HMMA.1688.F32.TF32 R72, R176, R12.reuse, R84 ;  /* 0x0000000cb048723c */ /* 0x084ff00000081054 */
[----:B---3--:R-:W-:Y:S11]  /*1c540*/  HMMA.1688.F32.TF32 R28, R180, R12, R80 ;  /* 0x0000000cb41c723c */ /* 0x008ff60000081050 */
[----:B------:R-:W-:Y:S05]  /*1c550*/  @!UPT UIADD3 URZ, URZ, URZ, URZ ;  /* 0x0000003f3f3ff290 */ /* 0x000fea000fffe03f */
[----:B------:R-:W-:Y:S01]  /*1c560*/  MOV R6, R72 ;  /* 0x0000004800067202 */ /* 0x000fe20000000f00 */
[----:B------:R-:W-:Y:S01]  /*1c570*/  IMAD.MOV.U32 R7, RZ, RZ, R73 ;  /* 0x000000ffff077224 */ /* 0x000fe200078e0049 */
[----:B------:R-:W-:Y:S01]  /*1c580*/  MOV R15, R75 ;  /* 0x0000004b000f7202 */ /* 0x000fe20000000f00 */
[----:B------:R-:W-:-:S05]  /*1c590*/  IMAD.MOV.U32 R14, RZ, RZ, R74 ;  /* 0x000000ffff0e7224 */ /* 0x000fca00078e004a */
[----:B------:R-:W-:Y:S02]  /*1c5a0*/  IMAD.MOV.U32 R17, RZ, RZ, R30 ;  /* 0x000000ffff117224 */ /* 0x000fe400078e001e */
[----:B------:R-:W-:Y:S01]  /*1c5b0*/  IMAD.MOV.U32 R16, RZ, RZ, R31 ;  /* 0x000000ffff107224 */ /* 0x000fe200078e001f */
[----:B------:R-:W-:Y:S04]  /*1c5c0*/  STL.64 [R1+0xe0], R28 ;  /* 0x0000e01c01007387 */ /* 0x000fe80000100a00 */
[----:B------:R-:W-:Y:S04]  /*1c5d0*/  STL [R1+0x1afc], R17 ;  /* 0x001afc1101007387 */ /* 0x000fe80000100800 */
[----:B------:R-:W-:Y:S04]  /*1c5e0*/  STL [R1+0x1af8], R16 ;  /* 0x001af81001007387 */ /* 0x000fe80000100800 */
[----:B------:R-:W2:Y:S04]  /*1c5f0*/  LDL.LU.64 R72, [R1+0x5a0] ;  /* 0x0005a00001487983 */ /* 0x000ea80000300a00 */
[----:B------:R-:W2:Y:S01]  /*1c600*/  LDL.LU.64 R74, [R1+0x5a8] ;  /* 0x0005a800014a7983 */ /* 0x000ea20000300a00 */
[-C--:B----4-:R-:W-:Y:S11]  /*1c610*/  HMMA.1688.F32.TF32 R24, R184, R12.reuse, R24 ;  /* 0x0000000cb818723c */ /* 0x090ff60000081018 */
[----:B------:R-:W-:Y:S11]  /*1c620*/  @!UPT UIADD3 URZ, URZ, URZ, URZ ;  /* 0x0000003f3f3ff290 */ /* 0x000ff6000fffe03f */
[----:B------:R-:W-:Y:S01]  /*1c630*/  @!UPT UIADD3 URZ, URZ, URZ, URZ ;  /* 0x0000003f3f3ff290 */ /* 0x000fe2000fffe03f */
[----:B------:R-:W-:Y:S04]  /*1c640*/  STL.64 [R1+0x110], R24 ;  /* 0x0001101801007387 */ /* 0x000fe80000100a00 */
[----:B------:R1:W-:Y:S02]  /*1c650*/  STL.64 [R1+0x118], R26 ;  /* 0x0001181a01007387 */ /* 0x0003e40000100a00 */
[-C--:B-1----:R-:W-:Y:S02]  /*1c660*/  HMMA.1688.F32.TF32 R24, R188, R12.reuse, R20 ;  /* 0x0000000cbc18723c */ /* 0x082fe40000081014 */
[----:B------:R-:W3:Y:S04]  /*1c670*/  LDL.LU.64 R20, [R1+0x140] ;  /* 0x0001400001147983 */ /* 0x000ee80000300a00 */
[----:B------:R-:W3:Y:S02]  /*1c680*/  LDL.LU.64 R22, [R1+0x148] ;  /* 0x0001480001167983 */ /* 0x000ee40000300a00 */
[-C--:B------:R-:W-:Y:S08]  /*1c690*/  HMMA.1688.F32.TF32 R80, R136, R12.reuse, R44 ;  /* 0x0000000c8850723c */ /* 0x080ff0000008102c */
[-C--:B------:R-:W-:Y:S07]  /*1c6a0*/  HMMA.1688.F32.TF32 R44, R196, R12.reuse, R88 ;  /* 0x0000000cc42c723c */ /* 0x080fee0000081058 */
[----:B------:R1:W-:Y:S04]  /*1c6b0*/  STL.64 [R1+0x150], R24 ;  /* 0x0001501801007387 */ /* 0x0003e80000100a00 */
[----:B------:R4:W-:Y:S04]  /*1c6c0*/  STL.64 [R1+0x158], R26 ;  /* 0x0001581a01007387 */ /* 0x0009e80000100a00 */
[----:B------:R-:W3:Y:S04]  /*1c6d0*/  LDL.LU.64 R28, [R1+0x720] ;  /* 0x00072000011c7983 */ /* 0x000ee80000300a00 */
[----:B------:R-:W3:Y:S04]  /*1c6e0*/  LDL.LU.64 R30, [R1+0x728] ;  /* 0x00072800011e7983 */ /* 0x000ee80000300a00 */
[----:B-1----:R-:W3:Y:S04]  /*1c6f0*/  LDL.LU.64 R24, [R1+0x650] ;  /* 0x0006500001187983 */ /* 0x002ee80000300a00 */
[----:B------:R-:W-:Y:S01]  /*1c700*/  STL.64 [R1+0x2a0], R80 ;  /* 0x0002a05001007387 */ /* 0x000fe20000100a00 */
[-C--:B------:R-:W-:Y:S03]  /*1c710*/  HMMA.1688.F32.TF32 R32, R192, R12.reuse, R32 ;  /* 0x0000000cc020723c */ /* 0x080fe60000081020 */
[----:B------:R1:W-:Y:S04]  /*1c720*/  STL.64 [R1+0x2a8], R82 ;  /* 0x0002a85201007387 */ /* 0x0003e80000100a00 */
[----:B----4-:R-:W4:Y:S01]  /*1c730*/  LDL.LU.64 R26, [R1+0x658] ;  /* 0x00065800011a7983 */ /* 0x010f220000300a00 */
[----:B-1----:R-:W-:Y:S03]  /*1c740*/  HMMA.1688.F32.TF32 R80, R140, R12, R168 ;  /* 0x0000000c8c50723c */ /* 0x002fe600000810a8 */
[----:B------:R-:W-:Y:S04]  /*1c750*/  STL.64 [R1+0x3f0], R44 ;  /* 0x0003f02c01007387 */ /* 0x000fe80000100a00 */
[----:B------:R1:W-:Y:S11]  /*1c760*/  STL.64 [R1+0x3f8], R46 ;  /* 0x0003f82e01007387 */ /* 0x0003f60000100a00 */
[----:B------:R-:W-:Y:S05]  /*1c770*/  @!UPT UIADD3 URZ, URZ, URZ, URZ ;  /* 0x0000003f3f3ff290 */ /* 0x000fea000fffe03f */
[----:B------:R-:W-:Y:S04]  /*1c780*/  STL.64 [R1+0x4b0], R80 ;  /* 0x0004b05001007387 */ /* 0x000fe80000100a00 */
[----:B------:R-:W-:Y:S04]  /*1c790*/  STL.64 [R1+0x4b8], R82 ;  /* 0x0004b85201007387 */ /* 0x000fe80000100a00 */
[----:B------:R-:W-:Y:S04]  /*1c7a0*/  STL.64 [R1+0x570], R32 ;  /* 0x0005702001007387 */ /* 0x000fe80000100a00 */
[----:B------:R2:W-:Y:S01]  /*1c7b0*/  STL.64 [R1+0x578], R34 ;  /* 0x0005782201007387 */ /* 0x0005e20000100a00 */
[-C--:B-1----:R-:W-:Y:S11]  /*1c7c0*/  HMMA.1688.F32.TF32 R44, R176, R8.reuse, R76 ;  /* 0x00000008b02c723c */ /* 0x082ff6000008104c */
[----:B------:R-:W-:Y:S11]  /*1c7d0*/  @!UPT UIADD3 URZ, URZ, URZ, URZ ;  /* 0x0000003f3f3ff290 */ /* 0x000ff6000fffe03f */
[----:B------:R-:W-:Y:S02]  /*1c7e0*/  @!UPT UIADD3 URZ, URZ, URZ, URZ ;  /* 0x0000003f3f3ff290 */ /* 0x000fe4000fffe03f */
[----:B------:R-:W-:Y:S01]  /*1c7f0*/  MOV R134, R44 ;  /* 0x0000002c00867202 */ /* 0x000fe20000000f00 */
[----:B------:R-:W-:Y:S01]  /*1c800*/  IMAD.MOV.U32 R131, RZ, RZ, R45 ;  /* 0x000000ffff837224 */ /* 0x000fe200078e002d */
[----:B------:R-:W-:Y:S01]  /*1c810*/  MOV R12, R47 ;  /* 0x0000002f000c7202 */ /* 0x000fe20000000f00 */
[----:B------:R-:W-:Y:S02]  /*1c820*/  IMAD.MOV.U32 R130, RZ, RZ, R46 ;  /* 0x000000ffff827224 */ /* 0x000fe400078e002e */
[-C--:B------:R-:W-:Y:S08]  /*1c830*/  HMMA.1688.F32.TF32 R44, R136, R8.reuse, R48 ;  /* 0x00000008882c723c */ /* 0x080ff00000081030 */
[-C--:B------:R-:W-:Y:S08]  /*1c840*/  HMMA.1688.F32.TF32 R48, R196, R8.reuse, R92 ;  /* 0x00000008c430723c */ /* 0x080ff0000008105c */
[-C--:B--2---:R-:W-:Y:S11]  /*1c850*/  HMMA.1688.F32.TF32 R32, R180, R8.reuse, R72 ;  /* 0x00000008b420723c */ /* 0x084ff60000081048 */
[----:B------:R-:W-:Y:S11]  /*1c860*/  @!UPT UIADD3 URZ, URZ, URZ, URZ ;  /* 0x0000003f3f3ff290 */ /* 0x000ff6000fffe03f */
[----:B------:R-:W-:Y:S02]  /*1c870*/  @!UPT UIADD3 URZ, URZ, URZ, URZ ;  /* 0x0000003f3f3ff290 */ /* 0x000fe4000fffe03f */
[----:B------:R-:W-:Y:S01]  /*1c880*/  MOV R13, R35 ;  /* 0x00000023000d7202 */ /* 0x000fe20000000f00 */
[----:B------:R-:W-:Y:S02]  /*1c890*/  IMAD.MOV.U32 R17, RZ, RZ, R33 ;  /* 0x000000ffff117224 */ /* 0x000fe400078e0021 */
[----:B------:R-:W-:Y:S01]  /*1c8a0*/  IMAD.MOV.U32 R16, RZ, RZ, R34 ;  /* 0x000000ffff107224 */ /* 0x000fe200078e0022 */
[----:B------:R3:W-:Y:S04]  /*1c8b0*/  STL [R1+0xc0], R32 ;  /* 0x0000c02001007387 */ /* 0x0007e80000100800 */
[----:B------:R-:W-:Y:S04]  /*1c8c0*/  STL [R1+0x1b08], R13 ;  /* 0x001b080d01007387 */ /* 0x000fe80000100800 */
[----:B------:R-:W-:Y:S04]  /*1c8d0*/  STL [R1+0x1b04], R17 ;  /* 0x001b041101007387 */ /* 0x000fe80000100800 */
[----:B------:R-:W-:Y:S01]  /*1c8e0*/  STL [R1+0x1b00], R16 ;  /* 0x001b001001007387 */ /* 0x000fe20000100800 */
[-C--:B---3--:R-:W-:Y:S03]  /*1c8f0*/  HMMA.1688.F32.TF32 R32, R184, R8.reuse, R20 ;  /* 0x00000008b820723c */ /* 0x088fe60000081014 */
[----:B------:R-:W2:Y:S04]  /*1c900*/  LDL.LU.64 R20, [R1+0x3a0] ;  /* 0x0003a00001147983 */ /* 0x000ea80000300a00 */
[----:B------:R-:W2:Y:S11]  /*1c910*/  LDL.LU.64 R22, [R1+0x3a8] ;  /* 0x0003a80001167983 */ /* 0x000eb60000300a00 */
[----:B------:R-:W-:Y:S05]  /*1c920*/  @!UPT UIADD3 URZ, URZ, URZ, URZ ;  /* 0x0000003f3f3ff290 */ /* 0x000fea000fffe03f */
[----:B------:R-:W-:Y:S04]  /*1c930*/  STL.64 [R1+0xb0], R32 ;  /* 0x0000b02001007387 */ /* 0x000fe80000100a00 */
[----:B------:R1:W-:Y:S02]  /*1c940*/  STL.64 [R1+0xb8], R34 ;  /* 0x0000b82201007387 */ /* 0x0003e40000100a00 */
[-C--:B-1----:R-:W-:Y:S11]  /*1c950*/  HMMA.1688.F32.TF32 R32, R188, R8.reuse, R248 ;  /* 0x00000008bc20723c */ /* 0x082ff600000810f8 */
[----:B------:R-:W-:Y:S11]  /*1c960*/  @!UPT UIADD3 URZ, URZ, URZ, URZ ;  /* 0x0000003f3f3ff290 */ /* 0x000ff6000fffe03f */
[----:B------:R-:W-:Y:S01]  /*1c970*/  @!UPT UIADD3 URZ, URZ, URZ, URZ ;  /* 0x0000003f3f3ff290 */ /* 0x000fe2000fffe03f */
[----:B------:R-:W-:Y:S04]  /*1c980*/  STL.64 [R1+0x100], R32 ;  /* 0x0001002001007387 */ /* 0x000fe80000100a00 */
[----:B------:R-:W-:Y:S04]  /*1c990*/  STL.64 [R1+0x108], R34 ;  /* 0x0001082201007387 */ /* 0x000fe80000100a00 */
[----:B------:R1:W-:Y:S04]  /*1c9a0*/  STL.64 [R1+0x1c0], R44 ;  /* 0x0001c02c01007387 */ /* 0x0003e80000100a00 */
[----:B------:R3:W-:Y:S04]  /*1c9b0*/  STL.64 [R1+0x1c8], R46 ;  /* 0x0001c82e01007387 */ /* 0x0007e80000100a00 */
[----:B-1----:R-:W2:Y:S04]  /*1c9c0*/  LDL.LU.64 R44, [R1+0x7a0] ;  /* 0x0007a000012c7983 */ /* 0x002ea80000300a00 */
[----:B------:R-:W-:Y:S04]  /*1c9d0*/  STL.64 [R1+0x370], R48 ;  /* 0x0003703001007387 */ /* 0x000fe80000100a00 */
[----:B------:R-:W-:Y:S04]  /*1c9e0*/  STL.64 [R1+0x378], R50 ;  /* 0x0003783201007387 */ /* 0x000fe80000100a00 */
[----:B---3--:R-:W3:Y:S01]  /*1c9f0*/  LDL.LU.64 R46, [R1+0x7a8] ;  /* 0x0007a800012e7983 */ /* 0x008ee20000300a00 */
[----:B------:R-:W-:Y:S03]  /*1ca00*/  HMMA.1688.F32.TF32 R32, R140, R8, R112 ;  /* 0x000000088c20723c */ /* 0x000fe60000081070 */
[----:B------:R-:W-:Y:S05]  /*1ca10*/  LDSM.16.M88.4 R112, [R252+0x67800] ;  /* 0x06780000fc70783b */ /* 0x000fea0000000200 */
[----:B----4-:R-:W-:Y:S11]  /*1ca20*/  HMMA.1688.F32.TF32 R24, R180, R4, R24 ;  /* 0x00000004b418723c */ /* 0x010ff60000081018 */
[----:B------:R-:W-:Y:S04]  /*1ca30*/  @!UPT UIADD3 URZ, URZ, URZ, URZ ;  /* 0x0000003f3f3ff290 */ /* 0x000fe8000fffe03f */
[----:B------:R-:W-:Y:S04]  /*1ca40*/  STL.64 [R1+0x460], R32 ;  /* 0x0004602001007387 */ /* 0x000fe80000100a00 */
[----:B------:R1:W-:Y:S02]  /*1ca50*/  STL.64 [R1+0x468], R34 ;  /* 0x0004682201007387 */ /* 0x0003e40000100a00 */
[----:B-1----:R-:W-:Y:S02]  /*1ca60*/  HMMA.1688.F32.TF32 R32, R192, R8, R36 ;  /* 0x00000008c020723c */ /* 0x002fe40000081024 */
[----:B------:R-:W-:Y:S01]  /*1ca70*/  STL.64 [R1+0x1b78], R10 ;  /* 0x001b780a01007387 */ /* 0x000fe20000100a00 */
[----:B------:R-:W-:Y:S01]  /*1ca80*/  MOV R17, R26 ;  /* 0x0000001a00117202 */ /* 0x000fe20000000f00 */
[----:B------:R-:W-:Y:S11]  /*1ca90*/  IMAD.MOV.U32 R16, RZ, RZ, R27 ;  /* 0x000000ffff107224 */ /* 0x000ff600078e001b */
[----:B------:R-:W-:Y:S08]  /*1caa0*/  @!UPT UIADD3 URZ, URZ, URZ, URZ ;  /* 0x0000003f3f3ff290 */ /* 0x000ff0000fffe03f */
[----:B------:R-:W-:Y:S04]  /*1cab0*/  STL.64 [R1+0x540], R32 ;  /* 0x0005402001007387 */ /* 0x000fe80000100a00 */
[----:B------:R-:W-:Y:S04]  /*1cac0*/  STL.64 [R1+0x548], R34 ;  /* 0x0005482201007387 */ /* 0x000fe80000100a00 */
[----:B------:R-:W-:Y:S04]  /*1cad0*/  STL [R1+0x60], R24 ;  /* 0x0000601801007387 */ /* 0x000fe80000100800 */
[----:B------:R-:W4:Y:S04]  /*1cae0*/  LDL.LU.64 R36, [R1+0x6d0] ;  /* 0x0006d00001247983 */ /* 0x000f280000300a00 */
[----:B------:R-:W4:Y:S04]  /*1caf0*/  LDL.LU.64 R38, [R1+0x6d8] ;  /* 0x0006d80001267983 */ /* 0x000f280000300a00 */
[----:B------:R-:W4:Y:S04]  /*1cb00*/  LDL.LU.64 R76, [R1+0x5d0] ;  /* 0x0005d000014c7983 */ /* 0x000f280000300a00 */
[----:B------:R-:W4:Y:S04]  /*1cb10*/  LDL.LU.64 R78, [R1+0x5d8] ;  /* 0x0005d800014e7983 */ /* 0x000f280000300a00 */
[----:B------:R-:W4:Y:S04]  /*1cb20*/  LDL.LU.64 R72, [R1+0x240] ;  /* 0x0002400001487983 */ /* 0x000f280000300a00 */
[----:B------:R-:W4:Y:S04]  /*1cb30*/  LDL.LU.64 R74, [R1+0x248] ;  /* 0x00024800014a7983 */ /* 0x000f280000300a00 */
[----:B------:R-:W-:Y:S04]  /*1cb40*/  STL.64 [R1+0x1b50], R18 ;  /* 0x001b501201007387 */ /* 0x000fe80000100a00 */
[----:B------:R1:W-:Y:S04]  /*1cb50*/  STL.64 [R1+0x1b48], R16 ;  /* 0x001b481001007387 */ /* 0x0003e80000100a00 */
[----:B------:R-:W3:Y:S01]  /*1cb60*/  LDSM.16.M88.4 R32, [R252+0x63800] ;  /* 0x06380000fc20783b */ /* 0x000ee20000000200 */
[----:B-1----:R-:W-:Y:S01]  /*1cb70*/  HMMA.1688.F32.TF32 R16, R136, R4, R68 ;  /* 0x000000048810723c */ /* 0x002fe20000081044 */
[----:B------:R-:W-:-:S07]  /*1cb80*/  IMAD.MOV.U32 R13, RZ, RZ, R25 ;  /* 0x000000ffff0d7224 */ /* 0x000fce00078e0019 */
[-C--:B------:R-:W-:Y:S08]  /*1cb90*/  HMMA.1688.F32.TF32 R24, R196, R4.reuse, R96 ;  /* 0x00000004c418723c */ /* 0x080ff00000081060 */
[----:B--2---:R-:W-:Y:S11]  /*1cba0*/  HMMA.1688.F32.TF32 R20, R184, R4, R20 ;  /* 0x00000004b814723c */ /* 0x004ff60000081014 */
[----:B------:R-:W-:Y:S11]  /*1cbb0*/  @!UPT UIADD3 URZ, URZ, URZ, URZ ;  /* 0x0000003f3f3ff290 */ /* 0x000ff6000fffe03f */
[----:B------:R-:W-:Y:S01]  /*1cbc0*/  @!UPT UIADD3 URZ, URZ, URZ, URZ ;  /* 0x0000003f3f3ff290 */ /* 0x000fe2000fffe03f */
[----:B------:R-:W-:Y:S01]  /*1cbd0*/  STL.64 [R1+0x50], R20 ;  /* 0x0000501401007387 */ /* 0x000fe20000100a00 */
[----:B------:R-:W-:-:S03]  /*1cbe0*/  IMAD.MOV.U32 R0, RZ, RZ, R23 ;  /* 0x000000ffff007224 */ /* 0x000fc600078e0017 */
[----:B------:R1:W-:Y:S02]  /*1cbf0*/  STL [R1+0x58], R22 ;  /* 0x0000581601007387 */ /* 0x0003e40000100800 */
[-C--:B-1----:R-:W-:Y:S11]  /*1cc00*/  HMMA.1688.F32.TF32 R20, R188, R4.reuse, R240 ;  /* 0x00000004bc14723c */ /* 0x082ff600000810f0 */
[----:B------:R-:W-:Y:S11]  /*1cc10*/  @!UPT UIADD3 URZ, URZ, URZ, URZ ;  /* 0x0000003f3f3ff290 */ /* 0x000ff6000fffe03f */
[----:B------:R-:W-:Y:S01]  /*1cc20*/  @!UPT UIADD3 URZ, URZ, URZ, URZ ;  /* 0x0000003f3f3ff290 */ /* 0x000fe2000fffe03f */
[----:B------:R-:W-:Y:S04]  /*1cc30*/  STL.64 [R1+0xa0], R20 ;  /* 0x0000a01401007387 */ /* 0x000fe80000100a00 */
[----:B------:R1:W-:Y:S04]  /*1cc40*/  STL.64 [R1+0xa8], R22 ;  /* 0x0000a81601007387 */ /* 0x0003e80000100a00 */
[----:B------:R-:W-:Y:S04]  /*1cc50*/  STL.64 [R1+0x140], R16 ;  /* 0x0001401001007387 */ /* 0x000fe80000100a00 */
[----:B------:R2:W-:Y:S01]  /*1cc60*/  STL.64 [R1+0x148], R18 ;  /* 0x0001481201007387 */ /* 0x0005e20000100a00 */
[-C--:B-1----:R-:W-:Y:S08]  /*1cc70*/  HMMA.1688.F32.TF32 R20, R140, R4.reuse, R116 ;  /* 0x000000048c14723c */ /* 0x082ff00000081074 */
[----:B--2---:R-:W-:Y:S01]  /*1cc80*/  HMMA.1688.F32.TF32 R16, R192, R4, R40 ;  /* 0x00000004c010723c */ /* 0x004fe20000081028 */
[----:B------:R-:W-:Y:S04]  /*1cc90*/  STL.64 [R1+0x310], R24 ;  /* 0x0003101801007387 */ /* 0x000fe80000100a00 */
[----:B------:R-:W-:Y:S03]  /*1cca0*/  STL.64 [R1+0x318], R26 ;  /* 0x0003181a01007387 */ /* 0x000fe60000100a00 */
[C---:B---3--:R-:W-:Y:S01]  /*1ccb0*/  HMMA.1688.F32.TF32 R240, R176.reuse, R32, R44 ;  /* 0x00000020b0f0723c */ /* 0x048fe2000008102c */
[----:B------:R-:W-:Y:S04]  /*1ccc0*/  LDSM.16.M88.4 R24, [R252+0x64800] ;  /* 0x06480000fc18783b */ /* 0x000fe80000000200 */
[----:B------:R-:W-:Y:S04]  /*1ccd0*/  LDSM.16.M88.4 R116, [R252+0x67000] ;  /* 0x06700000fc74783b */ /* 0x000fe80000000200 */
[----:B------:R-:W-:Y:S04]  /*1cce0*/  STL.64 [R1+0x410], R20 ;  /* 0x0004101401007387 */ /* 0x000fe80000100a00 */
[----:B------:R-:W-:Y:S04]  /*1ccf0*/  STL.64 [R1+0x418], R22 ;  /* 0x0004181601007387 */ /* 0x000fe80000100a00 */
[----:B------:R1:W-:Y:S04]  /*1cd00*/  STL.64 [R1+0x4d0], R16 ;  /* 0x0004d01001007387 */ /* 0x0003e80000100a00 */
[----:B------:R2:W-:Y:S04]  /*1cd10*/  STL.64 [R1+0x4d8], R18 ;  /* 0x0004d81201007387 */ /* 0x0005e80000100a00 */
        /* <DEDUP_REMOVED lines=8> */
[----:B-1----:R-:W3:Y:S04]  /*1cda0*/  LDL.LU.64 R16, [R1+0x20] ;  /* 0x0000200001107983 */ /* 0x002ee80000300a00 */
[----:B--2---:R-:W2:Y:S01]  /*1cdb0*/  LDL.LU.64 R18, [R1+0x28] ;  /* 0x0000280001127983 */ /* 0x004ea20000300a00 */
[----:B------:R-:W-:Y:S08]  /*1cdc0*/  HMMA.1688.F32.TF32 R28, R176, R4, R28 ;  /* 0x00000004b01c723c */ /* 0x000ff0000008101c */
[-C--:B----4-:R-:W-:Y:S08]  /*1cdd0*/  HMMA.1688.F32.TF32 R36, R180, R32.reuse, R36 ;  /* 0x00000020b424723c */ /* 0x090ff00000081024 */
[-C--:B------:R-:W-:Y:S01]  /*1cde0*/  HMMA.1688.F32.TF32 R40, R184, R32.reuse, R76 ;  /* 0x00000020b828723c */ /* 0x080fe2000008104c */
[----:B------:R-:W-:Y:S04]  /*1cdf0*/  STL.64 [R1+0x1b18], R242 ;  /* 0x001b18f201007387 */ /* 0x000fe80000100a00 */
[----:B------:R-:W-:Y:S03]  /*1ce00*/  STL.64 [R1+0x1b10], R240 ;  /* 0x001b10f001007387 */ /* 0x000fe60000100a00 */
[-C--:B------:R-:W-:Y:S01]  /*1ce10*/  HMMA.1688.F32.TF32 R96, R196, R32.reuse, R100 ;  /* 0x00000020c460723c */ /* 0x080fe20000081064 */
[----:B------:R-:W1:Y:S06]  /*1ce20*/  LDSM.16.M88.4 R20, [R252+0x65000] ;  /* 0x06500000fc14783b */ /* 0x000e6c0000000200 */
[----:B------:R-:W-:Y:S04]  /*1ce30*/  STL.64 [R1+0x1b28], R38 ;  /* 0x001b282601007387 */ /* 0x000fe80000100a00 */
[----:B------:R4:W-:Y:S04]  /*1ce40*/  STL.64 [R1+0x1b20], R36 ;  /* 0x001b202401007387 */ /* 0x0009e80000100a00 */
[----:B------:R-:W-:Y:S04]  /*1ce50*/  STL.64 [R1+0x1b38], R42 ;  /* 0x001b382a01007387 */ /* 0x000fe80000100a00 */
[----:B------:R4:W-:Y:S01]  /*1ce60*/  STL.64 [R1+0x1b30], R40 ;  /* 0x001b302801007387 */ /* 0x0009e20000100a00 */
[----:B------:R-:W-:Y:S01]  /*1ce70*/  IMAD.MOV.U32 R11, RZ, RZ, R28 ;  /* 0x000000ffff0b7224 */ /* 0x000fe200078e001c */
[----:B----4-:R-:W-:Y:S01]  /*1ce80*/  HMMA.1688.F32.TF32 R36, R136, R32, R204 ;  /* 0x000000208824723c */ /* 0x010fe200000810cc */
[----:B------:R-:W-:Y:S01]  /*1ce90*/  IMAD.MOV.U32 R10, RZ, RZ, R29 ;  /* 0x000000ffff0a7224 */ /* 0x000fe200078e001d */
[----:B------:R-:W-:-:S06]  /*1cea0*/  MOV R9, R30 ;  /* 0x0000001e00097202 */ /* 0x000fcc0000000f00 */
[-C--:B------:R-:W-:Y:S01]  /*1ceb0*/  HMMA.1688.F32.TF32 R40, R188, R32.reuse, R72 ;  /* 0x00000020bc28723c */ /* 0x080fe20000081048 */
[----:B------:R-:W-:Y:S01]  /*1cec0*/  IMAD.MOV.U32 R8, RZ, RZ, R31 ;  /* 0x000000ffff087224 */ /* 0x000fe200078e001f */
[----:B------:R-:W4:Y:S04]  /*1ced0*/  LDL.LU.64 R72, [R1+0x820] ;  /* 0x0008200001487983 */ /* 0x000f280000300a00 */
[----:B------:R-:W3:Y:S11]  /*1cee0*/  LDSM.16.M88.4 R28, [R252+0x64000] ;  /* 0x06400000fc1c783b */ /* 0x000ef60000000200 */
[----:B------:R-:W-:Y:S06]  /*1cef0*/  @!UPT UIADD3 URZ, URZ, URZ, URZ ;  /* 0x0000003f3f3ff290 */ /* 0x000fec000fffe03f */
[----:B------:R-:W-:Y:S04]  /*1cf00*/  STL.64 [R1+0x40], R40 ;  /* 0x0000402801007387 */ /* 0x000fe80000100a00 */
[----:B------:R1:W-:Y:S04]  /*1cf10*/  STL.64 [R1+0x48], R42 ;  /* 0x0000482a01007387 */ /* 0x0003e80000100a00 */
[----:B------:R-:W4:Y:S04]  /*1cf20*/  LDL.LU.64 R74, [R1+0x828] ;  /* 0x00082800014a7983 */ /* 0x000f280000300a00 */
[----:B------:R-:W-:Y:S04]  /*1cf30*/  STL.64 [R1+0xf0], R36 ;  /* 0x0000f02401007387 */ /* 0x000fe80000100a00 */
[----:B------:R1:W-:Y:S04]  /*1cf40*/  STL.64 [R1+0xf8], R38 ;  /* 0x0000f82601007387 */ /* 0x0003e80000100a00 */
[----:B------:R-:W4:Y:S04]  /*1cf50*/  LDL.LU.64 R76, [R1+0x790] ;  /* 0x00079000014c7983 */ /* 0x000f280000300a00 */
[----:B------:R-:W4:Y:S04]  /*1cf60*/  LDL.LU.64 R78, [R1+0x798] ;  /* 0x00079800014e7983 */ /* 0x000f280000300a00 */
[----:B------:R-:W4:Y:S04]  /*1cf70*/  LDL.LU.64 R80, [R1+0x690] ;  /* 0x0006900001507983 */ /* 0x000f280000300a00 */
[----:B------:R-:W4:Y:S04]  /*1cf80*/  LDL.LU.64 R82, [R1+0x698] ;  /* 0x0006980001527983 */ /* 0x000f280000300a00 */
[----:B------:R-:W4:Y:S04]  /*1cf90*/  LDL.LU.64 R88, [R1+0x450] ;  /* 0x0004500001587983 */ /* 0x000f280000300a00 */
[----:B------:R-:W4:Y:S04]  /*1cfa0*/  LDL.LU.64 R90, [R1+0x458] ;  /* 0x00045800015a7983 */ /* 0x000f280000300a00 */
[----:B------:R-:W4:Y:S04]  /*1cfb0*/  LDL.LU.64 R84, [R1+0x170] ;  /* 0x0001700001547983 */ /* 0x000f280000300a00 */
[----:B------:R-:W4:Y:S01]  /*1cfc0*/  LDL.LU.64 R86, [R1+0x178] ;  /* 0x0001780001567983 */ /* 0x000f220000300a00 */
[-C--:B-1----:R-:W-:Y:S08]  /*1cfd0*/  HMMA.1688.F32.TF32 R40, R140, R32.reuse, R120 ;  /* 0x000000208c28723c */ /* 0x082ff00000081078 */
[C---:B------:R-:W-:Y:S01]  /*1cfe0*/  HMMA.1688.F32.TF32 R36, R192.reuse, R32, R52 ;  /* 0x00000020c024723c */ /* 0x040fe20000081034 */
[----:B------:R-:W-:Y:S04]  /*1cff0*/  STL.64 [R1+0x290], R96 ;  /* 0x0002906001007387 */ /* 0x000fe80000100a00 */
[----:B------:R-:W-:Y:S04]  /*1d000*/  STL.64 [R1+0x298], R98 ;  /* 0x0002986201007387 */ /* 0x000fe80000100a00 */
[----:B------:R-:W-:Y:S01]  /*1d010*/  STL.64 [R1+0x1b40], R34 ;  /* 0x001b402201007387 */ /* 0x000fe20000100a00 */
[----:B------:R-:W-:Y:S03]  /*1d020*/  HMMA.1688.F32.TF32 R64, R192, R20, R64 ;  /* 0x00000014c040723c */ /* 0x000fe60000081040 */
[----:B------:R-:W1:Y:S04]  /*1d030*/  LDSM.16.M88.4 R120, [R252+0x66800] ;  /* 0x06680000fc78783b */ /* 0x000e680000000200 */
[----:B------:R-:W-:Y:S04]  /*1d040*/  STL.64 [R1+0x3e0], R40 ;  /* 0x0003e02801007387 */ /* 0x000fe80000100a00 */
[----:B------:R-:W-:Y:S04]  /*1d050*/  STL.64 [R1+0x3e8], R42 ;  /* 0x0003e82a01007387 */ /* 0x000fe80000100a00 */
[----:B------:R-:W-:Y:S04]  /*1d060*/  STL.64 [R1+0x4a0], R36 ;  /* 0x0004a02401007387 */ /* 0x000fe80000100a00 */
[----:B------:R-:W-:Y:S01]  /*1d070*/  STL.64 [R1+0x4a8], R38 ;  /* 0x0004a82601007387 */ /* 0x000fe20000100a00 */
[-C--:B---3--:R-:W-:Y:S08]  /*1d080*/  HMMA.1688.F32.TF32 R48, R176, R28.reuse, R48 ;  /* 0x0000001cb030723c */ /* 0x088ff00000081030 */
[-C--:B------:R-:W-:Y:S08]  /*1d090*/  HMMA.1688.F32.TF32 R52, R180, R28.reuse, R92 ;  /* 0x0000001cb434723c */ /* 0x080ff0000008105c */
[-C--:B--2---:R-:W-:Y:S07]  /*1d0a0*/  HMMA.1688.F32.TF32 R16, R136, R28.reuse, R16 ;  /* 0x0000001c8810723c */ /* 0x084fee0000081010 */
[----:B------:R-:W-:Y:S04]  /*1d0b0*/  STL.64 [R1+0x1b60], R50 ;  /* 0x001b603201007387 */ /* 0x000fe80000100a00 */
[----:B------:R2:W-:Y:S04]  /*1d0c0*/  STL.64 [R1+0x1b58], R48 ;  /* 0x001b583001007387 */ /* 0x0005e80000100a00 */
[----:B------:R-:W-:Y:S04]  /*1d0d0*/  STL.64 [R1+0x1b70], R54 ;  /* 0x001b703601007387 */ /* 0x000fe80000100a00 */
[----:B------:R-:W-:Y:S04]  /*1d0e0*/  STL.64 [R1+0x1b68], R52 ;  /* 0x001b683401007387 */ /* 0x000fe80000100a00 */
[----:B--2---:R-:W2:Y:S04]  /*1d0f0*/  LDL.LU.64 R48, [R1+0x880] ;  /* 0x0008800001307983 */ /* 0x004ea80000300a00 */
[----:B------:R-:W2:Y:S04]  /*1d100*/  LDL.LU.64 R50, [R1+0x888] ;  /* 0x0008880001327983 */ /* 0x000ea80000300a00 */
[----:B------:R3:W-:Y:S04]  /*1d110*/  STL.64 [R1+0x90], R16 ;  /* 0x0000901001007387 */ /* 0x0007e80000100a00 */
[----:B------:R1:W-:Y:S04]  /*1d120*/  STL.64 [R1+0x98], R18 ;  /* 0x0000981201007387 */ /* 0x0003e80000100a00 */
[----:B------:R-:W2:Y:S04]  /*1d130*/  LDL.LU.64 R40, [R1+0x7b0] ;  /* 0x0007b00001287983 */ /* 0x000ea80000300a00 */
[----:B------:R-:W2:Y:S04]  /*1d140*/  LDL.LU.64 R42, [R1+0x7b8] ;  /* 0x0007b800012a7983 */ /* 0x000ea80000300a00 */
[----:B------:R-:W2:Y:S04]  /*1d150*/  LDL.LU.64 R36, [R1+0x710] ;  /* 0x0007100001247983 */ /* 0x000ea80000300a00 */
[----:B------:R-:W2:Y:S04]  /*1d160*/  LDL.LU.64 R38, [R1+0x718] ;  /* 0x0007180001267983 */ /* 0x000ea80000300a00 */
[----:B------:R-:W2:Y:S04]  /*1d170*/  LDL.LU.64 R32, [R1+0x610] ;  /* 0x0006100001207983 */ /* 0x000ea80000300a00 */
[----:B------:R-:W2:Y:S04]  /*1d180*/  LDL.LU.64 R34, [R1+0x618] ;  /* 0x0006180001227983 */ /* 0x000ea80000300a00 */
[----:B---3--:R-:W3:Y:S04]  /*1d190*/  LDL.LU.64 R16, [R1+0x280] ;  /* 0x0002800001107983 */ /* 0x008ee80000300a00 */
[----:B-1----:R-:W3:Y:S01]  /*1d1a0*/  LDL.LU.64 R18, [R1+0x288] ;  /* 0x0002880001127983 */ /* 0x002ee20000300a00 */
[-C--:B------:R-:W-:Y:S08]  /*1d1b0*/  HMMA.1688.F32.TF32 R96, R196, R28.reuse, R200 ;  /* 0x0000001cc460723c */ /* 0x080ff000000810c8 */
[-C--:B------:R-:W-:Y:S01]  /*1d1c0*/  HMMA.1688.F32.TF32 R92, R140, R28.reuse, R144 ;  /* 0x0000001c8c5c723c */ /* 0x080fe20000081090 */
[----:B------:R-:W1:Y:S07]  /*1d1d0*/  LDSM.16.M88.4 R144, [R252+0x66000] ;  /* 0x06600000fc90783b */ /* 0x000e6e0000000200 */
[----:B------:R-:W-:Y:S07]  /*1d1e0*/  HMMA.1688.F32.TF32 R52, R192, R28, R56 ;  /* 0x0000001cc034723c */ /* 0x000fee0000081038 */
[----:B------:R-:W-:Y:S04]  /*1d1f0*/  STL.64 [R1+0x230], R96 ;  /* 0x0002306001007387 */ /* 0x000fe80000100a00 */
[----:B------:R-:W-:Y:S04]  /*1d200*/  STL.64 [R1+0x238], R98 ;  /* 0x0002386201007387 */ /* 0x000fe80000100a00 */
[----:B------:R-:W-:Y:S04]  /*1d210*/  STL.64 [R1+0x3d0], R92 ;  /* 0x0003d05c01007387 */ /* 0x000fe80000100a00 */
[----:B------:R-:W-:Y:S04]  /*1d220*/  STL.64 [R1+0x3d8], R94 ;  /* 0x0003d85e01007387 */ /* 0x000fe80000100a00 */
[----:B------:R-:W-:Y:S04]  /*1d230*/  STL.64 [R1+0x480], R52 ;  /* 0x0004803401007387 */ /* 0x000fe80000100a00 */
[----:B------:R1:W-:Y:S04]  /*1d240*/  STL.64 [R1+0x488], R54 ;  /* 0x0004883601007387 */ /* 0x0003e80000100a00 */
[----:B------:R-:W3:Y:S01]  /*1d250*/  LDL.LU.64 R100, [R1+0x8d0] ;  /* 0x0008d00001647983 */ /* 0x000ee20000300a00 */
[-C--:B-1----:R-:W-:Y:S08]  /*1d260*/  HMMA.1688.F32.TF32 R52, R196, R24.reuse, R212 ;  /* 0x00000018c434723c */ /* 0x082ff000000810d4 */
[-C--:B----4-:R-:W-:Y:S11]  /*1d270*/  HMMA.1688.F32.TF32 R84, R136, R24.reuse, R84 ;  /* 0x000000188854723c */ /* 0x090ff60000081054 */
[----:B------:R-:W-:Y:S11]  /*1d280*/  @!UPT UIADD3 URZ, URZ, URZ, URZ ;  /* 0x0000003f3f3ff290 */ /* 0x000ff6000fffe03f */
[----:B------:R-:W-:Y:S01]  /*1d290*/  @!UPT UIADD3 URZ, URZ, URZ, URZ ;  /* 0x0000003f3f3ff290 */ /* 0x000fe2000fffe03f */
[----:B------:R-:W-:Y:S04]  /*1d2a0*/  STL.64 [R1+0x30], R84 ;  /* 0x0000305401007387 */ /* 0x000fe80000100a00 */
[----:B------:R1:W-:Y:S04]  /*1d2b0*/  STL.64 [R1+0x38], R86 ;  /* 0x0000385601007387 */ /* 0x0003e80000100a00 */
[----:B------:R-:W4:Y:S01]  /*1d2c0*/  LDL.LU.64 R102, [R1+0x8d8] ;  /* 0x0008d80001667983 */ /* 0x000f220000300a00 */
[-C--:B-1----:R-:W-:Y:S03]  /*1d2d0*/  HMMA.1688.F32.TF32 R84, R140, R24.reuse, R208 ;  /* 0x000000188c54723c */ /* 0x082fe600000810d0 */
[----:B------:R-:W-:Y:S04]  /*1d2e0*/  STL.64 [R1+0x1b0], R52 ;  /* 0x0001b03401007387 */ /* 0x000fe80000100a00 */
[----:B------:R1:W-:Y:S04]  /*1d2f0*/  STL.64 [R1+0x1b8], R54 ;  /* 0x0001b83601007387 */ /* 0x0003e80000100a00 */
[----:B------:R-:W4:Y:S04]  /*1d300*/  LDL.LU.64 R104, [R1+0x8c0] ;  /* 0x0008c00001687983 */ /* 0x000f280000300a00 */
[----:B------:R-:W4:Y:S01]  /*1d310*/  LDL.LU.64 R106, [R1+0x8c8] ;  /* 0x0008c800016a7983 */ /* 0x000f220000300a00 */
[-C--:B-1----:R-:W-:Y:S03]  /*1d320*/  HMMA.1688.F32.TF32 R52, R192, R24.reuse, R60 ;  /* 0x00000018c034723c */ /* 0x082fe6000008103c */
[----:B------:R-:W4:Y:S04]  /*1d330*/  LDL.LU.64 R108, [R1+0x8b0] ;  /* 0x0008b000016c7983 */ /* 0x000f280000300a00 */
[----:B------:R-:W4:Y:S04]  /*1d340*/  LDL.LU.64 R110, [R1+0x8b8] ;  /* 0x0008b800016e7983 */ /* 0x000f280000300a00 */
[----:B------:R-:W-:Y:S04]  /*1d350*/  STL.64 [R1+0x360], R84 ;  /* 0x0003605401007387 */ /* 0x000fe80000100a00 */
[----:B------:R-:W-:Y:S01]  /*1d360*/  STL.64 [R1+0x368], R86 ;  /* 0x0003685601007387 */ /* 0x000fe20000100a00 */
[----:B------:R-:W-:Y:S07]  /*1d370*/  HMMA.1688.F32.TF32 R56, R188, R24, R88 ;  /* 0x00000018bc38723c */ /* 0x000fee0000081058 */
[----:B------:R1:W-:Y:S04]  /*1d380*/  STL.64 [R1+0x450], R52 ;  /* 0x0004503401007387 */ /* 0x0003e80000100a00 */
[----:B------:R1:W-:Y:S04]  /*1d390*/  STL.64 [R1+0x458], R54 ;  /* 0x0004583601007387 */ /* 0x0003e80000100a00 */
[----:B-1----:R-:W4:Y:S04]  /*1d3a0*/  LDL.LU.64 R52, [R1+0x8a0] ;  /* 0x0008a00001347983 */ /* 0x002f280000300a00 */
[----:B------:R-:W4:Y:S01]  /*1d3b0*/  LDL.LU.64 R54, [R1+0x8a8] ;  /* 0x0008a80001367983 */ /* 0x000f220000300a00 */
[-C--:B--2---:R-:W-:Y:S03]  /*1d3c0*/  HMMA.1688.F32.TF32 R88, R176, R20.reuse, R48 ;  /* 0x00000014b058723c */ /* 0x084fe60000081030 */
[----:B------:R-:W2:Y:S04]  /*1d3d0*/  LDL.LU.64 R48, [R1+0x890] ;  /* 0x0008900001307983 */ /* 0x000ea80000300a00 */
[----:B------:R-:W2:Y:S01]  /*1d3e0*/  LDL.LU.64 R50, [R1+0x898] ;  /* 0x0008980001327983 */ /* 0x000ea20000300a00 */
[-C--:B------:R-:W-:Y:S03]  /*1d3f0*/  HMMA.1688.F32.TF32 R92, R180, R20.reuse, R40 ;  /* 0x00000014b45c723c */ /* 0x080fe60000081028 */
[----:B------:R-:W2:Y:S04]  /*1d400*/  LDL.LU.64 R40, [R1+0x870] ;  /* 0x0008700001287983 */ /* 0x000ea80000300a00 */
[----:B------:R-:W2:Y:S01]  /*1d410*/  LDL.LU.64 R42, [R1+0x878] ;  /* 0x00087800012a7983 */ /* 0x000ea20000300a00 */
[-C--:B---3--:R-:W-:Y:S08]  /*1d420*/  HMMA.1688.F32.TF32 R84, R136, R20.reuse, R16 ;  /* 0x000000148854723c */ /* 0x088ff00000081010 */
[-C--:B------:R-:W-:Y:S08]  /*1d430*/  HMMA.1688.F32.TF32 R16, R196, R20.reuse, R220 ;  /* 0x00000014c410723c */ /* 0x080ff000000810dc */
[-C--:B------:R-:W-:Y:S01]  /*1d440*/  HMMA.1688.F32.TF32 R60, R188, R20.reuse, R32 ;  /* 0x00000014bc3c723c */ /* 0x080fe20000081020 */
[----:B------:R-:W3:Y:S04]  /*1d450*/  LDL.LU.64 R32, [R1+0x860] ;  /* 0x0008600001207983 */ /* 0x000ee80000300a00 */
[----:B------:R-:W3:Y:S10]  /*1d460*/  LDL.LU.64 R34, [R1+0x868] ;  /* 0x0008680001227983 */ /* 0x000ef40000300a00 */
[----:B------:R-:W-:Y:S04]  /*1d470*/  STL.64 [R1+0x170], R16 ;  /* 0x0001701001007387 */ /* 0x000fe80000100a00 */
[----:B------:R1:W-:Y:S02]  /*1d480*/  STL.64 [R1+0x178], R18 ;  /* 0x0001781201007387 */ /* 0x0003e40000100a00 */
[-C--:B-1----:R-:W-:Y:S08]  /*1d490*/  HMMA.1688.F32.TF32 R16, R140, R20.reuse, R216 ;  /* 0x000000148c10723c */ /* 0x082ff000000810d8 */
[----:B------:R-:W-:Y:S01]  /*1d4a0*/  HMMA.1688.F32.TF32 R96, R184, R20, R36 ;  /* 0x00000014b860723c */ /* 0x000fe20000081024 */
[----:B------:R-:W3:Y:S04]  /*1d4b0*/  LDL.LU.64 R36, [R1+0x850] ;  /* 0x0008500001247983 */ /* 0x000ee80000300a00 */
[----:B------:R-:W3:Y:S10]  /*1d4c0*/  LDL.LU.64 R38, [R1+0x858] ;  /* 0x0008580001267983 */ /* 0x000ef40000300a00 */
[----:B------:R1:W-:Y:S04]  /*1d4d0*/  STL.64 [R1+0x330], R16 ;  /* 0x0003301001007387 */ /* 0x0003e80000100a00 */
[----:B------:R1:W-:Y:S04]  /*1d4e0*/  STL.64 [R1+0x338], R18 ;  /* 0x0003381201007387 */ /* 0x0003e80000100a00 */
[----:B-1----:R-:W3:Y:S04]  /*1d4f0*/  LDL.LU.64 R16, [R1+0x840] ;  /* 0x0008400001107983 */ /* 0x002ee80000300a00 */
[----:B------:R-:W3:Y:S04]  /*1d500*/  LDL.LU.64 R18, [R1+0x848] ;  /* 0x0008480001127983 */ /* 0x000ee80000300a00 */
[----:B------:R-:W-:Y:S04]  /*1d510*/  STL.64 [R1+0x440], R64 ;  /* 0x0004404001007387 */ /* 0x000fe80000100a00 */
[----:B------:R4:W-:Y:S04]  /*1d520*/  STL.64 [R1+0x448], R66 ;  /* 0x0004484201007387 */ /* 0x0009e80000100a00 */
[----:B------:R-:W-:Y:S04]  /*1d530*/  STL [R1+0x18d8], R252 ;  /* 0x0018d8fc01007387 */ /* 0x000fe80000100800 */
        /* <DEDUP_REMOVED lines=12> */
[C---:B----4-:R-:W-:Y:S08]  /*1d600*/  HMMA.1688.F32.TF32 R64, R176.reuse, R120, R108 ;  /* 0x00000078b040723c */ /* 0x050ff0000008106c */
[C---:B------:R-:W-:Y:S08]  /*1d610*/  HMMA.1688.F32.TF32 R72, R176.reuse, R24, R72 ;  /* 0x00000018b048723c */ /* 0x040ff00000081048 */
[C---:B------:R-:W-:Y:S08]  /*1d620*/  HMMA.1688.F32.TF32 R100, R176.reuse, R148, R100 ;  /* 0x00000094b064723c */ /* 0x040ff00000081064 */
[C---:B------:R-:W-:Y:S08]  /*1d630*/  HMMA.1688.F32.TF32 R108, R176.reuse, R116, R52 ;  /* 0x00000074b06c723c */ /* 0x040ff00000081034 */
[C---:B------:R-:W-:Y:S08]  /*1d640*/  HMMA.1688.F32.TF32 R104, R176.reuse, R144, R104 ;  /* 0x00000090b068723c */ /* 0x040ff00000081068 */
[----:B--2---:R-:W-:Y:S08]  /*1d650*/  HMMA.1688.F32.TF32 R176, R176, R112, R48 ;  /* 0x00000070b0b0723c */ /* 0x004ff00000081030 */
[C---:B------:R-:W-:Y:S08]  /*1d660*/  HMMA.1688.F32.TF32 R160, R180.reuse, R148, R40 ;  /* 0x00000094b4a0723c */ /* 0x040ff00000081028 */
[C---:B---3--:R-:W-:Y:S01]  /*1d670*/  HMMA.1688.F32.TF32 R164, R180.reuse, R144, R32 ;  /* 0x00000090b4a4723c */ /* 0x048fe20000081020 */
[----:B------:R-:W2:Y:S04]  /*1d680*/  LDL.LU.64 R32, [R1+0x780] ;  /* 0x0007800001207983 */ /* 0x000ea80000300a00 */
[----:B------:R-:W2:Y:S04]  /*1d690*/  LDL.LU.64 R34, [R1+0x788] ;  /* 0x0007880001227983 */ /* 0x000ea80000300a00 */
[----:B------:R-:W3:Y:S04]  /*1d6a0*/  LDL.LU.64 R208, [R1+0x770] ;  /* 0x0007700001d07983 */ /* 0x000ee80000300a00 */
[----:B------:R-:W3:Y:S04]  /*1d6b0*/  LDL.LU.64 R210, [R1+0x778] ;  /* 0x0007780001d27983 */ /* 0x000ee80000300a00 */
[----:B------:R-:W4:Y:S04]  /*1d6c0*/  LDL.LU.64 R124, [R1+0x760] ;  /* 0x00076000017c7983 */ /* 0x000f280000300a00 */
[----:B------:R-:W4:Y:S04]  /*1d6d0*/  LDL.LU.64 R126, [R1+0x768] ;  /* 0x00076800017e7983 */ /* 0x000f280000300a00 */
[----:B------:R-:W3:Y:S04]  /*1d6e0*/  LDL.LU.64 R52, [R1+0x750] ;  /* 0x0007500001347983 */ /* 0x000ee80000300a00 */
[----:B------:R-:W3:Y:S04]  /*1d6f0*/  LDL.LU.64 R54, [R1+0x758] ;  /* 0x0007580001367983 */ /* 0x000ee80000300a00 */
[----:B------:R-:W3:Y:S04]  /*1d700*/  LDL.LU.64 R48, [R1+0x740] ;  /* 0x0007400001307983 */ /* 0x000ee80000300a00 */
[----:B------:R-:W3:Y:S01]  /*1d710*/  LDL.LU.64 R50, [R1+0x748] ;  /* 0x0007480001327983 */ /* 0x000ee20000300a00 */
[C---:B------:R-:W-:Y:S03]  /*1d720*/  HMMA.1688.F32.TF32 R152, R180.reuse, R120, R36 ;  /* 0x00000078b498723c */ /* 0x040fe60000081024 */
[----:B------:R-:W3:Y:S04]  /*1d730*/  LDL.LU.64 R40, [R1+0x700] ;  /* 0x0007000001287983 */ /* 0x000ee80000300a00 */
[----:B------:R-:W3:Y:S04]  /*1d740*/  LDL.LU.64 R42, [R1+0x708] ;  /* 0x00070800012a7983 */ /* 0x000ee80000300a00 */
[----:B------:R-:W3:Y:S04]  /*1d750*/  LDL.LU.64 R36, [R1+0x6f0] ;  /* 0x0006f00001247983 */ /* 0x000ee80000300a00 */
[----:B------:R-:W3:Y:S01]  /*1d760*/  LDL.LU.64 R38, [R1+0x6f8] ;  /* 0x0006f80001267983 */ /* 0x000ee20000300a00 */
[----:B------:R-:W-:Y:S03]  /*1d770*/  HMMA.1688.F32.TF32 R156, R180, R116, R16 ;  /* 0x00000074b49c723c */ /* 0x000fe60000081010 */
[----:B------:R-:W3:Y:S04]  /*1d780*/  LDL.LU.64 R16, [R1+0x6e0] ;  /* 0x0006e00001107983 */ /* 0x000ee80000300a00 */
[----:B------:R-:W3:Y:S01]  /*1d790*/  LDL.LU.64 R18, [R1+0x6e8] ;  /* 0x0006e80001127983 */ /* 0x000ee20000300a00 */
[C---:B------:R-:W-:Y:S08]  /*1d7a0*/  HMMA.1688.F32.TF32 R68, R184.reuse, R28, R68 ;  /* 0x0000001cb844723c */ /* 0x040ff00000081044 */
[C---:B------:R-:W-:Y:S08]  /*1d7b0*/  HMMA.1688.F32.TF32 R80, R184.reuse, R24, R80 ;  /* 0x00000018b850723c */ /* 0x040ff00000081050 */
[C---:B------:R-:W-:Y:S08]  /*1d7c0*/  HMMA.1688.F32.TF32 R200, R184.reuse, R148, R200 ;  /* 0x00000094b8c8723c */ /* 0x040ff000000810c8 */
[C---:B------:R-:W-:Y:S08]  /*1d7d0*/  HMMA.1688.F32.TF32 R204, R184.reuse, R144, R204 ;  /* 0x00000090b8cc723c */ /* 0x040ff000000810cc */
[C---:B------:R-:W-:Y:S08]  /*1d7e0*/  HMMA.1688.F32.TF32 R168, R184.reuse, R120, R168 ;  /* 0x00000078b8a8723c */ /* 0x040ff000000810a8 */
[C---:B------:R-:W-:Y:S08]  /*1d7f0*/  HMMA.1688.F32.TF32 R172, R184.reuse, R116, R172 ;  /* 0x00000074b8ac723c */ /* 0x040ff000000810ac */
[----:B------:R-:W-:Y:S08]  /*1d800*/  HMMA.1688.F32.TF32 R212, R184, R112, R212 ;  /* 0x00000070b8d4723c */ /* 0x000ff000000810d4 */
[----:B--2---:R-:W-:Y:S01]  /*1d810*/  HMMA.1688.F32.TF32 R184, R188, R148, R32 ;  /* 0x00000094bcb8723c */ /* 0x004fe20000081020 */
[----:B------:R-:W2:Y:S04]  /*1d820*/  LDL.LU.64 R32, [R1+0x6b0] ;  /* 0x0006b00001207983 */ /* 0x000ea80000300a00 */
[----:B------:R-:W2:Y:S04]  /*1d830*/  LDL.LU.64 R34, [R1+0x6b8] ;  /* 0x0006b80001227983 */ /* 0x000ea80000300a00 */
[----:B------:R-:W2:Y:S04]  /*1d840*/  LDL.LU.64 R244, [R1+0x5f0] ;  /* 0x0005f00001f47983 */ /* 0x000ea80000300a00 */
[----:B------:R-:W2:Y:S04]  /*1d850*/  LDL.LU.64 R246, [R1+0x5f8] ;  /* 0x0005f80001f67983 */ /* 0x000ea80000300a00 */
[----:B------:R-:W2:Y:S04]  /*1d860*/  LDL.LU.64 R248, [R1+0x5e0] ;  /* 0x0005e00001f87983 */ /* 0x000ea80000300a00 */
[----:B------:R-:W2:Y:S04]  /*1d870*/  LDL.LU.64 R250, [R1+0x5e8] ;  /* 0x0005e80001fa7983 */ /* 0x000ea80000300a00 */
[----:B------:R-:W2:Y:S04]  /*1d880*/  LDL.LU.64 R240, [R1+0x560] ;  /* 0x0005600001f07983 */ /* 0x000ea80000300a00 */
[----:B------:R-:W2:Y:S01]  /*1d890*/  LDL.LU.64 R242, [R1+0x568] ;  /* 0x0005680001f27983 */ /* 0x000ea20000300a00 */
[----:B---3--:R-:W-:Y:S03]  /*1d8a0*/  HMMA.1688.F32.TF32 R236, R136, R116, R16 ;  /* 0x0000007488ec723c */ /* 0x008fe60000081010 */
[----:B------:R-:W3:Y:S04]  /*1d8b0*/  LDL.LU.64 R16, [R1+0x500] ;  /* 0x0005000001107983 */ /* 0x000ee80000300a00 */
[----:B------:R-:W3:Y:S01]  /*1d8c0*/  LDL.LU.64 R18, [R1+0x508] ;  /* 0x0005080001127983 */ /* 0x000ee20000300a00 */
[C---:B------:R-:W-:Y:S08]  /*1d8d0*/  HMMA.1688.F32.TF32 R76, R180.reuse, R24, R76 ;  /* 0x00000018b44c723c */ /* 0x040ff0000008104c */
[----:B------:R-:W-:Y:S08]  /*1d8e0*/  HMMA.1688.F32.TF32 R180, R180, R112, R216 ;  /* 0x00000070b4b4723c */ /* 0x000ff000000810d8 */
[C---:B----4-:R-:W-:Y:S01]  /*1d8f0*/  HMMA.1688.F32.TF32 R216, R188.reuse, R120, R124 ;  /* 0x00000078bcd8723c */ /* 0x050fe2000008107c */
[----:B------:R-:W4:Y:S04]  /*1d900*/  LDL.LU.64 R124, [R1+0x250] ;  /* 0x00025000017c7983 */ /* 0x000f280000300a00 */
[----:B------:R-:W4:Y:S03]  /*1d910*/  LDL.LU.64 R126, [R1+0x258] ;  /* 0x00025800017e7983 */ /* 0x000f260000300a00 */
[C---:B------:R-:W-:Y:S01]  /*1d920*/  HMMA.1688.F32.TF32 R220, R188.reuse, R116, R52 ;  /* 0x00000074bcdc723c */ /* 0x040fe20000081034 */
[----:B------:R-:W4:Y:S04]  /*1d930*/  LDL.LU.64 R52, [R1+0x4c0] ;  /* 0x0004c00001347983 */ /* 0x000f280000300a00 */
[----:B------:R-:W4:Y:S03]  /*1d940*/  LDL.LU.64 R54, [R1+0x4c8] ;  /* 0x0004c80001367983 */ /* 0x000f260000300a00 */
[C---:B------:R-:W-:Y:S01]  /*1d950*/  HMMA.1688.F32.TF32 R228, R188.reuse, R112, R48 ;  /* 0x00000070bce4723c */ /* 0x040fe20000081030 */
[----:B------:R-:W4:Y:S04]  /*1d960*/  LDL.LU.64 R48, [R1+0x270] ;  /* 0x0002700001307983 */ /* 0x000f280000300a00 */
[----:B------:R-:W4:Y:S03]  /*1d970*/  LDL.LU.64 R50, [R1+0x278] ;  /* 0x0002780001327983 */ /* 0x000f260000300a00 */
[C---:B------:R-:W-:Y:S08]  /*1d980*/  HMMA.1688.F32.TF32 R44, R188.reuse, R28, R44 ;  /* 0x0000001cbc2c723c */ /* 0x040ff0000008102c */
[----:B------:R-:W-:Y:S08]  /*1d990*/  HMMA.1688.F32.TF32 R208, R188, R144, R208 ;  /* 0x00000090bcd0723c */ /* 0x000ff000000810d0 */
[C---:B------:R-:W-:Y:S01]  /*1d9a0*/  HMMA.1688.F32.TF32 R188, R136.reuse, R148, R40 ;  /* 0x0000009488bc723c */ /* 0x040fe20000081028 */
[----:B------:R-:W4:Y:S04]  /*1d9b0*/  LDL.LU.64 R40, [R1+0x3c0] ;  /* 0x0003c00001287983 */ /* 0x000f280000300a00 */
[----:B------:R-:W4:Y:S03]  /*1d9c0*/  LDL.LU.64 R42, [R1+0x3c8] ;  /* 0x0003c800012a7983 */ /* 0x000f260000300a00 */
[C---:B------:R-:W-:Y:S01]  /*1d9d0*/  HMMA.1688.F32.TF32 R232, R136.reuse, R120, R36 ;  /* 0x0000007888e8723c */ /* 0x040fe20000081024 */
[----:B------:R-:W4:Y:S04]  /*1d9e0*/  LDL.LU.64 R36, [R1+0x390] ;  /* 0x0003900001247983 */ /* 0x000f280000300a00 */
[----:B------:R-:W4:Y:S03]  /*1d9f0*/  LDL.LU.64 R38, [R1+0x398] ;  /* 0x0003980001267983 */ /* 0x000f260000300a00 */
[----:B------:R-:W-:Y:S08]  /*1da00*/  HMMA.1688.F32.TF32 R224, R136, R144, R224 ;  /* 0x0000009088e0723c */ /* 0x000ff000000810e0 */
[C---:B--2---:R-:W-:Y:S08]  /*1da10*/  HMMA.1688.F32.TF32 R244, R196.reuse, R148, R244 ;  /* 0x00000094c4f4723c */ /* 0x044ff000000810f4 */
[C---:B------:R-:W-:Y:S08]  /*1da20*/  HMMA.1688.F32.TF32 R248, R196.reuse, R144, R248 ;  /* 0x00000090c4f8723c */ /* 0x040ff000000810f8 */
[----:B------:R-:W-:Y:S08]  /*1da30*/  HMMA.1688.F32.TF32 R240, R196, R120, R240 ;  /* 0x00000078c4f0723c */ /* 0x000ff000000810f0 */
[----:B------:R-:W-:Y:S01]  /*1da40*/  HMMA.1688.F32.TF32 R136, R136, R112, R32 ;  /* 0x000000708888723c */ /* 0x000fe20000081020 */
[----:B------:R-:W2:Y:S04]  /*1da50*/  LDL.LU.64 R32, [R1+0x220] ;  /* 0x0002200001207983 */ /* 0x000ea80000300a00 */
[----:B------:R-:W2:Y:S04]  /*1da60*/  LDL.LU.64 R34, [R1+0x228] ;  /* 0x0002280001227983 */ /* 0x000ea80000300a00 */
[----:B------:R-:W-:Y:S04]  /*1da70*/  STL.64 [R1+0x20], R244 ;  /* 0x000020f401007387 */ /* 0x000fe80000100a00 */
[----:B------:R1:W-:Y:S04]  /*1da80*/  STL.64 [R1+0x28], R246 ;  /* 0x000028f601007387 */ /* 0x0003e80000100a00 */
[----:B-1----:R-:W2:Y:S04]  /*1da90*/  LDL.LU.64 R246, [R1+0x1bc0] ;  /* 0x001bc00001f67983 */ /* 0x002ea80000300a00 */
[----:B------:R-:W2:Y:S04]  /*1daa0*/  LDL.LU.64 R244, [R1+0x1bb8] ;  /* 0x001bb80001f47983 */ /* 0x000ea80000300a00 */
[----:B------:R-:W-:Y:S04]  /*1dab0*/  STL.64 [R1+0x10], R248 ;  /* 0x000010f801007387 */ /* 0x000fe80000100a00 */
[----:B------:R3:W-:Y:S02]  /*1dac0*/  STL.64 [R1+0x18], R250 ;  /* 0x000018fa01007387 */ /* 0x0007e40000100a00 */
[----:B---3--:R-:W-:Y:S02]  /*1dad0*/  HMMA.1688.F32.TF32 R248, R196, R116, R16 ;  /* 0x00000074c4f8723c */ /* 0x008fe40000081010 */
[----:B------:R-:W3:Y:S04]  /*1dae0*/  LDL.LU.64 R16, [R1+0x210] ;  /* 0x0002100001107983 */ /* 0x000ee80000300a00 */
[----:B------:R-:W-:Y:S04]  /*1daf0*/  STL.64 [R1], R240 ;  /* 0x000000f001007387 */ /* 0x000fe80000100a00 */
[----:B------:R-:W-:Y:S04]  /*1db00*/  STL.64 [R1+0x8], R242 ;  /* 0x000008f201007387 */ /* 0x000fe80000100a00 */
[----:B------:R-:W3:Y:S01]  /*1db10*/  LDL.LU.64 R18, [R1+0x218] ;  /* 0x0002180001127983 */ /* 0x000ee20000300a00 */
[C---:B----4-:R-:W-:Y:S08]  /*1db20*/  HMMA.1688.F32.TF32 R124, R140.reuse, R148, R124 ;  /* 0x000000948c7c723c */ /* 0x050ff0000008107c */
[C---:B------:R-:W-:Y:S08]  /*1db30*/  HMMA.1688.F32.TF32 R52, R140.reuse, R144, R52 ;  /* 0x000000908c34723c */ /* 0x040ff00000081034 */
[C---:B------:R-:W-:Y:S08]  /*1db40*/  HMMA.1688.F32.TF32 R48, R140.reuse, R120, R48 ;  /* 0x000000788c30723c */ /* 0x040ff00000081030 */
[C---:B------:R-:W-:Y:S08]  /*1db50*/  HMMA.1688.F32.TF32 R40, R140.reuse, R116, R40 ;  /* 0x000000748c28723c */ /* 0x040ff00000081028 */
[----:B------:R-:W-:Y:S01]  /*1db60*/  HMMA.1688.F32.TF32 R36, R140, R112, R36 ;  /* 0x000000708c24723c */ /* 0x000fe20000081024 */
[----:B------:R-:W-:Y:S04]  /*1db70*/  STL.64 [R1+0x250], R124 ;  /* 0x0002507c01007387 */ /* 0x000fe80000100a00 */
[----:B------:R-:W-:Y:S04]  /*1db80*/  STL.64 [R1+0x258], R126 ;  /* 0x0002587e01007387 */ /* 0x000fe80000100a00 */
[----:B------:R-:W-:Y:S04]  /*1db90*/  STL.64 [R1+0x280], R52 ;  /* 0x0002803401007387 */ /* 0x000fe80000100a00 */
[----:B------:R-:W-:Y:S04]  /*1dba0*/  STL.64 [R1+0x288], R54 ;  /* 0x0002883601007387 */ /* 0x000fe80000100a00 */
[----:B------:R-:W-:Y:S04]  /*1dbb0*/  STL.64 [R1+0x270], R48 ;  /* 0x0002703001007387 */ /* 0x000fe80000100a00 */
[----:B------:R-:W-:Y:S04]  /*1dbc0*/  STL.64 [R1+0x278], R50 ;  /* 0x0002783201007387 */ /* 0x000fe80000100a00 */
[----:B------:R-:W-:Y:S04]  /*1dbd0*/  STL.64 [R1+0x260], R40 ;  /* 0x0002602801007387 */ /* 0x000fe80000100a00 */
[----:B------:R-:W-:Y:S04]  /*1dbe0*/  STL.64 [R1+0x268], R42 ;  /* 0x0002682a01007387 */ /* 0x000fe80000100a00 */
[----:B------:R1:W-:Y:S04]  /*1dbf0*/  STL.64 [R1+0x240], R36 ;  /* 0x0002402401007387 */ /* 0x0003e80000100a00 */
[----:B------:R4:W-:Y:S01]  /*1dc00*/  STL.64 [R1+0x248], R38 ;  /* 0x0002482601007387 */ /* 0x0009e20000100a00 */
[----:B-1----:R-:W-:-:S02]  /*1dc10*/  IMAD.MOV.U32 R36, RZ, RZ, R134 ;  /* 0x000000ffff247224 */ /* 0x002fc400078e0086 */
[----:B------:R-:W-:Y:S01]  /*1dc20*/  IMAD.MOV.U32 R37, RZ, RZ, R131 ;  /* 0x000000ffff257224 */ /* 0x000fe200078e0083 */
[----:B----4-:R-:W-:Y:S01]  /*1dc30*/  MOV R38, R130 ;  /* 0x0000008200267202 */ /* 0x010fe20000000f00 */
[C---:B--2---:R-:W-:Y:S11]  /*1dc40*/  HMMA.1688.F32.TF32 R32, R192.reuse, R148, R32 ;  /* 0x00000094c020723c */ /* 0x044ff60000081020 */
[----:B------:R-:W-:Y:S11]  /*1dc50*/  @!UPT UIADD3 URZ, URZ, URZ, URZ ;  /* 0x0000003f3f3ff290 */ /* 0x000ff6000fffe03f */
[----:B------:R-:W-:Y:S02]  /*1dc60*/  @!UPT UIADD3 URZ, URZ, URZ, URZ ;  /* 0x0000003f3f3ff290 */ /* 0x000fe4000fffe03f */
[----:B------:R-:W-:Y:S01]  /*1dc70*/  MOV R128, R35 ;  /* 0x0000002300807202 */ /* 0x000fe20000000f00 */
[----:B------:R-:W-:Y:S01]  /*1dc80*/  IMAD.MOV.U32 R129, RZ, RZ, R34 ;  /* 0x000000ffff817224 */ /* 0x000fe200078e0022 */
[----:B------:R-:W-:Y:S01]  /*1dc90*/  MOV R133, R32 ;  /* 0x0000002000857202 */ /* 0x000fe20000000f00 */
[----:B------:R-:W-:Y:S02]  /*1dca0*/  IMAD.MOV.U32 R132, RZ, RZ, R33 ;  /* 0x000000ffff847224 */ /* 0x000fe400078e0021 */
[----:B------:R-:W-:Y:S04]  /*1dcb0*/  STL [R1+0x1af4], R128 ;  /* 0x001af48001007387 */ /* 0x000fe80000100800 */
[----:B------:R-:W-:Y:S01]  /*1dcc0*/  STL [R1+0x1af0], R129 ;  /* 0x001af08101007387 */ /* 0x000fe20000100800 */
[----:B---3--:R-:W-:Y:S03]  /*1dcd0*/  HMMA.1688.F32.TF32 R16, R192, R144, R16 ;  /* 0x00000090c010723c */ /* 0x008fe60000081010 */
[----:B------:R-:W-:Y:S04]  /*1dce0*/  STL [R1+0x1aec], R132 ;  /* 0x001aec8401007387 */ /* 0x000fe80000100800 */
[----:B------:R-:W-:Y:S11]  /*1dcf0*/  STL [R1+0x1ae8], R133 ;  /* 0x001ae88501007387 */ /* 0x000ff60000100800 */
[----:B------:R-:W-:Y:S05]  /*1dd00*/  @!UPT UIADD3 URZ, URZ, URZ, URZ ;  /* 0x0000003f3f3ff290 */ /* 0x000fea000fffe03f */
[----:B------:R1:W-:Y:S04]  /*1dd10*/  STL.64 [R1+0x3b0], R16 ;  /* 0x0003b01001007387 */ /* 0x0003e80000100a00 */
[----:B------:R-:W2:Y:S04]  /*1dd20*/  LDL.LU.64 R124, [R1+0x200] ;  /* 0x00020000017c7983 */ /* 0x000ea80000300a00 */
[----:B------:R-:W2:Y:S04]  /*1dd30*/  LDL.LU.64 R126, [R1+0x208] ;  /* 0x00020800017e7983 */ /* 0x000ea80000300a00 */
[----:B------:R-:W3:Y:S04]  /*1dd40*/  LDL.LU R134, [R1+0x1bb0] ;  /* 0x001bb00001867983 */ /* 0x000ee80000300800 */
[----:B------:R-:W4:Y:S04]  /*1dd50*/  LDL.LU R131, [R1+0x1bac] ;  /* 0x001bac0001837983 */ /* 0x000f280000300800 */
[----:B------:R-:W4:Y:S01]  /*1dd60*/  LDL.LU R130, [R1+0x1ba8] ;  /* 0x001ba80001827983 */ /* 0x000f220000300800 */
[----:B------:R-:W-:Y:S01]  /*1dd70*/  IMAD.MOV.U32 R40, RZ, RZ, R6 ;  /* 0x000000ffff287224 */ /* 0x000fe200078e0006 */
[----:B------:R-:W-:Y:S01]  /*1dd80*/  MOV R41, R7 ;  /* 0x0000000700297202 */ /* 0x000fe20000000f00 */
[----:B------:R-:W-:Y:S01]  /*1dd90*/  IMAD.MOV.U32 R42, RZ, RZ, R14 ;  /* 0x000000ffff2a7224 */ /* 0x000fe200078e000e */
[----:B------:R-:W4:Y:S01]  /*1dda0*/  LDL.LU R6, [R1+0x1ba4] ;  /* 0x001ba40001067983 */ /* 0x000f220000300800 */
[----:B------:R-:W-:-:S03]  /*1ddb0*/  IMAD.MOV.U32 R43, RZ, RZ, R15 ;  /* 0x000000ffff2b7224 */ /* 0x000fc600078e000f */
[----:B------:R-:W4:Y:S04]  /*1ddc0*/  LDL.LU R7, [R1+0x1ba0] ;  /* 0x001ba00001077983 */ /* 0x000f280000300800 */
[----:B------:R-:W4:Y:S04]  /*1ddd0*/  LDL.LU R14, [R1+0x1b9c] ;  /* 0x001b9c00010e7983 */ /* 0x000f280000300800 */
[----:B------:R-:W4:Y:S01]  /*1dde0*/  LDL.LU R15, [R1+0x1b98] ;  /* 0x001b9800010f7983 */ /* 0x000f220000300800 */
[----:B------:R-:W-:-:S03]  /*1ddf0*/  IMAD.MOV.U32 R242, RZ, RZ, R9 ;  /* 0x000000fffff27224 */ /* 0x000fc600078e0009 */
[----:B------:R-:W4:Y:S01]  /*1de00*/  LDL.LU R52, [R1+0x300] ;  /* 0x0003000001347983 */ /* 0x000f220000300800 */
[----:B------:R-:W-:-:S03]  /*1de10*/  MOV R243, R8 ;  /* 0x0000000800f37202 */ /* 0x000fc60000000f00 */
[----:B------:R-:W4:Y:S01]  /*1de20*/  LDL.LU R53, [R1+0x304] ;  /* 0x0003040001357983 */ /* 0x000f220000300800 */
[----:B------:R-:W-:Y:S01]  /*1de30*/  MOV R240, R11 ;  /* 0x0000000b00f07202 */ /* 0x000fe20000000f00 */
[----:B------:R-:W-:Y:S02]  /*1de40*/  IMAD.MOV.U32 R241, RZ, RZ, R10 ;  /* 0x000000fffff17224 */ /* 0x000fe400078e000a */
[----:B------:R-:W4:Y:S04]  /*1de50*/  LDL.LU R54, [R1+0x308] ;  /* 0x0003080001367983 */ /* 0x000f280000300800 */
[----:B------:R-:W4:Y:S01]  /*1de60*/  LDL.LU R55, [R1+0x30c] ;  /* 0x00030c0001377983 */ /* 0x000f220000300800 */
[----:B------:R-:W-:-:S03]  /*1de70*/  IMAD.MOV.U32 R149, RZ, RZ, R18 ;  /* 0x000000ffff957224 */ /* 0x000fc600078e0012 */
[----:B------:R-:W4:Y:S01]  /*1de80*/  LDL.LU.64 R8, [R1+0x1d0] ;  /* 0x0001d00001087983 */ /* 0x000f220000300a00 */
[----:B------:R-:W-:-:S03]  /*1de90*/  IMAD.MOV.U32 R148, RZ, RZ, R19 ;  /* 0x000000ffff947224 */ /* 0x000fc600078e0013 */
[----:B------:R-:W4:Y:S04]  /*1dea0*/  LDL.LU.64 R10, [R1+0x1d8] ;  /* 0x0001d800010a7983 */ /* 0x000f280000300a00 */
[----:B-1----:R-:W4:Y:S04]  /*1deb0*/  LDL.LU R16, [R1+0x1a0] ;  /* 0x0001a00001107983 */ /* 0x002f280000300800 */
[----:B------:R-:W4:Y:S04]  /*1dec0*/  LDL.LU R17, [R1+0x1a4] ;  /* 0x0001a40001117983 */ /* 0x000f280000300800 */
[----:B------:R-:W4:Y:S04]  /*1ded0*/  LDL.LU R18, [R1+0x1a8] ;  /* 0x0001a80001127983 */ /* 0x000f280000300800 */
[----:B------:R-:W4:Y:S04]  /*1dee0*/  LDL.LU R19, [R1+0x1ac] ;  /* 0x0001ac0001137983 */ /* 0x000f280000300800 */
[----:B------:R-:W4:Y:S04]  /*1def0*/  LDL.LU.64 R140, [R1+0x190] ;  /* 0x00019000018c7983 */ /* 0x000f280000300a00 */
[----:B------:R-:W4:Y:S04]  /*1df00*/  LDL.LU.64 R142, [R1+0x198] ;  /* 0x00019800018e7983 */ /* 0x000f280000300a00 */
[----:B------:R-:W4:Y:S04]  /*1df10*/  LDL.LU R48, [R1+0x2c0] ;  /* 0x0002c00001307983 */ /* 0x000f280000300800 */
[----:B------:R-:W4:Y:S04]  /*1df20*/  LDL.LU R49, [R1+0x2c4] ;  /* 0x0002c40001317983 */ /* 0x000f280000300800 */
[----:B------:R-:W4:Y:S01]  /*1df30*/  LDL.LU R50, [R1+0x2c8] ;  /* 0x0002c80001327983 */ /* 0x000f220000300800 */
[----:B------:R-:W-:-:S03]  /*1df40*/  MOV R35, R135 ;  /* 0x0000008700237202 */ /* 0x000fc60000000f00 */
[----:B------:R-:W4:Y:S01]  /*1df50*/  LDL.LU R51, [R1+0x2cc] ;  /* 0x0002cc0001337983 */ /* 0x000f220000300800 */
[----:B--2---:R-:W-:Y:S01]  /*1df60*/  HMMA.1688.F32.TF32 R124, R192, R120, R124 ;  /* 0x00000078c07c723c */ /* 0x004fe2000008107c */
[----:B---3--:R-:W-:Y:S02]  /*1df70*/  IMAD.MOV.U32 R34, RZ, RZ, R134 ;  /* 0x000000ffff227224 */ /* 0x008fe400078e0086 */
[----:B----4-:R-:W-:Y:S01]  /*1df80*/  IMAD.MOV.U32 R33, RZ, RZ, R131 ;  /* 0x000000ffff217224 */ /* 0x010fe200078e0083 */
[----:B------:R-:W-:Y:S02]  /*1df90*/  MOV R32, R130 ;  /* 0x0000008200207202 */ /* 0x000fe40000000f00 */
[----:B------:R-:W2:Y:S04]  /*1dfa0*/  LDL.LU R130, [R1+0x1b94] ;  /* 0x001b940001827983 */ /* 0x000ea80000300800 */
[----:B------:R-:W2:Y:S04]  /*1dfb0*/  LDL.LU R131, [R1+0x1b90] ;  /* 0x001b900001837983 */ /* 0x000ea80000300800 */
[----:B------:R-:W3:Y:S04]  /*1dfc0*/  LDL.LU R134, [R1+0x1b8c] ;  /* 0x001b8c0001867983 */ /* 0x000ee80000300800 */
[----:B------:R-:W3:Y:S06]  /*1dfd0*/  LDL.LU R135, [R1+0x1b88] ;  /* 0x001b880001877983 */ /* 0x000eec0000300800 */
[----:B------:R-:W-:Y:S01]  /*1dfe0*/  MOV R132, R126 ;  /* 0x0000007e00847202 */ /* 0x000fe20000000f00 */
[----:B------:R-:W-:-:S02]  /*1dff0*/  IMAD.MOV.U32 R133, RZ, RZ, R127 ;  /* 0x000000ffff857224 */ /* 0x000fc400078e007f */
[----:B------:R-:W4:Y:S01]  /*1e000*/  LDL.LU.64 R126, [R1+0x1b80] ;  /* 0x001b8000017e7983 */ /* 0x000f220000300a00 */
[----:B------:R-:W-:Y:S03]  /*1e010*/  HMMA.1688.F32.TF32 R244, R196, R112, R244 ;  /* 0x00000070c4f4723c */ /* 0x000fe600000810f4 */
[----:B------:R-:W-:Y:S04]  /*1e020*/  LDS R196, [R2+0x4000] ;  /* 0x0040000002c47984 */ /* 0x000fe80000000800 */
[----:B------:R-:W-:Y:S04]  /*1e030*/  LDS R198, [R2+0x6000] ;  /* 0x0060000002c67984 */ /* 0x000fe80000000800 */
[----:B------:R-:W-:Y:S04]  /*1e040*/  LDS R197, [R3+0x4000] ;  /* 0x0040000003c57984 */ /* 0x000fe80000000800 */
[----:B------:R-:W3:Y:S01]  /*1e050*/  LDS R199, [R3+0x6000] ;  /* 0x0060000003c77984 */ /* 0x000ee20000000800 */
[----:B------:R-:W-:Y:S01]  /*1e060*/  HMMA.1688.F32.TF32 R8, R192, R116, R8 ;  /* 0x00000074c008723c */ /* 0x000fe20000081008 */
[----:B------:R-:W-:-:S02]  /*1e070*/  IMAD.MOV.U32 R128, RZ, RZ, R124 ;  /* 0x000000ffff807224 */ /* 0x000fc400078e007c */
[----:B------:R-:W-:Y:S02]  /*1e080*/  IMAD.MOV.U32 R129, RZ, RZ, R125 ;  /* 0x000000ffff817224 */ /* 0x000fe400078e007d */
[----:B------:R-:W-:Y:S11]  /*1e090*/  IMAD.MOV.U32 R39, RZ, RZ, R12 ;  /* 0x000000ffff277224 */ /* 0x000ff600078e000c */
[----:B------:R-:W-:Y:S08]  /*1e0a0*/  @!UPT UIADD3 URZ, URZ, URZ, URZ ;  /* 0x0000003f3f3ff290 */ /* 0x000ff0000fffe03f */
[----:B------:R-:W-:Y:S01]  /*1e0b0*/  MOV R124, R9 ;  /* 0x00000009007c7202 */ /* 0x000fe20000000f00 */
[----:B------:R-:W-:Y:S02]  /*1e0c0*/  IMAD.MOV.U32 R125, RZ, RZ, R8 ;  /* 0x000000ffff7d7224 */ /* 0x000fe400078e0008 */
[----:B------:R-:W-:Y:S02]  /*1e0d0*/  IMAD.MOV.U32 R28, RZ, RZ, R10 ;  /* 0x000000ffff1c7224 */ /* 0x000fe400078e000a */
[----:B------:R-:W-:Y:S02]  /*1e0e0*/  IMAD.MOV.U32 R4, RZ, RZ, R11 ;  /* 0x000000ffff047224 */ /* 0x000fe400078e000b */
[----:B------:R-:W4:Y:S01]  /*1e0f0*/  LDL.LU.64 R10, [R1+0x1b78] ;  /* 0x001b7800010a7983 */ /* 0x000f220000300a00 */
[C---:B---3--:R-:W-:Y:S08]  /*1e100*/  HMMA.1688.F32.TF32 R52, R196.reuse, R134, R52 ;  /* 0x00000086c434723c */ /* 0x048ff00000081034 */
[C---:B--2---:R-:W-:Y:S08]  /*1e110*/  HMMA.1688.F32.TF32 R48, R196.reuse, R130, R48 ;  /* 0x00000082c430723c */ /* 0x044ff00000081030 */
[----:B----4-:R-:W-:Y:S08]  /*1e120*/  HMMA.1688.F32.TF32 R16, R196, R126, R16 ;  /* 0x0000007ec410723c */ /* 0x010ff00000081010 */
[----:B------:R-:W-:Y:S01]  /*1e130*/  IMAD.MOV.U32 R5, RZ, RZ, R55 ;  /* 0x000000ffff057224 */ /* 0x000fe200078e0037 */
[----:B------:R-:W-:Y:S01]  /*1e140*/  MOV R8, R54 ;  /* 0x0000003600087202 */ /* 0x000fe20000000f00 */
[----:B------:R-:W-:Y:S01]  /*1e150*/  IMAD.MOV.U32 R9, RZ, RZ, R53 ;  /* 0x000000ffff097224 */ /* 0x000fe200078e0035 */
[----:B------:R-:W2:Y:S01]  /*1e160*/  LDL.LU.64 R54, [R1+0x1b70] ;  /* 0x001b700001367983 */ /* 0x000ea20000300a00 */
[----:B------:R-:W-:-:S03]  /*1e170*/  IMAD.MOV.U32 R12, RZ, RZ, R52 ;  /* 0x000000ffff0c7224 */ /* 0x000fc600078e0034 */
[----:B------:R-:W2:Y:S04]  /*1e180*/  LDL.LU.64 R52, [R1+0x1b68] ;  /* 0x001b680001347983 */ /* 0x000ea80000300a00 */
[----:B------:R-:W-:Y:S04]  /*1e190*/  STL [R1+0x1ab4], R5 ;  /* 0x001ab40501007387 */ /* 0x000fe80000100800 */
[----:B------:R-:W-:Y:S04]  /*1e1a0*/  STL [R1+0x1ab0], R9 ;  /* 0x001ab00901007387 */ /* 0x000fe80000100800 */
[----:B------:R-:W-:Y:S04]  /*1e1b0*/  STL [R1+0x1aac], R12 ;  /* 0x001aac0c01007387 */ /* 0x000fe80000100800 */
[----:B------:R-:W-:Y:S04]  /*1e1c0*/  STL [R1+0x1aa8], R8 ;  /* 0x001aa80801007387 */ /* 0x000fe80000100800 */
[----:B------:R-:W-:Y:S04]  /*1e1d0*/  STL.64 [R1+0x4c0], R48 ;  /* 0x0004c03001007387 */ /* 0x000fe80000100a00 */
[----:B------:R1:W-:Y:S04]  /*1e1e0*/  STL.64 [R1+0x4c8], R50 ;  /* 0x0004c83201007387 */ /* 0x0003e80000100a00 */
[----:B-1----:R-:W3:Y:S04]  /*1e1f0*/  LDL.LU.64 R50, [R1+0x1b60] ;  /* 0x001b600001327983 */ /* 0x002ee80000300a00 */
[----:B------:R-:W3:Y:S04]  /*1e200*/  LDL.LU.64 R48, [R1+0x1b58] ;  /* 0x001b580001307983 */ /* 0x000ee80000300a00 */
[----:B------:R-:W-:Y:S04]  /*1e210*/  STL.64 [R1+0x500], R16 ;  /* 0x0005001001007387 */ /* 0x000fe80000100a00 */
[----:B------:R1:W-:Y:S04]  /*1e220*/  STL.64 [R1+0x508], R18 ;  /* 0x0005081201007387 */ /* 0x0003e80000100a00 */
[----:B-1----:R-:W4:Y:S01]  /*1e230*/  LDL.LU.64 R18, [R1+0x1b50] ;  /* 0x001b500001127983 */ /* 0x002f220000300a00 */
[C---:B------:R-:W-:Y:S03]  /*1e240*/  HMMA.1688.F32.TF32 R40, R196.reuse, R14, R40 ;  /* 0x0000000ec428723c */ /* 0x040fe60000081028 */
[----:B------:R-:W2:Y:S05]  /*1e250*/  LDL.LU.64 R16, [R1+0x1b48] ;  /* 0x001b480001107983 */ /* 0x000eaa0000300a00 */
[C---:B------:R-:W-:Y:S08]  /*1e260*/  HMMA.1688.F32.TF32 R36, R196.reuse, R10, R36 ;  /* 0x0000000ac424723c */ /* 0x040ff00000081024 */
[C---:B------:R-:W-:Y:S08]  /*1e270*/  HMMA.1688.F32.TF32 R240, R196.reuse, R6, R240 ;  /* 0x00000006c4f0723c */ /* 0x040ff000000810f0 */
[C---:B----4-:R-:W-:Y:S11]  /*1e280*/  HMMA.1688.F32.TF32 R32, R196.reuse, R18, R32 ;  /* 0x00000012c420723c */ /* 0x050ff60000081020 */
[----:B------:R-:W-:Y:S11]  /*1e290*/  @!UPT UIADD3 URZ, URZ, URZ, URZ ;  /* 0x0000003f3f3ff290 */ /* 0x000ff6000fffe03f */
[----:B------:R-:W-:Y:S01]  /*1e2a0*/  @!UPT UIADD3 URZ, URZ, URZ, URZ ;  /* 0x0000003f3f3ff290 */ /* 0x000fe2000fffe03f */
[----:B------:R-:W-:Y:S04]  /*1e2b0*/  STL.64 [R1+0x560], R32 ;  /* 0x0005602001007387 */ /* 0x000fe80000100a00 */
[----:B------:R1:W-:Y:S04]  /*1e2c0*/  STL.64 [R1+0x568], R34 ;  /* 0x0005682201007387 */ /* 0x0003e80000100a00 */
[----:B-1----:R-:W4:Y:S04]  /*1e2d0*/  LDL.LU.64 R34, [R1+0x1b40] ;  /* 0x001b400001227983 */ /* 0x002f280000300a00 */
[----:B------:R-:W-:Y:S04]  /*1e2e0*/  STL.64 [R1+0x610], R40 ;  /* 0x0006102801007387 */ /* 0x000fe80000100a00 */
[----:B------:R1:W-:Y:S04]  /*1e2f0*/  STL.64 [R1+0x618], R42 ;  /* 0x0006182a01007387 */ /* 0x0003e80000100a00 */
[----:B-1----:R-:W2:Y:S04]  /*1e300*/  LDL.LU.64 R42, [R1+0x1b38] ;  /* 0x001b3800012a7983 */ /* 0x002ea80000300a00 */
[----:B------:R-:W2:Y:S04]  /*1e310*/  LDL.LU.64 R40, [R1+0x1b30] ;  /* 0x001b300001287983 */ /* 0x000ea80000300a00 */
[----:B------:R-:W-:Y:S04]  /*1e320*/  STL.64 [R1+0x660], R36 ;  /* 0x0006602401007387 */ /* 0x000fe80000100a00 */
[----:B------:R1:W-:Y:S04]  /*1e330*/  STL.64 [R1+0x668], R38 ;  /* 0x0006682601007387 */ /* 0x0003e80000100a00 */
[----:B-1----:R-:W2:Y:S04]  /*1e340*/  LDL.LU.64 R38, [R1+0x1b28] ;  /* 0x001b280001267983 */ /* 0x002ea80000300a00 */
[----:B------:R-:W2:Y:S04]  /*1e350*/  LDL.LU.64 R36, [R1+0x1b20] ;  /* 0x001b200001247983 */ /* 0x000ea80000300a00 */
[----:B------:R-:W-:Y:S04]  /*1e360*/  STL.64 [R1+0x6d0], R240 ;  /* 0x0006d0f001007387 */ /* 0x000fe80000100a00 */
[----:B------:R1:W-:Y:S04]  /*1e370*/  STL.64 [R1+0x6d8], R242 ;  /* 0x0006d8f201007387 */ /* 0x0003e80000100a00 */
[----:B-1----:R-:W4:Y:S04]  /*1e380*/  LDL.LU.64 R242, [R1+0x1b18] ;  /* 0x001b180001f27983 */ /* 0x002f280000300a00 */
[----:B------:R-:W4:Y:S01]  /*1e390*/  LDL.LU.64 R240, [R1+0x1b10] ;  /* 0x001b100001f07983 */ /* 0x000f220000300a00 */
[C---:B---3--:R-:W-:Y:S08]  /*1e3a0*/  HMMA.1688.F32.TF32 R48, R196.reuse, R30, R48 ;  /* 0x0000001ec430723c */ /* 0x048ff00000081030 */
[----:B----4-:R-:W-:Y:S11]  /*1e3b0*/  HMMA.1688.F32.TF32 R240, R196, R34, R240 ;  /* 0x00000022c4f0723c */ /* 0x010ff600000810f0 */
[----:B------:R-:W-:Y:S11]  /*1e3c0*/  @!UPT UIADD3 URZ, URZ, URZ, URZ ;  /* 0x0000003f3f3ff290 */ /* 0x000ff6000fffe03f */
[----:B------:R-:W-:Y:S01]  /*1e3d0*/  @!UPT UIADD3 URZ, URZ, URZ, URZ ;  /* 0x0000003f3f3ff290 */ /* 0x000fe2000fffe03f */
[----:B------:R1:W-:Y:S04]  /*1e3e0*/  STL.64 [R1+0x700], R240 ;  /* 0x000700f001007387 */ /* 0x0003e80000100a00 */
[----:B------:R2:W-:Y:S04]  /*1e3f0*/  STL.64 [R1+0x708], R242 ;  /* 0x000708f201007387 */ /* 0x0005e80000100a00 */
[----:B-1----:R-:W3:Y:S01]  /*1e400*/  LDL.LU R240, [R1+0x60] ;  /* 0x0000600001f07983 */ /* 0x002ee20000300800 */
[----:B------:R-:W-:-:S03]  /*1e410*/  IMAD.MOV.U32 R241, RZ, RZ, R13 ;  /* 0x000000fffff17224 */ /* 0x000fc600078e000d */
[----:B------:R-:W4:Y:S01]  /*1e420*/  LDL.LU R13, [R1+0x1b08] ;  /* 0x001b0800010d7983 */ /* 0x000f220000300800 */
[----:B--2---:R-:W-:Y:S01]  /*1e430*/  MOV R242, R17 ;  /* 0x0000001100f27202 */ /* 0x004fe20000000f00 */
[----:B------:R-:W-:Y:S02]  /*1e440*/  IMAD.MOV.U32 R243, RZ, RZ, R16 ;  /* 0x000000fffff37224 */ /* 0x000fe400078e0010 */
[----:B------:R-:W2:Y:S04]  /*1e450*/  LDL.LU R17, [R1+0x1b04] ;  /* 0x001b040001117983 */ /* 0x000ea80000300800 */
[----:B------:R-:W3:Y:S04]  /*1e460*/  LDL.LU R16, [R1+0x1b00] ;  /* 0x001b000001107983 */ /* 0x000ee80000300800 */
[----:B------:R-:W-:Y:S04]  /*1e470*/  STL.64 [R1+0x790], R48 ;  /* 0x0007903001007387 */ /* 0x000fe80000100a00 */
[----:B------:R1:W-:Y:S02]  /*1e480*/  STL.64 [R1+0x798], R50 ;  /* 0x0007983201007387 */ /* 0x0003e40000100a00 */
[C---:B-1----:R-:W-:Y:S02]  /*1e490*/  HMMA.1688.F32.TF32 R48, R196.reuse, R26, R72 ;  /* 0x0000001ac430723c */ /* 0x042fe40000081048 */
[----:B------:R-:W4:Y:S11]  /*1e4a0*/  LDL.LU R72, [R1+0xc0] ;  /* 0x0000c00001487983 */ /* 0x000f360000300800 */
[----:B------:R-:W-:Y:S10]  /*1e4b0*/  @!UPT UIADD3 URZ, URZ, URZ, URZ ;  /* 0x0000003f3f3ff290 */ /* 0x000ff4000fffe03f */
[----:B------:R-:W-:Y:S04]  /*1e4c0*/  STL.64 [R1+0x810], R48 ;  /* 0x0008103001007387 */ /* 0x000fe80000100a00 */
[----:B------:R1:W-:Y:S02]  /*1e4d0*/  STL.64 [R1+0x818], R50 ;  /* 0x0008183201007387 */ /* 0x0003e40000100a00 */
[----:B-1----:R-:W-:Y:S08]  /*1e4e0*/  HMMA.1688.F32.TF32 R48, R196, R22, R88 ;  /* 0x00000016c430723c */ /* 0x002ff00000081058 */
[----:B------:R-:W-:Y:S11]  /*1e4f0*/  HMMA.1688.F32.TF32 R140, R192, R112, R140 ;  /* 0x00000070c08c723c */ /* 0x000ff6000008108c */
[----:B------:R-:W-:Y:S05]  /*1e500*/  @!UPT UIADD3 URZ, URZ, URZ, URZ ;  /* 0x0000003f3f3ff290 */ /* 0x000fea000fffe03f */
[----:B------:R-:W-:Y:S01]  /*1e510*/  IMAD.MOV.U32 R112, RZ, RZ, R48 ;  /* 0x000000ffff707224 */ /* 0x000fe200078e0030 */
[----:B------:R-:W-:Y:S01]  /*1e520*/  MOV R113, R49 ;  /* 0x0000003100717202 */ /* 0x000fe20000000f00 */
[----:B--2---:R-:W-:Y:S02]  /*1e530*/  IMAD.MOV.U32 R73, RZ, RZ, R17 ;  /* 0x000000ffff497224 */ /* 0x004fe400078e0011 */
[----:B------:R-:W2:Y:S01]  /*1e540*/  LDL.LU R17, [R1+0x1afc] ;  /* 0x001afc0001117983 */ /* 0x000ea20000300800 */
[----:B---3--:R-:W-:-:S03]  /*1e550*/  MOV R74, R16 ;  /* 0x00000010004a7202 */ /* 0x008fc60000000f00 */
[----:B------:R-:W3:Y:S04]  /*1e560*/  LDL.LU R16, [R1+0x1af8] ;  /* 0x001af80001107983 */ /* 0x000ee80000300800 */
[----:B------:R1:W-:Y:S04]  /*1e570*/  STL.64 [R1+0x828], R50 ;  /* 0x0008283201007387 */ /* 0x0003e80000100a00 */
[----:B------:R-:W3:Y:S04]  /*1e580*/  LDL.LU R88, [R1+0xe0] ;  /* 0x0000e00001587983 */ /* 0x000ee80000300800 */
[----:B------:R-:W3:Y:S01]  /*1e590*/  LDL.LU R89, [R1+0xe4] ;  /* 0x0000e40001597983 */ /* 0x000ee20000300800 */
[C---:B-1----:R-:W-:Y:S03]  /*1e5a0*/  HMMA.1688.F32.TF32 R48, R196.reuse, R150, R100 ;  /* 0x00000096c430723c */ /* 0x042fe60000081064 */
[----:B------:R-:W-:Y:S04]  /*1e5b0*/  STL [R1+0x19f4], R113 ;  /* 0x0019f47101007387 */ /* 0x000fe80000100800 */
[----:B------:R-:W-:Y:S04]  /*1e5c0*/  STL [R1+0x19f0], R112 ;  /* 0x0019f07001007387 */ /* 0x000fe80000100800 */
[----:B------:R-:W3:Y:S11]  /*1e5d0*/  LDL.LU R100, [R1+0x130] ;  /* 0x0001300001647983 */ /* 0x000ef60000300800 */
[----:B------:R-:W-:Y:S01]  /*1e5e0*/  @!UPT UIADD3 URZ, URZ, URZ, URZ ;  /* 0x0000003f3f3ff290 */ /* 0x000fe2000fffe03f */
[----:B------:R-:W-:Y:S04]  /*1e5f0*/  STL.64 [R1+0x870], R48 ;  /* 0x0008703001007387 */ /* 0x000fe80000100a00 */
[----:B------:R1:W-:Y:S04]  /*1e600*/  STL.64 [R1+0x878], R50 ;  /* 0x0008783201007387 */ /* 0x0003e80000100a00 */
[----:B------:R-:W3:Y:S04]  /*1e610*/  LDL.LU R101, [R1+0x134] ;  /* 0x0001340001657983 */ /* 0x000ee80000300800 */
[----:B------:R-:W3:Y:S01]  /*1e620*/  LDL.LU R102, [R1+0x138] ;  /* 0x0001380001667983 */ /* 0x000ee20000300800 */
[C---:B-1----:R-:W-:Y:S03]  /*1e630*/  HMMA.1688.F32.TF32 R48, R196.reuse, R146, R104 ;  /* 0x00000092c430723c */ /* 0x042fe60000081068 */
[----:B------:R-:W3:Y:S04]  /*1e640*/  LDL.LU R103, [R1+0x13c] ;  /* 0x00013c0001677983 */ /* 0x000ee80000300800 */
[----:B------:R-:W3:Y:S11]  /*1e650*/  LDL.LU R104, [R1+0x180] ;  /* 0x0001800001687983 */ /* 0x000ef60000300800 */
[----:B------:R-:W-:Y:S05]  /*1e660*/  @!UPT UIADD3 URZ, URZ, URZ, URZ ;  /* 0x0000003f3f3ff290 */ /* 0x000fea000fffe03f */
        /* <DEDUP_REMOVED lines=11> */
[----:B------:R-:W3:Y:S04]  /*1e720*/  LDL.LU R66, [R1+0x2b8] ;  /* 0x0002b80001427983 */ /* 0x000ee80000300800 */
[----:B------:R-:W3:Y:S01]  /*1e730*/  LDL.LU R67, [R1+0x2bc] ;  /* 0x0002bc0001437983 */ /* 0x000ee20000300800 */
[C---:B-1----:R-:W-:Y:S03]  /*1e740*/  HMMA.1688.F32.TF32 R48, R196.reuse, R118, R108 ;  /* 0x00000076c430723c */ /* 0x042fe6000008106c */
[----:B------:R-:W3:Y:S11]  /*1e750*/  LDL.LU R108, [R1+0x2f0] ;  /* 0x0002f000016c7983 */ /* 0x000ef60000300800 */
[----:B------:R-:W-:Y:S09]  /*1e760*/  @!UPT UIADD3 URZ, URZ, URZ, URZ ;  /* 0x0000003f3f3ff290 */ /* 0x000ff2000fffe03f */
[----:B------:R-:W-:Y:S04]  /*1e770*/  STL.64 [R1+0x8c0], R48 ;  /* 0x0008c03001007387 */ /* 0x000fe80000100a00 */
[----:B------:R-:W-:Y:S04]  /*1e780*/  STL.64 [R1+0x8c8], R50 ;  /* 0x0008c83201007387 */ /* 0x000fe80000100a00 */
[----:B------:R-:W3:Y:S04]  /*1e790*/  LDL.LU R109, [R1+0x2f4] ;  /* 0x0002f400016d7983 */ /* 0x000ee80000300800 */
[----:B------:R-:W3:Y:S04]  /*1e7a0*/  LDL.LU R110, [R1+0x2f8] ;  /* 0x0002f800016e7983 */ /* 0x000ee80000300800 */
[----:B------:R-:W3:Y:S01]  /*1e7b0*/  LDL.LU R111, [R1+0x2fc] ;  /* 0x0002fc00016f7983 */ /* 0x000ee20000300800 */
[----:B------:R-:W-:Y:S01]  /*1e7c0*/  MOV R195, R140 ;  /* 0x0000008c00c37202 */ /* 0x000fe20000000f00 */
[----:B------:R-:W-:Y:S01]  /*1e7d0*/  IMAD.MOV.U32 R194, RZ, RZ, R141 ;  /* 0x000000ffffc27224 */ /* 0x000fe200078e008d */
[----:B------:R-:W-:Y:S01]  /*1e7e0*/  MOV R192, R143 ;  /* 0x0000008f00c07202 */ /* 0x000fe20000000f00 */
[----:B------:R-:W-:Y:S01]  /*1e7f0*/  IMAD.MOV.U32 R193, RZ, RZ, R142 ;  /* 0x000000ffffc17224 */ /* 0x000fe200078e008e */
[----:B------:R-:W-:Y:S04]  /*1e800*/  LDS R140, [R2+0x4100] ;  /* 0x00410000028c7984 */ /* 0x000fe80000000800 */
[----:B------:R-:W-:Y:S04]  /*1e810*/  LDS R142, [R2+0x6100] ;  /* 0x00610000028e7984 */ /* 0x000fe80000000800 */
[----:B------:R-:W-:Y:S04]  /*1e820*/  LDS R141, [R3+0x4100] ;  /* 0x00410000038d7984 */ /* 0x000fe80000000800 */
[----:B------:R-:W1:Y:S01]  /*1e830*/  LDS R143, [R3+0x6100] ;  /* 0x00610000038f7984 */ /* 0x000e620000000800 */
[----:B------:R-:W-:Y:S01]  /*1e840*/  HMMA.1688.F32.TF32 R176, R196, R114, R176 ;  /* 0x00000072c4b0723c */ /* 0x000fe200000810b0 */
[----:B----4-:R-:W-:-:S02]  /*1e850*/  IMAD.MOV.U32 R75, RZ, RZ, R13 ;  /* 0x000000ffff4b7224 */ /* 0x010fc400078e000d */
[----:B------:R-:W-:Y:S04]  /*1e860*/  LDS R48, [R2+0x4200] ;  /* 0x0042000002307984 */ /* 0x000fe80000000800 */
[----:B------:R-:W-:Y:S04]  /*1e870*/  LDS R50, [R2+0x6200] ;  /* 0x0062000002327984 */ /* 0x000fe80000000800 */
[----:B------:R-:W-:Y:S04]  /*1e880*/  LDS R49, [R3+0x4200] ;  /* 0x0042000003317984 */ /* 0x000fe80000000800 */
[----:B------:R-:W4:Y:S08]  /*1e890*/  LDS R51, [R3+0x6200] ;  /* 0x0062000003337984 */ /* 0x000f300000000800 */
[----:B------:R-:W-:Y:S04]  /*1e8a0*/  STL.64 [R1+0x8b0], R176 ;  /* 0x0008b0b001007387 */ /* 0x000fe80000100a00 */
[----:B------:R-:W-:Y:S01]  /*1e8b0*/  STL.64 [R1+0x8b8], R178 ;  /* 0x0008b8b201007387 */ /* 0x000fe20000100a00 */
[----:B-1----:R-:W-:Y:S01]  /*1e8c0*/  HMMA.1688.F32.TF32 R52, R140, R30, R52 ;  /* 0x0000001e8c34723c */ /* 0x002fe20000081034 */
[----:B--2---:R-:W-:-:S02]  /*1e8d0*/  IMAD.MOV.U32 R90, RZ, RZ, R17 ;  /* 0x000000ffff5a7224 */ /* 0x004fc400078e0011 */
[----:B---3--:R-:W-:-:S05]  /*1e8e0*/  IMAD.MOV.U32 R91, RZ, RZ, R16 ;  /* 0x000000ffff5b7224 */ /* 0x008fca00078e0010 */
[C---:B------:R-:W-:Y:S08]  /*1e8f0*/  HMMA.1688.F32.TF32 R100, R140.reuse, R18, R100 ;  /* 0x000000128c64723c */ /* 0x040ff00000081064 */
[C---:B------:R-:W-:Y:S08]  /*1e900*/  HMMA.1688.F32.TF32 R104, R140.reuse, R126, R104 ;  /* 0x0000007e8c68723c */ /* 0x040ff00000081068 */
[C---:B------:R-:W-:Y:S11]  /*1e910*/  HMMA.1688.F32.TF32 R64, R140.reuse, R130, R64 ;  /* 0x000000828c40723c */ /* 0x040ff60000081040 */
[----:B------:R-:W-:Y:S11]  /*1e920*/  @!UPT UIADD3 URZ, URZ, URZ, URZ ;  /* 0x0000003f3f3ff290 */ /* 0x000ff6000fffe03f */
[----:B------:R-:W-:Y:S01]  /*1e930*/  @!UPT UIADD3 URZ, URZ, URZ, URZ ;  /* 0x0000003f3f3ff290 */ /* 0x000fe2000fffe03f */
[----:B------:R-:W-:Y:S04]  /*1e940*/  STL.64 [R1+0x120], R64 ;  /* 0x0001204001007387 */ /* 0x000fe80000100a00 */
[----:B------:R1:W-:Y:S02]  /*1e950*/  STL.64 [R1+0x128], R66 ;  /* 0x0001284201007387 */ /* 0x0003e40000100a00 */
[C---:B-1----:R-:W-:Y:S02]  /*1e960*/  HMMA.1688.F32.TF32 R64, R140.reuse, R14, R88 ;  /* 0x0000000e8c40723c */ /* 0x042fe40000081058 */
[----:B------:R-:W-:Y:S04]  /*1e970*/  STL.64 [R1+0x210], R104 ;  /* 0x0002106801007387 */ /* 0x000fe80000100a00 */
[----:B------:R-:W-:Y:S02]  /*1e980*/  STL.64 [R1+0x218], R106 ;  /* 0x0002186a01007387 */ /* 0x000fe40000100a00 */
[C---:B------:R-:W-:Y:S02]  /*1e990*/  HMMA.1688.F32.TF32 R88, R140.reuse, R10, R72 ;  /* 0x0000000a8c58723c */ /* 0x040fe40000081048 */
[----:B------:R-:W-:Y:S04]  /*1e9a0*/  STL.64 [R1+0x130], R100 ;  /* 0x0001306401007387 */ /* 0x000fe80000100a00 */
[----:B------:R-:W-:Y:S02]  /*1e9b0*/  STL.64 [R1+0x138], R102 ;  /* 0x0001386601007387 */ /* 0x000fe40000100a00 */
[C---:B------:R-:W-:Y:S07]  /*1e9c0*/  HMMA.1688.F32.TF32 R72, R140.reuse, R6, R240 ;  /* 0x000000068c48723c */ /* 0x040fee00000810f0 */
[----:B------:R-:W-:Y:S04]  /*1e9d0*/  STL.64 [R1+0xe0], R64 ;  /* 0x0000e04001007387 */ /* 0x000fe80000100a00 */
[----:B------:R1:W-:Y:S02]  /*1e9e0*/  STL.64 [R1+0xe8], R66 ;  /* 0x0000e84201007387 */ /* 0x0003e40000100a00 */
[C---:B-1----:R-:W-:Y:S08]  /*1e9f0*/  HMMA.1688.F32.TF32 R64, R140.reuse, R34, R36 ;  /* 0x000000228c40723c */ /* 0x042ff00000081024 */
[C---:B------:R-:W-:Y:S01]  /*1ea00*/  HMMA.1688.F32.TF32 R36, R140.reuse, R26, R76 ;  /* 0x0000001a8c24723c */ /* 0x040fe2000008104c */
[----:B------:R-:W-:Y:S07]  /*1ea10*/  STL.64 [R1+0x550], R88 ;  /* 0x0005505801007387 */ /* 0x000fee0000100a00 */
[----:B------:R-:W-:Y:S01]  /*1ea20*/  HMMA.1688.F32.TF32 R108, R140, R134, R108 ;  /* 0x000000868c6c723c */ /* 0x000fe2000008106c */
[----:B------:R-:W-:Y:S04]  /*1ea30*/  STL.64 [R1+0x558], R90 ;  /* 0x0005585a01007387 */ /* 0x000fe80000100a00 */
[----:B------:R-:W-:Y:S04]  /*1ea40*/  STL.64 [R1+0x5a0], R72 ;  /* 0x0005a04801007387 */ /* 0x000fe80000100a00 */
[----:B------:R-:W-:Y:S04]  /*1ea50*/  STL.64 [R1+0x5a8], R74 ;  /* 0x0005a84a01007387 */ /* 0x000fe80000100a00 */
[----:B------:R1:W-:Y:S04]  /*1ea60*/  STL.64 [R1+0x630], R64 ;  /* 0x0006304001007387 */ /* 0x0003e80000100a00 */
[----:B------:R2:W-:Y:S04]  /*1ea70*/  STL.64 [R1+0x638], R66 ;  /* 0x0006384201007387 */ /* 0x0005e80000100a00 */
[----:B------:R-:W3:Y:S04]  /*1ea80*/  LDL.LU R100, [R1+0x160] ;  /* 0x0001600001647983 */ /* 0x000ee80000300800 */
[----:B------:R-:W-:Y:S04]  /*1ea90*/  STL.64 [R1+0x6e0], R52 ;  /* 0x0006e03401007387 */ /* 0x000fe80000100a00 */
[----:B------:R-:W-:Y:S04]  /*1eaa0*/  STL.64 [R1+0x6e8], R54 ;  /* 0x0006e83601007387 */ /* 0x000fe80000100a00 */
[----:B------:R-:W-:Y:S04]  /*1eab0*/  STL.64 [R1+0x720], R36 ;  /* 0x0007202401007387 */ /* 0x000fe80000100a00 */
[----:B------:R1:W-:Y:S04]  /*1eac0*/  STL.64 [R1+0x728], R38 ;  /* 0x0007282601007387 */ /* 0x0003e80000100a00 */
[----:B------:R-:W3:Y:S04]  /*1ead0*/  LDL.LU R101, [R1+0x164] ;  /* 0x0001640001657983 */ /* 0x000ee80000300800 */
[----:B------:R-:W3:Y:S04]  /*1eae0*/  LDL.LU R102, [R1+0x168] ;  /* 0x0001680001667983 */ /* 0x000ee80000300800 */
[----:B------:R-:W3:Y:S01]  /*1eaf0*/  LDL.LU R103, [R1+0x16c] ;  /* 0x00016c0001677983 */ /* 0x000ee20000300800 */
[----:B------:R-:W-:-:S03]  /*1eb00*/  MOV R20, R108 ;  /* 0x0000006c00147202 */ /* 0x000fc60000000f00 */
[----:B------:R-:W3:Y:S01]  /*1eb10*/  LDL.LU R104, [R1+0x1f0] ;  /* 0x0001f00001687983 */ /* 0x000ee20000300800 */
[----:B------:R-:W-:-:S03]  /*1eb20*/  IMAD.MOV.U32 R17, RZ, RZ, R109 ;  /* 0x000000ffff117224 */ /* 0x000fc600078e006d */
[----:B------:R-:W3:Y:S01]  /*1eb30*/  LDL.LU R105, [R1+0x1f4] ;  /* 0x0001f40001697983 */ /* 0x000ee20000300800 */
[----:B------:R-:W-:-:S03]  /*1eb40*/  IMAD.MOV.U32 R16, RZ, RZ, R110 ;  /* 0x000000ffff107224 */ /* 0x000fc600078e006e */
[----:B------:R-:W3:Y:S01]  /*1eb50*/  LDL.LU R106, [R1+0x1f8] ;  /* 0x0001f800016a7983 */ /* 0x000ee20000300800 */
[----:B------:R-:W-:-:S03]  /*1eb60*/  MOV R13, R111 ;  /* 0x0000006f000d7202 */ /* 0x000fc60000000f00 */
[----:B------:R-:W3:Y:S04]  /*1eb70*/  LDL.LU R107, [R1+0x1fc] ;  /* 0x0001fc00016b7983 */ /* 0x000ee80000300800 */
[----:B------:R-:W3:Y:S04]  /*1eb80*/  LDL.LU R108, [R1+0x350] ;  /* 0x00035000016c7983 */ /* 0x000ee80000300800 */
[----:B------:R-:W3:Y:S04]  /*1eb90*/  LDL.LU R109, [R1+0x354] ;  /* 0x00035400016d7983 */ /* 0x000ee80000300800 */
[----:B------:R-:W3:Y:S04]  /*1eba0*/  LDL.LU R110, [R1+0x358] ;  /* 0x00035800016e7983 */ /* 0x000ee80000300800 */
[----:B------:R-:W3:Y:S04]  /*1ebb0*/  LDL.LU R111, [R1+0x35c] ;  /* 0x00035c00016f7983 */ /* 0x000ee80000300800 */
[----:B-1----:R-:W3:Y:S04]  /*1ebc0*/  LDL.LU R64, [R1+0x2e0] ;  /* 0x0002e00001407983 */ /* 0x002ee80000300800 */
[----:B------:R-:W3:Y:S04]  /*1ebd0*/  LDL.LU R65, [R1+0x2e4] ;  /* 0x0002e40001417983 */ /* 0x000ee80000300800 */
[----:B--2---:R-:W2:Y:S04]  /*1ebe0*/  LDL.LU R66, [R1+0x2e8] ;  /* 0x0002e80001427983 */ /* 0x004ea80000300800 */
[----:B------:R-:W2:Y:S04]  /*1ebf0*/  LDL.LU R67, [R1+0x2ec] ;  /* 0x0002ec0001437983 */ /* 0x000ea80000300800 */
        /* <DEDUP_REMOVED lines=10> */
[----:B------:R-:W2:Y:S01]  /*1eca0*/  LDL.LU R242, [R1+0x58] ;  /* 0x0000580001f27983 */ /* 0x000ea20000300800 */
[C---:B------:R-:W-:Y:S08]  /*1ecb0*/  HMMA.1688.F32.TF32 R36, R140.reuse, R22, R92 ;  /* 0x000000168c24723c */ /* 0x040ff0000008105c */
[C---:B------:R-:W-:Y:S11]  /*1ecc0*/  HMMA.1688.F32.TF32 R76, R140.reuse, R150, R160 ;  /* 0x000000968c4c723c */ /* 0x040ff600000810a0 */
[----:B------:R-:W-:Y:S04]  /*1ecd0*/  @!UPT UIADD3 URZ, URZ, URZ, URZ ;  /* 0x0000003f3f3ff290 */ /* 0x000fe8000fffe03f */
[----:B------:R1:W-:Y:S01]  /*1ece0*/  STL.64 [R1+0x788], R38 ;  /* 0x0007882601007387 */ /* 0x0003e20000100a00 */
[----:B------:R-:W-:Y:S01]  /*1ecf0*/  IMAD.MOV.U32 R116, RZ, RZ, R36 ;  /* 0x000000ffff747224 */ /* 0x000fe200078e0024 */
[----:B------:R-:W-:Y:S02]  /*1ed00*/  MOV R117, R37 ;  /* 0x0000002500757202 */ /* 0x000fe40000000f00 */
[C---:B-1----:R-:W-:Y:S03]  /*1ed10*/  HMMA.1688.F32.TF32 R36, R140.reuse, R146, R164 ;  /* 0x000000928c24723c */ /* 0x042fe600000810a4 */
[----:B------:R-:W-:Y:S04]  /*1ed20*/  STL [R1+0x1a2c], R117 ;  /* 0x001a2c7501007387 */ /* 0x000fe80000100800 */
[----:B------:R-:W-:Y:S01]  /*1ed30*/  STL [R1+0x1a28], R116 ;  /* 0x001a287401007387 */ /* 0x000fe20000100800 */
[C---:B------:R-:W-:Y:S03]  /*1ed40*/  HMMA.1688.F32.TF32 R52, R140.reuse, R122, R152 ;  /* 0x0000007a8c34723c */ /* 0x040fe60000081098 */
[----:B------:R-:W-:Y:S04]  /*1ed50*/  STL.64 [R1+0x7b0], R76 ;  /* 0x0007b04c01007387 */ /* 0x000fe80000100a00 */
[----:B------:R1:W-:Y:S08]  /*1ed60*/  STL.64 [R1+0x7b8], R78 ;  /* 0x0007b84e01007387 */ /* 0x0003f00000100a00 */
[----:B------:R-:W-:Y:S01]  /*1ed70*/  STL.64 [R1+0x860], R36 ;  /* 0x0008602401007387 */ /* 0x000fe20000100a00 */
[C---:B-1----:R-:W-:Y:S03]  /*1ed80*/  HMMA.1688.F32.TF32 R76, R140.reuse, R118, R156 ;  /* 0x000000768c4c723c */ /* 0x042fe6000008109c */
[----:B------:R1:W-:Y:S05]  /*1ed90*/  STL.64 [R1+0x868], R38 ;  /* 0x0008682601007387 */ /* 0x0003ea0000100a00 */
[----:B-1----:R-:W-:Y:S01]  /*1eda0*/  HMMA.1688.F32.TF32 R36, R140, R114, R180 ;  /* 0x000000728c24723c */ /* 0x002fe200000810b4 */
[----:B------:R-:W-:Y:S04]  /*1edb0*/  STL.64 [R1+0x850], R52 ;  /* 0x0008503401007387 */ /* 0x000fe80000100a00 */
[----:B------:R-:W-:Y:S10]  /*1edc0*/  STL.64 [R1+0x858], R54 ;  /* 0x0008583601007387 */ /* 0x000ff40000100a00 */
[----:B------:R-:W-:Y:S04]  /*1edd0*/  STL.64 [R1+0x840], R76 ;  /* 0x0008404c01007387 */ /* 0x000fe80000100a00 */
[----:B------:R-:W-:Y:S01]  /*1ede0*/  STL.64 [R1+0x848], R78 ;  /* 0x0008484e01007387 */ /* 0x000fe20000100a00 */
[----:B------:R-:W-:Y:S01]  /*1edf0*/  IMAD.MOV.U32 R243, RZ, RZ, R0 ;  /* 0x000000fffff37224 */ /* 0x000fe200078e0000 */
[C---:B----4-:R-:W-:Y:S02]  /*1ee00*/  HMMA.1688.F32.TF32 R40, R48.reuse, R34, R40 ;  /* 0x000000223028723c */ /* 0x050fe40000081028 */
[----:B------:R-:W-:Y:S04]  /*1ee10*/  LDS R52, [R2+0x4300] ;  /* 0x0043000002347984 */ /* 0x000fe80000000800 */
[----:B------:R-:W-:Y:S04]  /*1ee20*/  LDS R54, [R2+0x6300] ;  /* 0x0063000002367984 */ /* 0x000fe80000000800 */
[----:B------:R-:W-:Y:S04]  /*1ee30*/  STL.64 [R1+0x830], R36 ;  /* 0x0008302401007387 */ /* 0x000fe80000100a00 */
[----:B------:R3:W-:Y:S04]  /*1ee40*/  STL.64 [R1+0x838], R38 ;  /* 0x0008382601007387 */ /* 0x0007e80000100a00 */
[----:B------:R-:W-:Y:S04]  /*1ee50*/  LDS R53, [R3+0x4300] ;  /* 0x0043000003357984 */ /* 0x000fe80000000800 */
[----:B------:R-:W1:Y:S01]  /*1ee60*/  LDS R55, [R3+0x6300] ;  /* 0x0063000003377984 */ /* 0x000e620000000800 */
[C---:B---3--:R-:W-:Y:S08]  /*1ee70*/  HMMA.1688.F32.TF32 R36, R48.reuse, R134, R108 ;  /* 0x000000863024723c */ /* 0x048ff0000008106c */
[C---:B--2---:R-:W-:Y:S08]  /*1ee80*/  HMMA.1688.F32.TF32 R76, R48.reuse, R130, R64 ;  /* 0x00000082304c723c */ /* 0x044ff00000081040 */
[----:B------:R-:W-:Y:S08]  /*1ee90*/  HMMA.1688.F32.TF32 R64, R48, R126, R104 ;  /* 0x0000007e3040723c */ /* 0x000ff00000081068 */
[----:B------:R-:W-:Y:S01]  /*1eea0*/  IMAD.MOV.U32 R29, RZ, RZ, R36 ;  /* 0x000000ffff1d7224 */ /* 0x000fe200078e0024 */
[----:B------:R-:W-:Y:S01]  /*1eeb0*/  MOV R24, R38 ;  /* 0x0000002600187202 */ /* 0x000fe20000000f00 */
[----:B------:R-:W-:-:S02]  /*1eec0*/  IMAD.MOV.U32 R25, RZ, RZ, R37 ;  /* 0x000000ffff197224 */ /* 0x000fc400078e0025 */
[----:B------:R-:W-:Y:S02]  /*1eed0*/  IMAD.MOV.U32 R21, RZ, RZ, R39 ;  /* 0x000000ffff157224 */ /* 0x000fe400078e0027 */
[----:B------:R-:W-:Y:S01]  /*1eee0*/  HMMA.1688.F32.TF32 R36, R48, R18, R100 ;  /* 0x000000123024723c */ /* 0x000fe20000081064 */
[----:B------:R-:W-:Y:S04]  /*1eef0*/  STL.64 [R1+0x80], R76 ;  /* 0x0000804c01007387 */ /* 0x000fe80000100a00 */
[----:B------:R-:W-:Y:S04]  /*1ef00*/  STL.64 [R1+0x88], R78 ;  /* 0x0000884e01007387 */ /* 0x000fe80000100a00 */
[----:B------:R-:W-:Y:S04]  /*1ef10*/  STL.64 [R1+0x70], R64 ;  /* 0x0000704001007387 */ /* 0x000fe80000100a00 */
[----:B------:R2:W-:Y:S11]  /*1ef20*/  STL.64 [R1+0x78], R66 ;  /* 0x0000784201007387 */ /* 0x0005f60000100a00 */
[----:B------:R-:W-:Y:S01]  /*1ef30*/  IMAD.MOV.U32 R5, RZ, RZ, R36 ;  /* 0x000000ffff057224 */ /* 0x000fe200078e0024 */
[----:B------:R-:W-:Y:S01]  /*1ef40*/  MOV R9, R37 ;  /* 0x0000002500097202 */ /* 0x000fe20000000f00 */
[----:B------:R-:W-:-:S02]  /*1ef50*/  IMAD.MOV.U32 R12, RZ, RZ, R38 ;  /* 0x000000ffff0c7224 */ /* 0x000fc400078e0026 */
[----:B------:R-:W-:Y:S01]  /*1ef60*/  IMAD.MOV.U32 R8, RZ, RZ, R39 ;  /* 0x000000ffff087224 */ /* 0x000fe200078e0027 */
[C---:B--2---:R-:W-:Y:S08]  /*1ef70*/  HMMA.1688.F32.TF32 R64, R48.reuse, R14, R88 ;  /* 0x0000000e3040723c */ /* 0x044ff00000081058 */
[----:B------:R-:W-:Y:S11]  /*1ef80*/  HMMA.1688.F32.TF32 R36, R48, R10, R72 ;  /* 0x0000000a3024723c */ /* 0x000ff60000081048 */
[----:B------:R-:W-:Y:S04]  /*1ef90*/  @!UPT UIADD3 URZ, URZ, URZ, URZ ;  /* 0x0000003f3f3ff290 */ /* 0x000fe8000fffe03f */
[----:B------:R-:W-:Y:S04]  /*1efa0*/  STL.64 [R1+0x110], R64 ;  /* 0x0001104001007387 */ /* 0x000fe80000100a00 */
[----:B------:R2:W-:Y:S04]  /*1efb0*/  STL.64 [R1+0x118], R66 ;  /* 0x0001184201007387 */ /* 0x0005e80000100a00 */
[----:B------:R3:W-:Y:S01]  /*1efc0*/  STL [R1+0xb0], R36 ;  /* 0x0000b02401007387 */ /* 0x0007e20000100800 */
[----:B------:R-:W-:Y:S01]  /*1efd0*/  MOV R33, R37 ;  /* 0x0000002500217202 */ /* 0x000fe20000000f00 */
[----:B------:R-:W-:-:S02]  /*1efe0*/  IMAD.MOV.U32 R32, RZ, RZ, R38 ;  /* 0x000000ffff207224 */ /* 0x000fc400078e0026 */
[----:B------:R-:W-:Y:S01]  /*1eff0*/  IMAD.MOV.U32 R0, RZ, RZ, R39 ;  /* 0x000000ffff007224 */ /* 0x000fe200078e0027 */
[C---:B--2---:R-:W-:Y:S08]  /*1f000*/  HMMA.1688.F32.TF32 R64, R48.reuse, R6, R240 ;  /* 0x000000063040723c */ /* 0x044ff000000810f0 */
[----:B---3--:R-:W-:Y:S01]  /*1f010*/  HMMA.1688.F32.TF32 R36, R48, R30, R68 ;  /* 0x0000001e3024723c */ /* 0x008fe20000081044 */
[----:B------:R-:W-:Y:S11]  /*1f020*/  STL [R1+0x1a44], R0 ;  /* 0x001a440001007387 */ /* 0x000ff60000100800 */
[----:B------:R-:W-:Y:S03]  /*1f030*/  @!UPT UIADD3 URZ, URZ, URZ, URZ ;  /* 0x0000003f3f3ff290 */ /* 0x000fe6000fffe03f */
[----:B------:R-:W-:Y:S04]  /*1f040*/  STL.64 [R1+0x2b0], R64 ;  /* 0x0002b04001007387 */ /* 0x000fe80000100a00 */
[----:B------:R-:W-:Y:S04]  /*1f050*/  STL.64 [R1+0x2b8], R66 ;  /* 0x0002b84201007387 */ /* 0x000fe80000100a00 */
[----:B------:R-:W-:Y:S01]  /*1f060*/  STL.64 [R1+0x2c0], R40 ;  /* 0x0002c02801007387 */ /* 0x000fe20000100a00 */
[----:B------:R-:W-:Y:S01]  /*1f070*/  MOV R113, R38 ;  /* 0x0000002600717202 */ /* 0x000fe20000000f00 */
[----:B------:R-:W-:-:S02]  /*1f080*/  IMAD.MOV.U32 R112, RZ, RZ, R39 ;  /* 0x000000ffff707224 */ /* 0x000fc400078e0027 */
[----:B------:R-:W-:Y:S04]  /*1f090*/  STL.64 [R1+0x2c8], R42 ;  /* 0x0002c82a01007387 */ /* 0x000fe80000100a00 */
[----:B------:R2:W-:Y:S02]  /*1f0a0*/  STL.64 [R1+0x5f0], R36 ;  /* 0x0005f02401007387 */ /* 0x0005e40000100a00 */
[C---:B--2---:R-:W-:Y:S02]  /*1f0b0*/  HMMA.1688.F32.TF32 R36, R48.reuse, R26, R80 ;  /* 0x0000001a3024723c */ /* 0x044fe40000081050 */
[----:B------:R-:W-:Y:S04]  /*1f0c0*/  STL [R1+0x19fc], R112 ;  /* 0x0019fc7001007387 */ /* 0x000fe80000100800 */
[----:B------:R-:W-:Y:S04]  /*1f0d0*/  STL [R1+0x19f8], R113 ;  /* 0x0019f87101007387 */ /* 0x000fe80000100800 */
[----:B------:R-:W2:Y:S11]  /*1f0e0*/  LDL.LU R72, [R1+0x40] ;  /* 0x0000400001487983 */ /* 0x000eb60000300800 */
[----:B------:R-:W-:Y:S02]  /*1f0f0*/  @!UPT UIADD3 URZ, URZ, URZ, URZ ;  /* 0x0000003f3f3ff290 */ /* 0x000fe4000fffe03f */
[----:B------:R-:W-:Y:S04]  /*1f100*/  STL.64 [R1+0x650], R36 ;  /* 0x0006502401007387 */ /* 0x000fe80000100a00 */
[----:B------:R3:W-:Y:S04]  /*1f110*/  STL.64 [R1+0x658], R38 ;  /* 0x0006582601007387 */ /* 0x0007e80000100a00 */
[----:B------:R-:W2:Y:S04]  /*1f120*/  LDL.LU R73, [R1+0x44] ;  /* 0x0000440001497983 */ /* 0x000ea80000300800 */
[----:B------:R-:W2:Y:S04]  /*1f130*/  LDL.LU R74, [R1+0x48] ;  /* 0x00004800014a7983 */ /* 0x000ea80000300800 */
[----:B------:R-:W2:Y:S04]  /*1f140*/  LDL.LU R75, [R1+0x4c] ;  /* 0x00004c00014b7983 */ /* 0x000ea80000300800 */
[----:B------:R-:W4:Y:S04]  /*1f150*/  LDL.LU R100, [R1+0x100] ;  /* 0x0001000001647983 */ /* 0x000f280000300800 */
[----:B------:R-:W4:Y:S04]  /*1f160*/  LDL.LU R101, [R1+0x104] ;  /* 0x0001040001657983 */ /* 0x000f280000300800 */
[----:B------:R-:W4:Y:S04]  /*1f170*/  LDL.LU R102, [R1+0x108] ;  /* 0x0001080001667983 */ /* 0x000f280000300800 */
[----:B------:R-:W4:Y:S04]  /*1f180*/  LDL.LU R103, [R1+0x10c] ;  /* 0x00010c0001677983 */ /* 0x000f280000300800 */
[----:B------:R-:W1:Y:S04]  /*1f190*/  LDL.LU R176, [R1+0x340] ;  /* 0x0003400001b07983 */ /* 0x000e680000300800 */
[----:B------:R-:W1:Y:S04]  /*1f1a0*/  LDL.LU R177, [R1+0x344] ;  /* 0x0003440001b17983 */ /* 0x000e680000300800 */
[----:B------:R-:W1:Y:S04]  /*1f1b0*/  LDL.LU R178, [R1+0x348] ;  /* 0x0003480001b27983 */ /* 0x000e680000300800 */
[----:B------:R-:W1:Y:S04]  /*1f1c0*/  LDL.LU R179, [R1+0x34c] ;  /* 0x00034c0001b37983 */ /* 0x000e680000300800 */
[----:B------:R-:W2:Y:S04]  /*1f1d0*/  LDL.LU R196, [R1+0x400] ;  /* 0x0004000001c47983 */ /* 0x000ea80000300800 */
[----:B------:R-:W2:Y:S04]  /*1f1e0*/  LDL.LU R197, [R1+0x404] ;  /* 0x0004040001c57983 */ /* 0x000ea80000300800 */
[----:B------:R-:W2:Y:S04]  /*1f1f0*/  LDL.LU R198, [R1+0x408] ;  /* 0x0004080001c67983 */ /* 0x000ea80000300800 */
[----:B------:R-:W2:Y:S04]  /*1f200*/  LDL.LU R199, [R1+0x40c] ;  /* 0x00040c0001c77983 */ /* 0x000ea80000300800 */
[----:B------:R-:W4:Y:S04]  /*1f210*/  LDL.LU R108, [R1+0x2d0] ;  /* 0x0002d000016c7983 */ /* 0x000f280000300800 */
        /* <DEDUP_REMOVED lines=14> */
[----:B------:R-:W4:Y:S01]  /*1f300*/  LDL.LU R91, [R1+0xac] ;  /* 0x0000ac00015b7983 */ /* 0x000f220000300800 */
[C---:B---3--:R-:W-:Y:S03]  /*1f310*/  HMMA.1688.F32.TF32 R36, R48.reuse, R22, R96 ;  /* 0x000000163024723c */ /* 0x048fe60000081060 */
[----:B------:R-:W-:Y:S04]  /*1f320*/  LDS R96, [R2+0x4600] ;  /* 0x0046000002607984 */ /* 0x000fe80000000800 */
[----:B------:R-:W-:Y:S01]  /*1f330*/  LDS R98, [R2+0x6600] ;  /* 0x0066000002627984 */ /* 0x000fe20000000800 */
[----:B------:R-:W-:Y:S03]  /*1f340*/  HMMA.1688.F32.TF32 R40, R48, R150, R200 ;  /* 0x000000963028723c */ /* 0x000fe600000810c8 */
[----:B------:R-:W-:Y:S04]  /*1f350*/  LDS R97, [R3+0x4600] ;  /* 0x0046000003617984 */ /* 0x000fe80000000800 */
[----:B------:R-:W-:Y:S08]  /*1f360*/  LDS R99, [R3+0x6600] ;  /* 0x0066000003637984 */ /* 0x000ff00000000800 */
[----:B------:R3:W-:Y:S01]  /*1f370*/  STL.64 [R1+0x6c8], R38 ;  /* 0x0006c82601007387 */ /* 0x0007e20000100a00 */
[----:B------:R-:W-:Y:S01]  /*1f380*/  IMAD.MOV.U32 R120, RZ, RZ, R36 ;  /* 0x000000ffff787224 */ /* 0x000fe200078e0024 */
[----:B------:R-:W-:-:S02]  /*1f390*/  MOV R121, R37 ;  /* 0x0000002500797202 */ /* 0x000fc40000000f00 */
[C---:B---3--:R-:W-:Y:S03]  /*1f3a0*/  HMMA.1688.F32.TF32 R36, R48.reuse, R146, R204 ;  /* 0x000000923024723c */ /* 0x048fe600000810cc */
[----:B------:R-:W-:Y:S04]  /*1f3b0*/  STL [R1+0x1a04], R121 ;  /* 0x001a047901007387 */ /* 0x000fe80000100800 */
[----:B------:R-:W-:Y:S01]  /*1f3c0*/  STL [R1+0x1a00], R120 ;  /* 0x001a007801007387 */ /* 0x000fe20000100800 */
[C---:B------:R-:W-:Y:S03]  /*1f3d0*/  HMMA.1688.F32.TF32 R64, R48.reuse, R122, R168 ;  /* 0x0000007a3040723c */ /* 0x040fe600000810a8 */
[----:B------:R-:W-:Y:S04]  /*1f3e0*/  STL.64 [R1+0x6f0], R40 ;  /* 0x0006f02801007387 */ /* 0x000fe80000100a00 */
[----:B------:R3:W-:Y:S08]  /*1f3f0*/  STL.64 [R1+0x6f8], R42 ;  /* 0x0006f82a01007387 */ /* 0x0007f00000100a00 */
[----:B------:R-:W-:Y:S01]  /*1f400*/  STL.64 [R1+0x800], R36 ;  /* 0x0008002401007387 */ /* 0x000fe20000100a00 */
[C---:B---3--:R-:W-:Y:S03]  /*1f410*/  HMMA.1688.F32.TF32 R40, R48.reuse, R118, R172 ;  /* 0x000000763028723c */ /* 0x048fe600000810ac */
[----:B------:R3:W-:Y:S04]  /*1f420*/  STL.64 [R1+0x808], R38 ;  /* 0x0008082601007387 */ /* 0x0007e80000100a00 */
[----:B------:R-:W-:Y:S04]  /*1f430*/  LDS R172, [R2+0x4700] ;  /* 0x0047000002ac7984 */ /* 0x000fe80000000800 */
[----:B------:R-:W-:Y:S01]  /*1f440*/  LDS R174, [R2+0x6700] ;  /* 0x0067000002ae7984 */ /* 0x000fe20000000800 */
[----:B---3--:R-:W-:Y:S03]  /*1f450*/  HMMA.1688.F32.TF32 R36, R48, R114, R212 ;  /* 0x000000723024723c */ /* 0x008fe600000810d4 */
[----:B------:R-:W-:Y:S04]  /*1f460*/  STL.64 [R1+0x7e0], R64 ;  /* 0x0007e04001007387 */ /* 0x000fe80000100a00 */
[----:B------:R-:W-:Y:S04]  /*1f470*/  STL.64 [R1+0x7e8], R66 ;  /* 0x0007e84201007387 */ /* 0x000fe80000100a00 */
[----:B------:R-:W-:Y:S04]  /*1f480*/  STL.64 [R1+0x7c0], R40 ;  /* 0x0007c02801007387 */ /* 0x000fe80000100a00 */
[----:B------:R4:W-:Y:S04]  /*1f490*/  STL.64 [R1+0x7c8], R42 ;  /* 0x0007c82a01007387 */ /* 0x0009e80000100a00 */
[----:B------:R-:W-:Y:S04]  /*1f4a0*/  LDS R64, [R2+0x4400] ;  /* 0x0044000002407984 */ /* 0x000fe80000000800 */
[----:B------:R-:W-:Y:S04]  /*1f4b0*/  LDS R66, [R2+0x6400] ;  /* 0x0064000002427984 */ /* 0x000fe80000000800 */
[----:B------:R-:W-:Y:S04]  /*1f4c0*/  STL.64 [R1+0x7a0], R36 ;  /* 0x0007a02401007387 */ /* 0x000fe80000100a00 */
[----:B------:R3:W-:Y:S04]  /*1f4d0*/  STL.64 [R1+0x7a8], R38 ;  /* 0x0007a82601007387 */ /* 0x0007e80000100a00 */
[----:B------:R-:W-:Y:S04]  /*1f4e0*/  LDS R65, [R3+0x4400] ;  /* 0x0044000003417984 */ /* 0x000fe80000000800 */
[----:B------:R-:W1:Y:S04]  /*1f4f0*/  LDS R67, [R3+0x6400] ;  /* 0x0064000003437984 */ /* 0x000e680000000800 */
[----:B------:R-:W-:Y:S04]  /*1f500*/  LDS R173, [R3+0x4700] ;  /* 0x0047000003ad7984 */ /* 0x000fe80000000800 */
[----:B------:R-:W-:Y:S01]  /*1f510*/  LDS R175, [R3+0x6700] ;  /* 0x0067000003af7984 */ /* 0x000fe20000000800 */
[C---:B-1----:R-:W-:Y:S08]  /*1f520*/  HMMA.1688.F32.TF32 R48, R52.reuse, R130, R176 ;  /* 0x000000823430723c */ /* 0x042ff000000810b0 */
[C---:B--2---:R-:W-:Y:S08]  /*1f530*/  HMMA.1688.F32.TF32 R212, R52.reuse, R134, R196 ;  /* 0x0000008634d4723c */ /* 0x044ff000000810c4 */
[C---:B----4-:R-:W-:Y:S08]  /*1f540*/  HMMA.1688.F32.TF32 R40, R52.reuse, R126, R108 ;  /* 0x0000007e3428723c */ /* 0x050ff0000008106c */
[C---:B---3--:R-:W-:Y:S07]  /*1f550*/  HMMA.1688.F32.TF32 R36, R52.reuse, R18, R104 ;  /* 0x000000123424723c */ /* 0x048fee0000081068 */
[----:B------:R-:W-:Y:S04]  /*1f560*/  STL.64 [R1+0x1a80], R214 ;  /* 0x001a80d601007387 */ /* 0x000fe80000100a00 */
[----:B------:R-:W-:Y:S04]  /*1f570*/  STL.64 [R1+0x1a78], R212 ;  /* 0x001a78d401007387 */ /* 0x000fe80000100a00 */
[----:B------:R-:W-:Y:S04]  /*1f580*/  STL.64 [R1+0x1a50], R50 ;  /* 0x001a503201007387 */ /* 0x000fe80000100a00 */
[----:B------:R1:W-:Y:S04]  /*1f590*/  STL.64 [R1+0x1a48], R48 ;  /* 0x001a483001007387 */ /* 0x0003e80000100a00 */
[----:B------:R-:W-:Y:S01]  /*1f5a0*/  STL.64 [R1+0x1a60], R42 ;  /* 0x001a602a01007387 */ /* 0x000fe20000100a00 */
[C---:B------:R-:W-:Y:S03]  /*1f5b0*/  HMMA.1688.F32.TF32 R240, R52.reuse, R14, R240 ;  /* 0x0000000e34f0723c */ /* 0x040fe600000810f0 */
[----:B------:R-:W-:Y:S04]  /*1f5c0*/  STL.64 [R1+0x1a58], R40 ;  /* 0x001a582801007387 */ /* 0x000fe80000100a00 */
[----:B------:R-:W-:Y:S04]  /*1f5d0*/  STL.64 [R1+0x1a70], R38 ;  /* 0x001a702601007387 */ /* 0x000fe80000100a00 */
[----:B------:R2:W-:Y:S01]  /*1f5e0*/  STL.64 [R1+0x1a68], R36 ;  /* 0x001a682401007387 */ /* 0x0005e20000100a00 */
[C---:B-1----:R-:W-:Y:S08]  /*1f5f0*/  HMMA.1688.F32.TF32 R48, R52.reuse, R6, R88 ;  /* 0x000000063430723c */ /* 0x042ff00000081058 */
[C---:B--2---:R-:W-:Y:S08]  /*1f600*/  HMMA.1688.F32.TF32 R36, R52.reuse, R10, R100 ;  /* 0x0000000a3424723c */ /* 0x044ff00000081064 */
[----:B------:R-:W-:Y:S01]  /*1f610*/  HMMA.1688.F32.TF32 R40, R52, R34, R72 ;  /* 0x000000223428723c */ /* 0x000fe20000081048 */
[----:B------:R-:W-:Y:S04]  /*1f620*/  STL.64 [R1+0x1a90], R242 ;  /* 0x001a90f201007387 */ /* 0x000fe80000100a00 */
[----:B------:R-:W-:Y:S04]  /*1f630*/  STL.64 [R1+0x1a88], R240 ;  /* 0x001a88f001007387 */ /* 0x000fe80000100a00 */
[----:B------:R-:W-:Y:S04]  /*1f640*/  LDS R72, [R2+0x4500] ;  /* 0x0045000002487984 */ /* 0x000fe80000000800 */
[----:B------:R-:W-:Y:S04]  /*1f650*/  LDS R74, [R2+0x6500] ;  /* 0x00650000024a7984 */ /* 0x000fe80000000800 */
[----:B------:R-:W-:Y:S04]  /*1f660*/  STL [R1+0x64], R37 ;  /* 0x0000642501007387 */ /* 0x000fe80000100800 */
[----:B------:R1:W-:Y:S04]  /*1f670*/  STL.64 [R1+0x68], R38 ;  /* 0x0000682601007387 */ /* 0x0003e80000100a00 */
[----:B------:R-:W-:Y:S04]  /*1f680*/  STL.64 [R1+0xa0], R48 ;  /* 0x0000a03001007387 */ /* 0x000fe80000100a00 */
[----:B------:R-:W-:Y:S04]  /*1f690*/  STL.64 [R1+0xa8], R50 ;  /* 0x0000a83201007387 */ /* 0x000fe80000100a00 */
[----:B------:R-:W-:Y:S04]  /*1f6a0*/  STL.64 [R1+0x150], R40 ;  /* 0x0001502801007387 */ /* 0x000fe80000100a00 */
[----:B------:R2:W-:Y:S04]  /*1f6b0*/  STL.64 [R1+0x158], R42 ;  /* 0x0001582a01007387 */ /* 0x0005e80000100a00 */
[----:B------:R-:W3:Y:S04]  /*1f6c0*/  LDL.LU R100, [R1+0x90] ;  /* 0x0000900001647983 */ /* 0x000ee80000300800 */
[----:B------:R-:W3:Y:S04]  /*1f6d0*/  LDL.LU R101, [R1+0x94] ;  /* 0x0000940001657983 */ /* 0x000ee80000300800 */
[----:B------:R-:W3:Y:S04]  /*1f6e0*/  LDL.LU R102, [R1+0x98] ;  /* 0x0000980001667983 */ /* 0x000ee80000300800 */
[----:B------:R-:W3:Y:S04]  /*1f6f0*/  LDL.LU R103, [R1+0x9c] ;  /* 0x00009c0001677983 */ /* 0x000ee80000300800 */
[----:B------:R-:W4:Y:S04]  /*1f700*/  LDL.LU R108, [R1+0x140] ;  /* 0x00014000016c7983 */ /* 0x000f280000300800 */
[----:B------:R-:W4:Y:S04]  /*1f710*/  LDL.LU R109, [R1+0x144] ;  /* 0x00014400016d7983 */ /* 0x000f280000300800 */
[----:B------:R-:W4:Y:S04]  /*1f720*/  LDL.LU R110, [R1+0x148] ;  /* 0x00014800016e7983 */ /* 0x000f280000300800 */
[----:B------:R-:W4:Y:S04]  /*1f730*/  LDL.LU R111, [R1+0x14c] ;  /* 0x00014c00016f7983 */ /* 0x000f280000300800 */
[----:B------:R-:W3:Y:S04]  /*1f740*/  LDL.LU R176, [R1+0x1c0] ;  /* 0x0001c00001b07983 */ /* 0x000ee80000300800 */
[----:B------:R-:W3:Y:S04]  /*1f750*/  LDL.LU R177, [R1+0x1c4] ;  /* 0x0001c40001b17983 */ /* 0x000ee80000300800 */
[----:B------:R-:W3:Y:S04]  /*1f760*/  LDL.LU R178, [R1+0x1c8] ;  /* 0x0001c80001b27983 */ /* 0x000ee80000300800 */
[----:B------:R-:W3:Y:S04]  /*1f770*/  LDL.LU R179, [R1+0x1cc] ;  /* 0x0001cc0001b37983 */ /* 0x000ee80000300800 */
        /* <DEDUP_REMOVED lines=24> */
[----:B------:R-:W-:-:S02]  /*1f900*/  IMAD.MOV.U32 R0, RZ, RZ, R36 ;  /* 0x000000ffff007224 */ /* 0x000fc400078e0024 */
[C---:B-1----:R-:W-:Y:S01]  /*1f910*/  HMMA.1688.F32.TF32 R36, R52.reuse, R30, R44 ;  /* 0x0000001e3424723c */ /* 0x042fe2000008102c */
[----:B------:R-:W-:Y:S04]  /*1f920*/  LDS R73, [R3+0x4500] ;  /* 0x0045000003497984 */ /* 0x000fe80000000800 */
[----:B------:R-:W1:Y:S11]  /*1f930*/  LDS R75, [R3+0x6500] ;  /* 0x00650000034b7984 */ /* 0x000e760000000800 */
[----:B------:R-:W-:Y:S08]  /*1f940*/  @!UPT UIADD3 URZ, URZ, URZ, URZ ;  /* 0x0000003f3f3ff290 */ /* 0x000ff0000fffe03f */
[----:B------:R-:W-:Y:S01]  /*1f950*/  IMAD.MOV.U32 R121, RZ, RZ, R36 ;  /* 0x000000ffff797224 */ /* 0x000fe200078e0024 */
[----:B------:R-:W-:Y:S01]  /*1f960*/  MOV R120, R37 ;  /* 0x0000002500787202 */ /* 0x000fe20000000f00 */
[----:B------:R-:W-:Y:S02]  /*1f970*/  IMAD.MOV.U32 R112, RZ, RZ, R38 ;  /* 0x000000ffff707224 */ /* 0x000fe400078e0026 */
[----:B------:R-:W-:Y:S02]  /*1f980*/  IMAD.MOV.U32 R113, RZ, RZ, R39 ;  /* 0x000000ffff717224 */ /* 0x000fe400078e0027 */
[C---:B------:R-:W-:Y:S01]  /*1f990*/  HMMA.1688.F32.TF32 R36, R52.reuse, R26, R56 ;  /* 0x0000001a3424723c */ /* 0x040fe20000081038 */
[----:B------:R-:W-:Y:S04]  /*1f9a0*/  STL [R1+0x1a14], R120 ;  /* 0x001a147801007387 */ /* 0x000fe80000100800 */
[----:B------:R-:W-:Y:S03]  /*1f9b0*/  STL [R1+0x1a10], R121 ;  /* 0x001a107901007387 */ /* 0x000fe60000100800 */
[C---:B------:R-:W-:Y:S01]  /*1f9c0*/  HMMA.1688.F32.TF32 R44, R52.reuse, R22, R60 ;  /* 0x00000016342c723c */ /* 0x040fe2000008103c */
[----:B------:R-:W-:Y:S04]  /*1f9d0*/  STL [R1+0x1a0c], R112 ;  /* 0x001a0c7001007387 */ /* 0x000fe80000100800 */
[----:B------:R-:W-:Y:S03]  /*1f9e0*/  STL [R1+0x1a08], R113 ;  /* 0x001a087101007387 */ /* 0x000fe60000100800 */
[C---:B--2---:R-:W-:Y:S07]  /*1f9f0*/  HMMA.1688.F32.TF32 R40, R52.reuse, R150, R184 ;  /* 0x000000963428723c */ /* 0x044fee00000810b8 */
[----:B------:R-:W-:Y:S04]  /*1fa00*/  STL.64 [R1+0x530], R36 ;  /* 0x0005302401007387 */ /* 0x000fe80000100a00 */
[----:B------:R2:W-:Y:S02]  /*1fa10*/  STL.64 [R1+0x538], R38 ;  /* 0x0005382601007387 */ /* 0x0005e40000100a00 */
[C---:B--2---:R-:W-:Y:S02]  /*1fa20*/  HMMA.1688.F32.TF32 R36, R52.reuse, R146, R208 ;  /* 0x000000923424723c */ /* 0x044fe400000810d0 */
[----:B------:R-:W-:Y:S04]  /*1fa30*/  STL.64 [R1+0x5b0], R44 ;  /* 0x0005b02c01007387 */ /* 0x000fe80000100a00 */
[----:B------:R2:W-:Y:S04]  /*1fa40*/  STL.64 [R1+0x5b8], R46 ;  /* 0x0005b82e01007387 */ /* 0x0005e80000100a00 */
[----:B------:R-:W-:Y:S04]  /*1fa50*/  STL.64 [R1+0x620], R40 ;  /* 0x0006202801007387 */ /* 0x000fe80000100a00 */
[----:B------:R1:W-:Y:S01]  /*1fa60*/  STL.64 [R1+0x628], R42 ;  /* 0x0006282a01007387 */ /* 0x0003e20000100a00 */
[C---:B--2---:R-:W-:Y:S08]  /*1fa70*/  HMMA.1688.F32.TF32 R44, R52.reuse, R122, R216 ;  /* 0x0000007a342c723c */ /* 0x044ff000000810d8 */
[----:B------:R-:W-:Y:S01]  /*1fa80*/  STL.64 [R1+0x770], R36 ;  /* 0x0007702401007387 */ /* 0x000fe20000100a00 */
[C---:B-1----:R-:W-:Y:S03]  /*1fa90*/  HMMA.1688.F32.TF32 R40, R52.reuse, R118, R220 ;  /* 0x000000763428723c */ /* 0x042fe600000810dc */
[----:B------:R1:W-:Y:S05]  /*1faa0*/  STL.64 [R1+0x778], R38 ;  /* 0x0007782601007387 */ /* 0x0003ea0000100a00 */
[----:B-1----:R-:W-:Y:S06]  /*1fab0*/  HMMA.1688.F32.TF32 R36, R52, R114, R228 ;  /* 0x000000723424723c */ /* 0x002fec00000810e4 */
[----:B------:R-:W-:Y:S04]  /*1fac0*/  STL.64 [R1+0x760], R44 ;  /* 0x0007602c01007387 */ /* 0x000fe80000100a00 */
[----:B------:R1:W-:Y:S05]  /*1fad0*/  STL.64 [R1+0x768], R46 ;  /* 0x0007682e01007387 */ /* 0x0003ea0000100a00 */
[----:B------:R-:W-:Y:S04]  /*1fae0*/  STL.64 [R1+0x750], R40 ;  /* 0x0007502801007387 */ /* 0x000fe80000100a00 */
[----:B------:R-:W-:Y:S04]  /*1faf0*/  STL.64 [R1+0x758], R42 ;  /* 0x0007582a01007387 */ /* 0x000fe80000100a00 */
[----:B------:R-:W-:Y:S04]  /*1fb00*/  STL.64 [R1+0x740], R36 ;  /* 0x0007402401007387 */ /* 0x000fe80000100a00 */
[----:B------:R2:W-:Y:S01]  /*1fb10*/  STL.64 [R1+0x748], R38 ;  /* 0x0007482601007387 */ /* 0x0005e20000100a00 */
[C---:B---3--:R-:W-:Y:S08]  /*1fb20*/  HMMA.1688.F32.TF32 R76, R64.reuse, R126, R76 ;  /* 0x0000007e404c723c */ /* 0x048ff0000008104c */
[C---:B----4-:R-:W-:Y:S08]  /*1fb30*/  HMMA.1688.F32.TF32 R88, R64.reuse, R134, R88 ;  /* 0x000000864058723c */ /* 0x050ff00000081058 */
[C---:B------:R-:W-:Y:S08]  /*1fb40*/  HMMA.1688.F32.TF32 R80, R64.reuse, R130, R160 ;  /* 0x000000824050723c */ /* 0x040ff000000810a0 */
[C---:B-1----:R-:W-:Y:S07]  /*1fb50*/  HMMA.1688.F32.TF32 R44, R64.reuse, R18, R92 ;  /* 0x00000012402c723c */ /* 0x042fee000008105c */
[----:B------:R-:W-:Y:S04]  /*1fb60*/  STL.64 [R1+0x1aa0], R90 ;  /* 0x001aa05a01007387 */ /* 0x000fe80000100a00 */
[----:B------:R-:W-:Y:S04]  /*1fb70*/  STL.64 [R1+0x1a98], R88 ;  /* 0x001a985801007387 */ /* 0x000fe80000100a00 */
[----:B------:R-:W-:Y:S04]  /*1fb80*/  STL.64 [R1+0x1ac0], R82 ;  /* 0x001ac05201007387 */ /* 0x000fe80000100a00 */
[----:B------:R-:W-:Y:S01]  /*1fb90*/  STL.64 [R1+0x1ab8], R80 ;  /* 0x001ab85001007387 */ /* 0x000fe20000100a00 */
[----:B--2---:R-:W-:Y:S03]  /*1fba0*/  HMMA.1688.F32.TF32 R36, R64, R34, R104 ;  /* 0x000000224024723c */ /* 0x004fe60000081068 */
[----:B------:R-:W-:Y:S04]  /*1fbb0*/  STL.64 [R1+0x1ad0], R78 ;  /* 0x001ad04e01007387 */ /* 0x000fe80000100a00 */
[----:B------:R-:W-:Y:S04]  /*1fbc0*/  STL.64 [R1+0x1ac8], R76 ;  /* 0x001ac84c01007387 */ /* 0x000fe80000100a00 */
[----:B------:R-:W-:Y:S04]  /*1fbd0*/  STL.64 [R1+0x1ae0], R46 ;  /* 0x001ae02e01007387 */ /* 0x000fe80000100a00 */
[----:B------:R-:W-:Y:S08]  /*1fbe0*/  STL.64 [R1+0x1ad8], R44 ;  /* 0x001ad82c01007387 */ /* 0x000ff00000100a00 */
[----:B------:R-:W-:Y:S01]  /*1fbf0*/  STL.64 [R1+0x50], R36 ;  /* 0x0000502401007387 */ /* 0x000fe20000100a00 */
[----:B------:R-:W-:-:S03]  /*1fc00*/  MOV R252, R39 ;  /* 0x0000002700fc7202 */ /* 0x000fc60000000f00 */
[----:B------:R1:W-:Y:S02]  /*1fc10*/  STL [R1+0x58], R38 ;  /* 0x0000582601007387 */ /* 0x0003e40000100800 */
[C---:B-1----:R-:W-:Y:S11]  /*1fc20*/  HMMA.1688.F32.TF32 R36, R64.reuse, R30, R100 ;  /* 0x0000001e4024723c */ /* 0x042ff60000081064 */
[----:B------:R-:W-:Y:S11]  /*1fc30*/  @!UPT UIADD3 URZ, URZ, URZ, URZ ;  /* 0x0000003f3f3ff290 */ /* 0x000ff6000fffe03f */
[----:B------:R-:W-:Y:S01]  /*1fc40*/  @!UPT UIADD3 URZ, URZ, URZ, URZ ;  /* 0x0000003f3f3ff290 */ /* 0x000fe2000fffe03f */
[----:B------:R1:W-:Y:S04]  /*1fc50*/  STL.64 [R1+0x148], R38 ;  /* 0x0001482601007387 */ /* 0x0003e80000100a00 */
[----:B------:R-:W2:Y:S04]  /*1fc60*/  LDL.LU R100, [R1+0x230] ;  /* 0x0002300001647983 */ /* 0x000ea80000300800 */
[----:B------:R-:W2:Y:S04]  /*1fc70*/  LDL.LU R101, [R1+0x234] ;  /* 0x0002340001657983 */ /* 0x000ea80000300800 */
[----:B------:R-:W2:Y:S04]  /*1fc80*/  LDL.LU R102, [R1+0x238] ;  /* 0x0002380001667983 */ /* 0x000ea80000300800 */
[----:B------:R-:W2:Y:S04]  /*1fc90*/  LDL.LU R103, [R1+0x23c] ;  /* 0x00023c0001677983 */ /* 0x000ea80000300800 */
[----:B------:R-:W3:Y:S04]  /*1fca0*/  LDL.LU R104, [R1+0x290] ;  /* 0x0002900001687983 */ /* 0x000ee80000300800 */
[----:B------:R-:W3:Y:S04]  /*1fcb0*/  LDL.LU R105, [R1+0x294] ;  /* 0x0002940001697983 */ /* 0x000ee80000300800 */
[----:B------:R-:W3:Y:S04]  /*1fcc0*/  LDL.LU R106, [R1+0x298] ;  /* 0x00029800016a7983 */ /* 0x000ee80000300800 */
[----:B------:R-:W3:Y:S04]  /*1fcd0*/  LDL.LU R107, [R1+0x29c] ;  /* 0x00029c00016b7983 */ /* 0x000ee80000300800 */
[----:B------:R-:W1:Y:S04]  /*1fce0*/  LDL.LU R156, [R1+0x30] ;  /* 0x00003000019c7983 */ /* 0x000e680000300800 */
[----:B------:R-:W1:Y:S04]  /*1fcf0*/  LDL.LU R157, [R1+0x34] ;  /* 0x00003400019d7983 */ /* 0x000e680000300800 */
[----:B------:R-:W1:Y:S04]  /*1fd00*/  LDL.LU R158, [R1+0x38] ;  /* 0x00003800019e7983 */ /* 0x000e680000300800 */
[----:B------:R-:W1:Y:S01]  /*1fd10*/  LDL.LU R159, [R1+0x3c] ;  /* 0x00003c00019f7983 */ /* 0x000e620000300800 */
[C---:B------:R-:W-:Y:S03]  /*1fd20*/  HMMA.1688.F32.TF32 R228, R64.reuse, R6, R108 ;  /* 0x0000000640e4723c */ /* 0x040fe6000008106c */
[----:B------:R-:W4:Y:S04]  /*1fd30*/  LDL.LU R108, [R1+0x310] ;  /* 0x00031000016c7983 */ /* 0x000f280000300800 */
[----:B------:R-:W4:Y:S01]  /*1fd40*/  LDL.LU R109, [R1+0x314] ;  /* 0x00031400016d7983 */ /* 0x000f220000300800 */
[----:B------:R-:W-:Y:S03]  /*1fd50*/  HMMA.1688.F32.TF32 R52, R64, R14, R196 ;  /* 0x0000000e4034723c */ /* 0x000fe600000810c4 */
[----:B------:R-:W4:Y:S04]  /*1fd60*/  LDL.LU R110, [R1+0x318] ;  /* 0x00031800016e7983 */ /* 0x000f280000300800 */
[----:B------:R-:W4:Y:S04]  /*1fd70*/  LDL.LU R111, [R1+0x31c] ;  /* 0x00031c00016f7983 */ /* 0x000f280000300800 */
        /* <DEDUP_REMOVED lines=20> */
[----:B------:R-:W-:-:S02]  /*1fec0*/  IMAD.MOV.U32 R112, RZ, RZ, R36 ;  /* 0x000000ffff707224 */ /* 0x000fc400078e0024 */
[----:B------:R-:W-:Y:S01]  /*1fed0*/  IMAD.MOV.U32 R113, RZ, RZ, R37 ;  /* 0x000000ffff717224 */ /* 0x000fe200078e0025 */
[C---:B------:R-:W-:Y:S01]  /*1fee0*/  HMMA.1688.F32.TF32 R56, R64.reuse, R10, R176 ;  /* 0x0000000a4038723c */ /* 0x040fe200000810b0 */
[----:B------:R-:W2:Y:S04]  /*1fef0*/  LDL.LU R176, [R1+0x370] ;  /* 0x0003700001b07983 */ /* 0x000ea80000300800 */
[----:B------:R-:W2:Y:S04]  /*1ff00*/  LDL.LU R177, [R1+0x374] ;  /* 0x0003740001b17983 */ /* 0x000ea80000300800 */
[----:B------:R-:W2:Y:S04]  /*1ff10*/  LDL.LU R178, [R1+0x378] ;  /* 0x0003780001b27983 */ /* 0x000ea80000300800 */
[----:B------:R-:W2:Y:S04]  /*1ff20*/  LDL.LU R179, [R1+0x37c] ;  /* 0x00037c0001b37983 */ /* 0x000ea80000300800 */
[----:B------:R-:W-:Y:S04]  /*1ff30*/  STL [R1+0x1a1c], R113 ;  /* 0x001a1c7101007387 */ /* 0x000fe80000100800 */
[----:B------:R-:W-:Y:S01]  /*1ff40*/  STL [R1+0x1a18], R112 ;  /* 0x001a187001007387 */ /* 0x000fe20000100800 */
[C---:B------:R-:W-:Y:S08]  /*1ff50*/  HMMA.1688.F32.TF32 R40, R64.reuse, R150, R188 ;  /* 0x000000964028723c */ /* 0x040ff000000810bc */
[C---:B------:R-:W-:Y:S08]  /*1ff60*/  HMMA.1688.F32.TF32 R44, R64.reuse, R122, R232 ;  /* 0x0000007a402c723c */ /* 0x040ff000000810e8 */
[C---:B-1----:R-:W-:Y:S11]  /*1ff70*/  HMMA.1688.F32.TF32 R36, R64.reuse, R26, R156 ;  /* 0x0000001a4024723c */ /* 0x042ff6000008109c */
[----:B------:R-:W-:Y:S11]  /*1ff80*/  @!UPT UIADD3 URZ, URZ, URZ, URZ ;  /* 0x0000003f3f3ff290 */ /* 0x000ff6000fffe03f */
[----:B------:R-:W-:Y:S01]  /*1ff90*/  @!UPT UIADD3 URZ, URZ, URZ, URZ ;  /* 0x0000003f3f3ff290 */ /* 0x000fe2000fffe03f */
[----:B------:R1:W-:Y:S01]  /*1ffa0*/  STL.64 [R1+0x190], R36 ;  /* 0x0001902401007387 */ /* 0x0003e20000100a00 */
[----:B------:R-:W-:Y:S01]  /*1ffb0*/  MOV R120, R38 ;  /* 0x0000002600787202 */ /* 0x000fe20000000f00 */
[----:B------:R-:W-:Y:S02]  /*1ffc0*/  IMAD.MOV.U32 R121, RZ, RZ, R39 ;  /* 0x000000ffff797224 */ /* 0x000fe400078e0027 */
[C---:B-1----:R-:W-:Y:S02]  /*1ffd0*/  HMMA.1688.F32.TF32 R36, R64.reuse, R22, R84 ;  /* 0x000000164024723c */ /* 0x042fe40000081054 */
[----:B------:R-:W-:Y:S04]  /*1ffe0*/  STL [R1+0x1a24], R120 ;  /* 0x001a247801007387 */ /* 0x000fe80000100800 */
[----:B------:R-:W-:Y:S11]  /*1fff0*/  STL [R1+0x1a20], R121 ;  /* 0x001a207901007387 */ /* 0x000ff60000100800 */
[----:B------:R-:W-:Y:S06]  /*20000*/  @!UPT UIADD3 URZ, URZ, URZ, URZ ;  /* 0x0000003f3f3ff290 */ /* 0x000fec000fffe03f */
[----:B------:R-:W-:Y:S01]  /*20010*/  STL [R1+0x2a0], R36 ;  /* 0x0002a02401007387 */ /* 0x000fe20000100800 */
[----:B------:R-:W-:Y:S01]  /*20020*/  IMAD.MOV.U32 R117, RZ, RZ, R37 ;  /* 0x000000ffff757224 */ /* 0x000fe200078e0025 */
[----:B------:R-:W-:Y:S02]  /*20030*/  MOV R116, R38 ;  /* 0x0000002600747202 */ /* 0x000fe40000000f00 */
[----:B------:R1:W-:Y:S02]  /*20040*/  STL [R1+0x2ac], R39 ;  /* 0x0002ac2701007387 */ /* 0x0003e40000100800 */
[C---:B-1----:R-:W-:Y:S02]  /*20050*/  HMMA.1688.F32.TF32 R36, R64.reuse, R146, R224 ;  /* 0x000000924024723c */ /* 0x042fe400000810e0 */
[----:B------:R-:W-:Y:S04]  /*20060*/  STL [R1+0x1a34], R117 ;  /* 0x001a347501007387 */ /* 0x000fe80000100800 */
[----:B------:R-:W-:Y:S04]  /*20070*/  STL [R1+0x1a30], R116 ;  /* 0x001a307401007387 */ /* 0x000fe80000100800 */
[----:B------:R-:W-:Y:S04]  /*20080*/  STL.64 [R1+0x400], R40 ;  /* 0x0004002801007387 */ /* 0x000fe80000100a00 */
[----:B------:R1:W-:Y:S09]  /*20090*/  STL.64 [R1+0x408], R42 ;  /* 0x0004082a01007387 */ /* 0x0003f20000100a00 */
[----:B------:R-:W-:Y:S01]  /*200a0*/  STL.64 [R1+0x6b0], R36 ;  /* 0x0006b02401007387 */ /* 0x000fe20000100a00 */
[C---:B-1----:R-:W-:Y:S03]  /*200b0*/  HMMA.1688.F32.TF32 R40, R64.reuse, R118, R236 ;  /* 0x000000764028723c */ /* 0x042fe600000810ec */
[----:B------:R1:W-:Y:S05]  /*200c0*/  STL.64 [R1+0x6b8], R38 ;  /* 0x0006b82601007387 */ /* 0x0003ea0000100a00 */
[----:B-1----:R-:W-:Y:S01]  /*200d0*/  HMMA.1688.F32.TF32 R36, R64, R114, R136 ;  /* 0x000000724024723c */ /* 0x002fe20000081088 */
[----:B------:R-:W-:Y:S04]  /*200e0*/  STL.64 [R1+0x6a0], R44 ;  /* 0x0006a02c01007387 */ /* 0x000fe80000100a00 */
[----:B------:R-:W-:Y:S10]  /*200f0*/  STL.64 [R1+0x6a8], R46 ;  /* 0x0006a82e01007387 */ /* 0x000ff40000100a00 */
[----:B------:R-:W-:Y:S01]  /*20100*/  STL.64 [R1+0x690], R40 ;  /* 0x0006902801007387 */ /* 0x000fe20000100a00 */
[C---:B----4-:R-:W-:Y:S03]  /*20110*/  HMMA.1688.F32.TF32 R60, R72.reuse, R6, R108 ;  /* 0x00000006483c723c */ /* 0x050fe6000008106c */
[----:B------:R-:W-:Y:S05]  /*20120*/  STL.64 [R1+0x698], R42 ;  /* 0x0006982a01007387 */ /* 0x000fea0000100a00 */
[C---:B--2---:R-:W-:Y:S01]  /*20130*/  HMMA.1688.F32.TF32 R84, R72.reuse, R14, R196 ;  /* 0x0000000e4854723c */ /* 0x044fe200000810c4 */
[----:B------:R1:W-:Y:S04]  /*20140*/  STL.64 [R1+0x670], R36 ;  /* 0x0006702401007387 */ /* 0x0003e80000100a00 */
[----:B------:R2:W-:Y:S04]  /*20150*/  STL.64 [R1+0x678], R38 ;  /* 0x0006782601007387 */ /* 0x0005e80000100a00 */
        /* <DEDUP_REMOVED lines=12> */
[C---:B------:R-:W-:Y:S03]  /*20220*/  HMMA.1688.F32.TF32 R232, R72.reuse, R30, R100 ;  /* 0x0000001e48e8723c */ /* 0x040fe60000081064 */
        /* <DEDUP_REMOVED lines=17> */
[----:B-1----:R-:W4:Y:S04]  /*20340*/  LDL.LU R36, [R1+0x1b0] ;  /* 0x0001b00001247983 */ /* 0x002f280000300800 */
[----:B------:R-:W4:Y:S04]  /*20350*/  LDL.LU R37, [R1+0x1b4] ;  /* 0x0001b40001257983 */ /* 0x000f280000300800 */
[----:B--2---:R-:W4:Y:S04]  /*20360*/  LDL.LU R38, [R1+0x1b8] ;  /* 0x0001b80001267983 */ /* 0x004f280000300800 */
[----:B------:R-:W4:Y:S04]  /*20370*/  LDL.LU R39, [R1+0x1bc] ;  /* 0x0001bc0001277983 */ /* 0x000f280000300800 */
[----:B------:R-:W2:Y:S04]  /*20380*/  LDL.LU R204, [R1] ;  /* 0x0000000001cc7983 */ /* 0x000ea80000300800 */
        /* <DEDUP_REMOVED lines=15> */
[C---:B------:R-:W-:Y:S03]  /*20480*/  HMMA.1688.F32.TF32 R136, R72.reuse, R126, R164 ;  /* 0x0000007e4888723c */ /* 0x040fe600000810a4 */
        /* <DEDUP_REMOVED lines=8> */
[C---:B---3--:R-:W-:Y:S03]  /*20510*/  HMMA.1688.F32.TF32 R68, R72.reuse, R34, R104 ;  /* 0x000000224844723c */ /* 0x048fe60000081068 */
[----:B------:R-:W3:Y:S04]  /*20520*/  LDL.LU R178, [R1+0x588] ;  /* 0x0005880001b27983 */ /* 0x000ee80000300800 */
[----:B------:R-:W3:Y:S04]  /*20530*/  LDL.LU R179, [R1+0x58c] ;  /* 0x00058c0001b37983 */ /* 0x000ee80000300800 */
[----:B------:R-:W3:Y:S04]  /*20540*/  LDL.LU R104, [R1+0x460] ;  /* 0x0004600001687983 */ /* 0x000ee80000300800 */
[----:B------:R-:W3:Y:S04]  /*20550*/  LDL.LU R105, [R1+0x464] ;  /* 0x0004640001697983 */ /* 0x000ee80000300800 */
[----:B------:R-:W3:Y:S04]  /*20560*/  LDL.LU R106, [R1+0x468] ;  /* 0x00046800016a7983 */ /* 0x000ee80000300800 */
[----:B------:R-:W3:Y:S04]  /*20570*/  LDL.LU R107, [R1+0x46c] ;  /* 0x00046c00016b7983 */ /* 0x000ee80000300800 */
[----:B------:R-:W-:Y:S04]  /*20580*/  STL [R1+0x19ec], R232 ;  /* 0x0019ece801007387 */ /* 0x000fe80000100800 */
[----:B------:R-:W-:Y:S04]  /*20590*/  STL [R1+0x19e8], R233 ;  /* 0x0019e8e901007387 */ /* 0x000fe80000100800 */
[----:B------:R-:W-:Y:S04]  /*205a0*/  STL [R1+0x19e4], R234 ;  /* 0x0019e4ea01007387 */ /* 0x000fe80000100800 */
[----:B------:R-:W-:Y:S01]  /*205b0*/  STL [R1+0x19e0], R235 ;  /* 0x0019e0eb01007387 */ /* 0x000fe20000100800 */
[C---:B----4-:R-:W-:Y:S11]  /*205c0*/  HMMA.1688.F32.TF32 R36, R72.reuse, R26, R36 ;  /* 0x0000001a4824723c */ /* 0x050ff60000081024 */
[----:B------:R-:W-:Y:S11]  /*205d0*/  @!UPT UIADD3 URZ, URZ, URZ, URZ ;  /* 0x0000003f3f3ff290 */ /* 0x000ff6000fffe03f */
[----:B------:R-:W-:Y:S02]  /*205e0*/  @!UPT UIADD3 URZ, URZ, URZ, URZ ;  /* 0x0000003f3f3ff290 */ /* 0x000fe4000fffe03f */
[----:B------:R-:W-:Y:S01]  /*205f0*/  IMAD.MOV.U32 R120, RZ, RZ, R36 ;  /* 0x000000ffff787224 */ /* 0x000fe200078e0024 */
[----:B------:R-:W-:Y:S01]  /*20600*/  MOV R113, R38 ;  /* 0x0000002600717202 */ /* 0x000fe20000000f00 */
[----:B------:R-:W-:Y:S02]  /*20610*/  IMAD.MOV.U32 R121, RZ, RZ, R37 ;  /* 0x000000ffff797224 */ /* 0x000fe400078e0025 */
[----:B------:R-:W-:Y:S02]  /*20620*/  IMAD.MOV.U32 R112, RZ, RZ, R39 ;  /* 0x000000ffff707224 */ /* 0x000fe400078e0027 */
[----:B--2---:R-:W-:Y:S01]  /*20630*/  HMMA.1688.F32.TF32 R36, R72, R22, R40 ;  /* 0x000000164824723c */ /* 0x004fe20000081028 */
[----:B------:R-:W-:Y:S04]  /*20640*/  STL [R1+0x1a40], R113 ;  /* 0x001a407101007387 */ /* 0x000fe80000100800 */
[----:B------:R-:W-:Y:S04]  /*20650*/  STL [R1+0x1a3c], R121 ;  /* 0x001a3c7901007387 */ /* 0x000fe80000100800 */
[----:B------:R-:W-:Y:S11]  /*20660*/  STL [R1+0x1a38], R120 ;  /* 0x001a387801007387 */ /* 0x000ff60000100800 */
[----:B------:R-:W-:Y:S03]  /*20670*/  @!UPT UIADD3 URZ, URZ, URZ, URZ ;  /* 0x0000003f3f3ff290 */ /* 0x000fe6000fffe03f */
[----:B------:R-:W-:Y:S01]  /*20680*/  STL [R1+0x164], R37 ;  /* 0x0001642501007387 */ /* 0x000fe20000100800 */
[----:B------:R-:W-:-:S03]  /*20690*/  IMAD.MOV.U32 R116, RZ, RZ, R36 ;  /* 0x000000ffff747224 */ /* 0x000fc600078e0024 */
[----:B------:R1:W-:Y:S02]  /*206a0*/  STL.64 [R1+0x168], R38 ;  /* 0x0001682601007387 */ /* 0x0003e40000100a00 */
[C---:B-1----:R-:W-:Y:S08]  /*206b0*/  HMMA.1688.F32.TF32 R36, R72.reuse, R150, R48 ;  /* 0x000000964824723c */ /* 0x042ff00000081030 */
[C---:B------:R-:W-:Y:S08]  /*206c0*/  HMMA.1688.F32.TF32 R44, R72.reuse, R146, R212 ;  /* 0x00000092482c723c */ /* 0x040ff000000810d4 */
[----:B------:R-:W-:Y:S08]  /*206d0*/  HMMA.1688.F32.TF32 R40, R72, R122, R204 ;  /* 0x0000007a4828723c */ /* 0x000ff000000810cc */
[----:B------:R-:W-:Y:S01]  /*206e0*/  MOV R113, R36 ;  /* 0x0000002400717202 */ /* 0x000fe20000000f00 */
[----:B------:R-:W-:Y:S01]  /*206f0*/  IMAD.MOV.U32 R121, RZ, RZ, R37 ;  /* 0x000000ffff797224 */ /* 0x000fe200078e0025 */
[----:B------:R-:W-:Y:S01]  /*20700*/  MOV R117, R39 ;  /* 0x0000002700757202 */ /* 0x000fe20000000f00 */
[----:B------:R-:W-:-:S02]  /*20710*/  IMAD.MOV.U32 R120, RZ, RZ, R38 ;  /* 0x000000ffff787224 */ /* 0x000fc400078e0026 */
[----:B------:R-:W-:Y:S02]  /*20720*/  HMMA.1688.F32.TF32 R36, R72, R118, R248 ;  /* 0x000000764824723c */ /* 0x000fe400000810f8 */
[----:B------:R-:W-:Y:S04]  /*20730*/  STL.64 [R1+0x5e0], R44 ;  /* 0x0005e02c01007387 */ /* 0x000fe80000100a00 */
[----:B------:R-:W-:Y:S04]  /*20740*/  STL.64 [R1+0x5e8], R46 ;  /* 0x0005e82e01007387 */ /* 0x000fe80000100a00 */
[----:B------:R-:W-:Y:S04]  /*20750*/  STL.64 [R1+0x5d0], R40 ;  /* 0x0005d02801007387 */ /* 0x000fe80000100a00 */
[----:B------:R-:W-:Y:S09]  /*20760*/  STL.64 [R1+0x5d8], R42 ;  /* 0x0005d82a01007387 */ /* 0x000ff20000100a00 */
[----:B------:R1:W-:Y:S01]  /*20770*/  STL.64 [R1+0x520], R36 ;  /* 0x0005202401007387 */ /* 0x0003e20000100a00 */
[----:B------:R-:W-:-:S02]  /*20780*/  IMAD.MOV.U32 R145, RZ, RZ, R38 ;  /* 0x000000ffff917224 */ /* 0x000fc400078e0026 */
[----:B------:R-:W-:Y:S02]  /*20790*/  IMAD.MOV.U32 R144, RZ, RZ, R39 ;  /* 0x000000ffff907224 */ /* 0x000fe400078e0027 */
[----:B-1----:R-:W-:Y:S01]  /*207a0*/  HMMA.1688.F32.TF32 R36, R72, R114, R244 ;  /* 0x000000724824723c */ /* 0x002fe200000810f4 */
[----:B------:R-:W-:Y:S01]  /*207b0*/  IMAD.MOV.U32 R48, RZ, RZ, R128 ;  /* 0x000000ffff307224 */ /* 0x000fe200078e0080 */
[----:B------:R-:W-:Y:S01]  /*207c0*/  MOV R50, R132 ;  /* 0x0000008400327202 */ /* 0x000fe20000000f00 */
[----:B------:R-:W-:Y:S02]  /*207d0*/  IMAD.MOV.U32 R49, RZ, RZ, R129 ;  /* 0x000000ffff317224 */ /* 0x000fe400078e0081 */
[----:B------:R-:W-:-:S03]  /*207e0*/  IMAD.MOV.U32 R51, RZ, RZ, R133 ;  /* 0x000000ffff337224 */ /* 0x000fc600078e0085 */
[----:B------:R-:W-:Y:S11]  /*207f0*/  HMMA.1688.F32.TF32 R224, R96, R26, R108 ;  /* 0x0000001a60e0723c */ /* 0x000ff6000008106c */
[----:B------:R-:W-:Y:S04]  /*20800*/  @!UPT UIADD3 URZ, URZ, URZ, URZ ;  /* 0x0000003f3f3ff290 */ /* 0x000fe8000fffe03f */
[----:B------:R-:W-:Y:S04]  /*20810*/  STL.64 [R1+0x4f0], R36 ;  /* 0x0004f02401007387 */ /* 0x000fe80000100a00 */
[----:B------:R1:W-:Y:S04]  /*20820*/  STL.64 [R1+0x4f8], R38 ;  /* 0x0004f82601007387 */ /* 0x0003e80000100a00 */
[----:B------:R-:W1:Y:S04]  /*20830*/  LDL.LU R128, [R1+0x1af4] ;  /* 0x001af40001807983 */ /* 0x000e680000300800 */
        /* <DEDUP_REMOVED lines=17> */
[----:B------:R-:W-:-:S03]  /*20950*/  MOV R207, R192 ;  /* 0x000000c000cf7202 */ /* 0x000fc60000000f00 */
[----:B------:R-:W4:Y:S01]  /*20960*/  LDL.LU R88, [R1+0x4d0] ;  /* 0x0004d00001587983 */ /* 0x000f220000300800 */
[----:B------:R-:W-:-:S03]  /*20970*/  IMAD.MOV.U32 R206, RZ, RZ, R193 ;  /* 0x000000ffffce7224 */ /* 0x000fc600078e00c1 */
[----:B------:R-:W4:Y:S01]  /*20980*/  LDL.LU R89, [R1+0x4d4] ;  /* 0x0004d40001597983 */ /* 0x000f220000300800 */
[----:B------:R-:W-:-:S03]  /*20990*/  IMAD.MOV.U32 R205, RZ, RZ, R194 ;  /* 0x000000ffffcd7224 */ /* 0x000fc600078e00c2 */
[----:B------:R-:W4:Y:S01]  /*209a0*/  LDL.LU R90, [R1+0x4d8] ;  /* 0x0004d800015a7983 */ /* 0x000f220000300800 */
[----:B------:R-:W-:-:S03]  /*209b0*/  MOV R204, R195 ;  /* 0x000000c300cc7202 */ /* 0x000fc60000000f00 */
[----:B------:R-:W4:Y:S01]  /*209c0*/  LDL.LU R91, [R1+0x4dc] ;  /* 0x0004dc00015b7983 */ /* 0x000f220000300800 */
[C---:B------:R-:W-:Y:S03]  /*209d0*/  HMMA.1688.F32.TF32 R64, R96.reuse, R6, R200 ;  /* 0x000000066040723c */ /* 0x040fe600000810c8 */
[----:B------:R-:W4:Y:S04]  /*209e0*/  LDL.LU R192, [R1+0x540] ;  /* 0x0005400001c07983 */ /* 0x000f280000300800 */
[----:B------:R-:W4:Y:S04]  /*209f0*/  LDL.LU R193, [R1+0x544] ;  /* 0x0005440001c17983 */ /* 0x000f280000300800 */
[----:B------:R-:W4:Y:S04]  /*20a00*/  LDL.LU R194, [R1+0x548] ;  /* 0x0005480001c27983 */ /* 0x000f280000300800 */
[----:B------:R-:W4:Y:S01]  /*20a10*/  LDL.LU R195, [R1+0x54c] ;  /* 0x00054c0001c37983 */ /* 0x000f220000300800 */
[----:B------:R-:W-:Y:S03]  /*20a20*/  HMMA.1688.F32.TF32 R216, R96, R30, R196 ;  /* 0x0000001e60d8723c */ /* 0x000fe600000810c4 */
        /* <DEDUP_REMOVED lines=36> */
[----:B------:R-:W-:Y:S01]  /*20c70*/  IMAD.MOV.U32 R42, RZ, RZ, R149 ;  /* 0x000000ffff2a7224 */ /* 0x000fe200078e0095 */
[----:B------:R-:W-:Y:S01]  /*20c80*/  MOV R43, R148 ;  /* 0x00000094002b7202 */ /* 0x000fe20000000f00 */
[----:B------:R-:W-:Y:S01]  /*20c90*/  IMAD.MOV.U32 R215, RZ, RZ, R4 ;  /* 0x000000ffffd77224 */ /* 0x000fe200078e0004 */
[----:B------:R-:W-:Y:S01]  /*20ca0*/  HMMA.1688.F32.TF32 R160, R72, R134, R160 ;  /* 0x0000008648a0723c */ /* 0x000fe200000810a0 */
[----:B------:R-:W1:Y:S07]  /*20cb0*/  S2R R4, SR_TID.X ;  /* 0x0000000000047919 */ /* 0x000e6e0000002100 */
[C---:B------:R-:W-:Y:S01]  /*20cc0*/  HMMA.1688.F32.TF32 R72, R96.reuse, R34, R180 ;  /* 0x000000226048723c */ /* 0x040fe200000810b4 */
[----:B------:R-:W4:Y:S04]  /*20cd0*/  LDL.LU R180, [R1+0x680] ;  /* 0x0006800001b47983 */ /* 0x000f280000300800 */
[----:B------:R-:W4:Y:S03]  /*20ce0*/  LDL.LU R181, [R1+0x684] ;  /* 0x0006840001b57983 */ /* 0x000f260000300800 */
[C---:B------:R-:W-:Y:S01]  /*20cf0*/  HMMA.1688.F32.TF32 R164, R96.reuse, R134, R164 ;  /* 0x0000008660a4723c */ /* 0x040fe200000810a4 */
[----:B------:R-:W4:Y:S04]  /*20d00*/  LDL.LU R182, [R1+0x688] ;  /* 0x0006880001b67983 */ /* 0x000f280000300800 */
[----:B------:R-:W4:Y:S03]  /*20d10*/  LDL.LU R183, [R1+0x68c] ;  /* 0x00068c0001b77983 */ /* 0x000f260000300800 */
[C---:B---3--:R-:W-:Y:S01]  /*20d20*/  HMMA.1688.F32.TF32 R176, R96.reuse, R130, R176 ;  /* 0x0000008260b0723c */ /* 0x048fe200000810b0 */
[----:B------:R-:W3:Y:S04]  /*20d30*/  LDL.LU R188, [R1+0x570] ;  /* 0x0005700001bc7983 */ /* 0x000ee80000300800 */
[----:B------:R-:W3:Y:S03]  /*20d40*/  LDL.LU R189, [R1+0x574] ;  /* 0x0005740001bd7983 */ /* 0x000ee60000300800 */
[C---:B------:R-:W-:Y:S01]  /*20d50*/  HMMA.1688.F32.TF32 R140, R96.reuse, R126, R140 ;  /* 0x0000007e608c723c */ /* 0x040fe2000008108c */
[----:B------:R-:W3:Y:S04]  /*20d60*/  LDL.LU R190, [R1+0x578] ;  /* 0x0005780001be7983 */ /* 0x000ee80000300800 */
[----:B------:R-:W3:Y:S03]  /*20d70*/  LDL.LU R191, [R1+0x57c] ;  /* 0x00057c0001bf7983 */ /* 0x000ee60000300800 */
[C---:B------:R-:W-:Y:S01]  /*20d80*/  HMMA.1688.F32.TF32 R152, R96.reuse, R18, R152 ;  /* 0x000000126098723c */ /* 0x040fe20000081098 */
[----:B------:R-:W3:Y:S04]  /*20d90*/  LDL.LU R220, [R1+0x480] ;  /* 0x0004800001dc7983 */ /* 0x000ee80000300800 */
[----:B------:R-:W3:Y:S03]  /*20da0*/  LDL.LU R221, [R1+0x484] ;  /* 0x0004840001dd7983 */ /* 0x000ee60000300800 */
[----:B------:R-:W-:Y:S01]  /*20db0*/  HMMA.1688.F32.TF32 R100, R96, R14, R100 ;  /* 0x0000000e6064723c */ /* 0x000fe20000081064 */
[----:B------:R-:W3:Y:S01]  /*20dc0*/  LDL.LU R222, [R1+0x488] ;  /* 0x0004880001de7983 */ /* 0x000ee20000300800 */
[----:B-1----:R-:W-:-:S03]  /*20dd0*/  IMAD.MOV.U32 R39, RZ, RZ, R128 ;  /* 0x000000ffff277224 */ /* 0x002fc600078e0080 */
[----:B------:R-:W3:Y:S03]  /*20de0*/  LDL.LU R223, [R1+0x48c] ;  /* 0x00048c0001df7983 */ /* 0x000ee60000300800 */
[----:B------:R-:W-:Y:S01]  /*20df0*/  HMMA.1688.F32.TF32 R104, R96, R10, R104 ;  /* 0x0000000a6068723c */ /* 0x000fe20000081068 */
[----:B--2---:R-:W-:Y:S01]  /*20e00*/  MOV R38, R129 ;  /* 0x0000008100267202 */ /* 0x004fe20000000f00 */
[----:B------:R-:W-:Y:S02]  /*20e10*/  IMAD.MOV.U32 R214, RZ, RZ, R28 ;  /* 0x000000ffffd67224 */ /* 0x000fe400078e001c */
[----:B----4-:R-:W-:Y:S01]  /*20e20*/  IMAD.MOV.U32 R37, RZ, RZ, R132 ;  /* 0x000000ffff257224 */ /* 0x010fe200078e0084 */
[----:B------:R-:W-:Y:S01]  /*20e30*/  LOP3.LUT R28, R4, 0x7, RZ, 0xc0, !PT ;  /* 0x00000007041c7812 */ /* 0x000fe200078ec0ff */
[----:B------:R-:W-:Y:S01]  /*20e40*/  IMAD.MOV.U32 R36, RZ, RZ, R133 ;  /* 0x000000ffff247224 */ /* 0x000fe200078e0085 */
[----:B------:R-:W-:Y:S01]  /*20e50*/  MOV R213, R124 ;  /* 0x0000007c00d57202 */ /* 0x000fe20000000f00 */
[----:B------:R-:W-:-:S02]  /*20e60*/  IMAD.MOV.U32 R212, RZ, RZ, R125 ;  /* 0x000000ffffd47224 */ /* 0x000fc400078e007d */
[----:B------:R-:W-:Y:S01]  /*20e70*/  IMAD R28, R28, 0x110, RZ ;  /* 0x000001101c1c7824 */ /* 0x000fe200078e02ff */
[C---:B------:R-:W-:Y:S08]  /*20e80*/  HMMA.1688.F32.TF32 R184, R172.reuse, R130, R184 ;  /* 0x00000082acb8723c */ /* 0x040ff000000810b8 */
[C---:B------:R-:W-:Y:S01]  /*20e90*/  HMMA.1688.F32.TF32 R128, R172.reuse, R6, R88 ;  /* 0x00000006ac80723c */ /* 0x040fe20000081058 */
[----:B------:R-:W-:Y:S04]  /*20ea0*/  LDS R6, [R2+0xa500] ;  /* 0x00a5000002067984 */ /* 0x000fe80000000800 */
[----:B------:R-:W-:Y:S03]  /*20eb0*/  LDS R7, [R3+0xa500] ;  /* 0x00a5000003077984 */ /* 0x000fe60000000800 */
[C---:B------:R-:W-:Y:S08]  /*20ec0*/  HMMA.1688.F32.TF32 R88, R172.reuse, R146, R40 ;  /* 0x00000092ac58723c */ /* 0x040ff00000081028 */
[----:B------:R-:W-:Y:S08]  /*20ed0*/  HMMA.1688.F32.TF32 R40, R172, R122, R48 ;  /* 0x0000007aac28723c */ /* 0x000ff00000081030 */
[C---:B------:R-:W-:Y:S08]  /*20ee0*/  HMMA.1688.F32.TF32 R248, R96.reuse, R118, R248 ;  /* 0x0000007660f8723c */ /* 0x040ff000000810f8 */
[C---:B------:R-:W-:Y:S08]  /*20ef0*/  HMMA.1688.F32.TF32 R244, R96.reuse, R22, R232 ;  /* 0x0000001660f4723c */ /* 0x040ff000000810e8 */
[C---:B------:R-:W-:Y:S08]  /*20f00*/  HMMA.1688.F32.TF32 R44, R96.reuse, R150, R44 ;  /* 0x00000096602c723c */ /* 0x040ff0000008102c */
[C---:B------:R-:W-:Y:S08]  /*20f10*/  HMMA.1688.F32.TF32 R80, R96.reuse, R122, R80 ;  /* 0x0000007a6050723c */ /* 0x040ff00000081050 */
[C---:B------:R-:W-:Y:S08]  /*20f20*/  HMMA.1688.F32.TF32 R76, R96.reuse, R146, R76 ;  /* 0x00000092604c723c */ /* 0x040ff0000008104c */
[----:B------:R-:W-:Y:S01]  /*20f30*/  HMMA.1688.F32.TF32 R96, R96, R114, R236 ;  /* 0x000000726060723c */ /* 0x000fe200000810ec */
[----:B------:R-:W-:Y:S01]  /*20f40*/  MOV R232, R244 ;  /* 0x000000f400e87202 */ /* 0x000fe20000000f00 */
[----:B------:R-:W-:Y:S01]  /*20f50*/  IMAD.MOV.U32 R233, RZ, RZ, R245 ;  /* 0x000000ffffe97224 */ /* 0x000fe200078e00f5 */
[----:B------:R-:W-:Y:S01]  /*20f60*/  MOV R235, R247 ;  /* 0x000000f700eb7202 */ /* 0x000fe20000000f00 */
[----:B------:R-:W-:Y:S01]  /*20f70*/  IMAD.MOV.U32 R234, RZ, RZ, R246 ;  /* 0x000000ffffea7224 */ /* 0x000fe200078e00f6 */
[----:B------:R-:W-:Y:S01]  /*20f80*/  MOV R245, R46 ;  /* 0x0000002e00f57202 */ /* 0x000fe20000000f00 */
[----:B------:R-:W-:Y:S01]  /*20f90*/  IMAD.MOV.U32 R244, RZ, RZ, R47 ;  /* 0x000000fffff47224 */ /* 0x000fe200078e002f */
[----:B------:R-:W-:Y:S01]  /*20fa0*/  LDS R236, [R2+0x8400] ;  /* 0x0084000002ec7984 */ /* 0x000fe20000000800 */
[----:B------:R-:W-:-:S02]  /*20fb0*/  IMAD.MOV.U32 R247, RZ, RZ, R44 ;  /* 0x000000fffff77224 */ /* 0x000fc400078e002c */
[----:B------:R-:W-:Y:S01]  /*20fc0*/  IMAD.MOV.U32 R246, RZ, RZ, R45 ;  /* 0x000000fffff67224 */ /* 0x000fe200078e002d */
[----:B------:R-:W2:Y:S04]  /*20fd0*/  LDL.LU.64 R46, [R1+0x1ae0] ;  /* 0x001ae000012e7983 */ /* 0x000ea80000300a00 */
[----:B------:R-:W2:Y:S04]  /*20fe0*/  LDL.LU.64 R44, [R1+0x1ad8] ;  /* 0x001ad800012c7983 */ /* 0x000ea80000300a00 */
[----:B------:R-:W-:Y:S04]  /*20ff0*/  STL.64 [R1+0x1b0], R76 ;  /* 0x0001b04c01007387 */ /* 0x000fe80000100a00 */
[----:B------:R1:W-:Y:S01]  /*21000*/  STL.64 [R1+0x1b8], R78 ;  /* 0x0001b84e01007387 */ /* 0x0003e20000100a00 */
[C---:B------:R-:W-:Y:S03]  /*21010*/  HMMA.1688.F32.TF32 R148, R172.reuse, R150, R36 ;  /* 0x00000096ac94723c */ /* 0x040fe60000081024 */
[----:B------:R-:W-:Y:S04]  /*21020*/  LDS R238, [R2+0xa400] ;  /* 0x00a4000002ee7984 */ /* 0x000fe80000000800 */
[----:B------:R-:W-:Y:S04]  /*21030*/  LDS R237, [R3+0x8400] ;  /* 0x0084000003ed7984 */ /* 0x000fe80000000800 */
[----:B-1----:R-:W4:Y:S04]  /*21040*/  LDL.LU.64 R78, [R1+0x1ad0] ;  /* 0x001ad000014e7983 */ /* 0x002f280000300a00 */
[----:B------:R-:W4:Y:S04]  /*21050*/  LDL.LU.64 R76, [R1+0x1ac8] ;  /* 0x001ac800014c7983 */ /* 0x000f280000300a00 */
[----:B------:R-:W-:Y:S04]  /*21060*/  STL.64 [R1+0x4e0], R80 ;  /* 0x0004e05001007387 */ /* 0x000fe80000100a00 */
[----:B------:R1:W-:Y:S01]  /*21070*/  STL.64 [R1+0x4e8], R82 ;  /* 0x0004e85201007387 */ /* 0x0003e20000100a00 */
[----:B------:R-:W-:Y:S01]  /*21080*/  IMAD.SHL.U32 R36, R4, 0x2, RZ ;  /* 0x0000000204247824 */ /* 0x000fe200078e00ff */
[----:B------:R-:W-:Y:S02]  /*21090*/  HMMA.1688.F32.TF32 R196, R172, R126, R196 ;  /* 0x0000007eacc4723c */ /* 0x000fe400000810c4 */
[----:B------:R-:W-:Y:S04]  /*210a0*/  LDS R239, [R3+0xa400] ;  /* 0x00a4000003ef7984 */ /* 0x000fe80000000800 */
[----:B-1----:R-:W2:Y:S04]  /*210b0*/  LDL.LU.64 R82, [R1+0x1ac0] ;  /* 0x001ac00001527983 */ /* 0x002ea80000300a00 */
[----:B------:R-:W2:Y:S04]  /*210c0*/  LDL.LU.64 R80, [R1+0x1ab8] ;  /* 0x001ab80001507983 */ /* 0x000ea80000300a00 */
[----:B------:R1:W-:Y:S04]  /*210d0*/  STL.64 [R1+0x470], R248 ;  /* 0x000470f801007387 */ /* 0x0003e80000100a00 */
[----:B------:R1:W-:Y:S04]  /*210e0*/  STL.64 [R1+0x478], R250 ;  /* 0x000478fa01007387 */ /* 0x0003e80000100a00 */
[----:B------:R-:W-:Y:S04]  /*210f0*/  STL.64 [R1+0x460], R96 ;  /* 0x0004606001007387 */ /* 0x000fe80000100a00 */
[----:B------:R-:W-:Y:S04]  /*21100*/  STL.64 [R1+0x468], R98 ;  /* 0x0004686201007387 */ /* 0x000fe80000100a00 */
[----:B------:R-:W-:Y:S04]  /*21110*/  STL.64 [R1+0x2f0], R88 ;  /* 0x0002f05801007387 */ /* 0x000fe80000100a00 */
[----:B------:R-:W-:Y:S01]  /*21120*/  STL.64 [R1+0x2f8], R90 ;  /* 0x0002f85a01007387 */ /* 0x000fe20000100a00 */
[----:B------:R-:W-:-:S03]  /*21130*/  LOP3.LUT R28, R28, 0x30, R36, 0x78, !PT ;  /* 0x000000301c1c7812 */ /* 0x000fc600078e7824 */
[----:B------:R-:W-:Y:S01]  /*21140*/  STL.64 [R1+0x2e0], R40 ;  /* 0x0002e02801007387 */ /* 0x000fe20000100a00 */
[C---:B------:R-:W-:Y:S03]  /*21150*/  HMMA.1688.F32.TF32 R36, R172.reuse, R114, R204 ;  /* 0x00000072ac24723c */ /* 0x040fe600000810cc */
[----:B------:R3:W-:Y:S01]  /*21160*/  STL.64 [R1+0x2e8], R42 ;  /* 0x0002e82a01007387 */ /* 0x0007e20000100a00 */
[----:B-1----:R-:W-:Y:S01]  /*21170*/  IMAD.MOV.U32 R248, RZ, RZ, R5 ;  /* 0x000000fffff87224 */ /* 0x002fe200078e0005 */
[----:B------:R-:W-:Y:S01]  /*21180*/  MOV R249, R9 ;  /* 0x0000000900f97202 */ /* 0x000fe20000000f00 */
[----:B------:R-:W-:Y:S01]  /*21190*/  IMAD.MOV.U32 R250, RZ, RZ, R12 ;  /* 0x000000fffffa7224 */ /* 0x000fe200078e000c */
[----:B------:R-:W-:Y:S02]  /*211a0*/  LOP3.LUT R28, R28, 0x40, RZ, 0x3c, !PT ;  /* 0x000000401c1c7812 */ /* 0x000fe400078e3cff */
[----:B------:R-:W-:Y:S01]  /*211b0*/  MOV R4, UR4 ;  /* 0x0000000400047c02 */ /* 0x000fe20008000f00 */
[----:B------:R-:W-:Y:S01]  /*211c0*/  IMAD.MOV.U32 R251, RZ, RZ, R8 ;  /* 0x000000fffffb7224 */ /* 0x000fe200078e0008 */
[C---:B------:R-:W-:Y:S01]  /*211d0*/  HMMA.1688.F32.TF32 R124, R172.reuse, R26, R208 ;  /* 0x0000001aac7c723c */ /* 0x040fe200000810d0 */
[----:B------:R-:W-:Y:S04]  /*211e0*/  LDS R204, [R2+0x8200] ;  /* 0x0082000002cc7984 */ /* 0x000fe80000000800 */
[----:B------:R-:W-:Y:S03]  /*211f0*/  LDS R206, [R2+0xa200] ;  /* 0x00a2000002ce7984 */ /* 0x000fe60000000800 */
[C---:B---3--:R-:W-:Y:S01]  /*21200*/  HMMA.1688.F32.TF32 R40, R172.reuse, R118, R212 ;  /* 0x00000076ac28723c */ /* 0x048fe200000810d4 */
[----:B------:R-:W-:Y:S04]  /*21210*/  LDS R205, [R3+0x8200] ;  /* 0x0082000003cd7984 */ /* 0x000fe80000000800 */
[----:B------:R-:W-:Y:S11]  /*21220*/  LDS R207, [R3+0xa200] ;  /* 0x00a2000003cf7984 */ /* 0x000ff60000000800 */
[----:B------:R-:W-:Y:S07]  /*21230*/  @!UPT UIADD3 URZ, URZ, URZ, URZ ;  /* 0x0000003f3f3ff290 */ /* 0x000fee000fffe03f */
[----:B------:R1:W-:Y:S04]  /*21240*/  STL.64 [R1+0x2d0], R40 ;  /* 0x0002d02801007387 */ /* 0x0003e80000100a00 */
[----:B------:R3:W-:Y:S04]  /*21250*/  STL.64 [R1+0x2d8], R42 ;  /* 0x0002d82a01007387 */ /* 0x0007e80000100a00 */
[----:B------:R1:W-:Y:S04]  /*21260*/  STL.64 [R1+0x260], R36 ;  /* 0x0002602401007387 */ /* 0x0003e80000100a00 */
[----:B------:R1:W-:Y:S04]  /*21270*/  STL.64 [R1+0x268], R38 ;  /* 0x0002682601007387 */ /* 0x0003e80000100a00 */
[----:B------:R-:W2:Y:S04]  /*21280*/  LDL.LU R5, [R1+0x1ab4] ;  /* 0x001ab40001057983 */ /* 0x000ea80000300800 */
[----:B------:R-:W2:Y:S04]  /*21290*/  LDL.LU R9, [R1+0x1ab0] ;  /* 0x001ab00001097983 */ /* 0x000ea80000300800 */
[----:B------:R-:W2:Y:S01]  /*212a0*/  LDL.LU R12, [R1+0x1aac] ;  /* 0x001aac00010c7983 */ /* 0x000ea20000300800 */
[----:B------:R-:W-:Y:S01]  /*212b0*/  IMAD R28, R4, 0x8000, R28 ;  /* 0x00008000041c7824 */ /* 0x000fe200078e021c */
[C---:B------:R-:W-:Y:S08]  /*212c0*/  HMMA.1688.F32.TF32 R180, R172.reuse, R134, R180 ;  /* 0x00000086acb4723c */ /* 0x040ff000000810b4 */
[C---:B------:R-:W-:Y:S01]  /*212d0*/  HMMA.1688.F32.TF32 R208, R172.reuse, R22, R240 ;  /* 0x00000016acd0723c */ /* 0x040fe200000810f0 */
[----:B------:R-:W-:Y:S04]  /*212e0*/  STL [R1+0x910], R28 ;  /* 0x0009101c01007387 */ /* 0x000fe80000100800 */
[----:B------:R-:W4:Y:S02]  /*212f0*/  LDL.LU R8, [R1+0x1aa8] ;  /* 0x001aa80001087983 */ /* 0x000f240000300800 */
[----:B------:R-:W-:Y:S01]  /*21300*/  IMAD.MOV.U32 R243, RZ, RZ, R13 ;  /* 0x000000fffff37224 */ /* 0x000fe200078e000d */
[C---:B------:R-:W-:Y:S08]  /*21310*/  HMMA.1688.F32.TF32 R200, R172.reuse, R18, R200 ;  /* 0x00000012acc8723c */ /* 0x040ff000000810c8 */
[C---:B------:R-:W-:Y:S08]  /*21320*/  HMMA.1688.F32.TF32 R192, R172.reuse, R10, R192 ;  /* 0x0000000aacc0723c */ /* 0x040ff000000810c0 */
[C---:B------:R-:W-:Y:S08]  /*21330*/  HMMA.1688.F32.TF32 R108, R172.reuse, R34, R108 ;  /* 0x00000022ac6c723c */ /* 0x040ff0000008106c */
[C---:B------:R-:W-:Y:S01]  /*21340*/  HMMA.1688.F32.TF32 R96, R172.reuse, R30, R220 ;  /* 0x0000001eac60723c */ /* 0x040fe200000810dc */
[----:B------:R-:W-:Y:S01]  /*21350*/  MOV R212, R29 ;  /* 0x0000001d00d47202 */ /* 0x000fe20000000f00 */
[----:B------:R-:W-:Y:S01]  /*21360*/  IMAD.MOV.U32 R213, RZ, RZ, R25 ;  /* 0x000000ffffd57224 */ /* 0x000fe200078e0019 */
[----:B------:R-:W-:Y:S01]  /*21370*/  MOV R215, R21 ;  /* 0x0000001500d77202 */ /* 0x000fe20000000f00 */
[----:B------:R-:W-:Y:S01]  /*21380*/  IMAD.MOV.U32 R214, RZ, RZ, R24 ;  /* 0x000000ffffd67224 */ /* 0x000fe200078e0018 */
[----:B------:R-:W-:Y:S03]  /*21390*/  LDS R4, [R2+0x8500] ;  /* 0x0085000002047984 */ /* 0x000fe60000000800 */
[----:B------:R-:W-:Y:S01]  /*213a0*/  HMMA.1688.F32.TF32 R132, R172, R14, R188 ;  /* 0x0000000eac84723c */ /* 0x000fe200000810bc */
[----:B------:R-:W-:Y:S04]  /*213b0*/  LDS R172, [R2+0x8000] ;  /* 0x0080000002ac7984 */ /* 0x000fe80000000800 */
[----:B------:R-:W-:Y:S04]  /*213c0*/  LDS R174, [R2+0xa000] ;  /* 0x00a0000002ae7984 */ /* 0x000fe80000000800 */
[----:B------:R-:W-:Y:S04]  /*213d0*/  LDS R173, [R3+0x8000] ;  /* 0x0080000003ad7984 */ /* 0x000fe80000000800 */
[----:B------:R-:W-:Y:S04]  /*213e0*/  LDS R175, [R3+0xa000] ;  /* 0x00a0000003af7984 */ /* 0x000fe80000000800 */
[----:B------:R-:W-:Y:S04]  /*213f0*/  LDS R188, [R2+0x8100] ;  /* 0x0081000002bc7984 */ /* 0x000fe80000000800 */
[----:B------:R-:W-:Y:S04]  /*21400*/  LDS R190, [R2+0xa100] ;  /* 0x00a1000002be7984 */ /* 0x000fe80000000800 */
[----:B------:R-:W-:Y:S04]  /*21410*/  LDS R189, [R3+0x8100] ;  /* 0x0081000003bd7984 */ /* 0x000fe80000000800 */
[----:B------:R-:W-:Y:S01]  /*21420*/  LDS R191, [R3+0xa100] ;  /* 0x00a1000003bf7984 */ /* 0x000fe20000000800 */
[----:B------:R-:W-:Y:S01]  /*21430*/  IMAD.MOV.U32 R240, RZ, RZ, R20 ;  /* 0x000000fffff07224 */ /* 0x000fe200078e0014 */
[----:B------:R-:W-:Y:S01]  /*21440*/  MOV R242, R16 ;  /* 0x0000001000f27202 */ /* 0x000fe20000000f00 */
[----:B------:R-:W-:Y:S01]  /*21450*/  IMAD.MOV.U32 R241, RZ, RZ, R17 ;  /* 0x000000fffff17224 */ /* 0x000fe200078e0011 */
[----:B-1----:R-:W4:Y:S04]  /*21460*/  LDL.LU R40, [R1+0x120] ;  /* 0x0001200001287983 */ /* 0x002f280000300800 */
[----:B------:R-:W4:Y:S04]  /*21470*/  LDL.LU R41, [R1+0x124] ;  /* 0x0001240001297983 */ /* 0x000f280000300800 */
[----:B---3--:R-:W3:Y:S04]  /*21480*/  LDL.LU R42, [R1+0x128] ;  /* 0x00012800012a7983 */ /* 0x008ee80000300800 */
        /* <DEDUP_REMOVED lines=20> */
[----:B------:R-:W-:Y:S01]  /*215d0*/  LDSM.16.M88.4 R24, [R28+0x61000] ;  /* 0x061000001c18783b */ /* 0x000fe20000000200 */
[----:B--2---:R-:W-:-:S03]  /*215e0*/  IMAD.MOV.U32 R88, RZ, RZ, R12 ;  /* 0x000000ffff587224 */ /* 0x004fc600078e000c */
[----:B------:R-:W2:Y:S01]  /*215f0*/  LDSM.16.M88.4 R12, [R28+0x60000] ;  /* 0x060000001c0c783b */ /* 0x000ea20000000200 */
[----:B------:R-:W-:Y:S01]  /*21600*/  MOV R89, R9 ;  /* 0x0000000900597202 */ /* 0x000fe20000000f00 */
[----:B------:R-:W-:Y:S02]  /*21610*/  IMAD.MOV.U32 R91, RZ, RZ, R5 ;  /* 0x000000ffff5b7224 */ /* 0x000fe400078e0005 */
[----:B------:R-:W3:Y:S04]  /*21620*/  LDS R5, [R3+0x8500] ;  /* 0x0085000003057984 */ /* 0x000ee80000000800 */
[----:B------:R-:W-:Y:S01]  /*21630*/  LDS R9, [R3+0x8600] ;  /* 0x0086000003097984 */ /* 0x000fe20000000800 */
[----:B----4-:R-:W-:Y:S01]  /*21640*/  IMAD.MOV.U32 R90, RZ, RZ, R8 ;  /* 0x000000ffff5a7224 */ /* 0x010fe200078e0008 */
[----:B-1----:R-:W-:Y:S02]  /*21650*/  HMMA.1688.F32.TF32 R80, R236, R20, R80 ;  /* 0x00000014ec50723c */ /* 0x002fe40000081050 */
[----:B------:R-:W1:Y:S04]  /*21660*/  LDS R8, [R2+0x8600] ;  /* 0x0086000002087984 */ /* 0x000e680000000800 */
[----:B------:R-:W4:Y:S02]  /*21670*/  LDSM.16.M88.4 R28, [R28+0x61800] ;  /* 0x061800001c1c783b */ /* 0x000f240000000200 */
[-C--:B--2---:R-:W-:Y:S08]  /*21680*/  HMMA.1688.F32.TF32 R88, R172, R12.reuse, R88 ;  /* 0x0000000cac58723c */ /* 0x084ff00000081058 */
[-C--:B------:R-:W-:Y:S08]  /*21690*/  HMMA.1688.F32.TF32 R240, R188, R12.reuse, R240 ;  /* 0x0000000cbcf0723c */ /* 0x080ff000000810f0 */
[-C--:B------:R-:W-:Y:S07]  /*216a0*/  HMMA.1688.F32.TF32 R212, R204, R12.reuse, R212 ;  /* 0x0000000cccd4723c */ /* 0x080fee00000810d4 */
[----:B------:R-:W-:Y:S04]  /*216b0*/  STL.64 [R1+0x350], R88 ;  /* 0x0003505801007387 */ /* 0x000fe80000100a00 */
[----:B------:R2:W-:Y:S04]  /*216c0*/  STL.64 [R1+0x358], R90 ;  /* 0x0003585a01007387 */ /* 0x0005e80000100a00 */
[----:B--2---:R-:W2:Y:S04]  /*216d0*/  LDL.LU.64 R90, [R1+0x1aa0] ;  /* 0x001aa000015a7983 */ /* 0x004ea80000300a00 */
[----:B------:R-:W2:Y:S04]  /*216e0*/  LDL.LU.64 R88, [R1+0x1a98] ;  /* 0x001a980001587983 */ /* 0x000ea80000300a00 */
[----:B------:R-:W-:Y:S04]  /*216f0*/  STL.64 [R1+0x340], R240 ;  /* 0x000340f001007387 */ /* 0x000fe80000100a00 */
[----:B------:R1:W-:Y:S04]  /*21700*/  STL.64 [R1+0x348], R242 ;  /* 0x000348f201007387 */ /* 0x0003e80000100a00 */
[----:B-1----:R-:W4:Y:S04]  /*21710*/  LDL.LU.64 R242, [R1+0x1a90] ;  /* 0x001a900001f27983 */ /* 0x002f280000300a00 */
[----:B------:R-:W4:Y:S04]  /*21720*/  LDL.LU.64 R240, [R1+0x1a88] ;  /* 0x001a880001f07983 */ /* 0x000f280000300a00 */
[----:B------:R-:W-:Y:S04]  /*21730*/  STL.64 [R1+0x390], R212 ;  /* 0x000390d401007387 */ /* 0x000fe80000100a00 */
[----:B------:R1:W-:Y:S04]  /*21740*/  STL.64 [R1+0x398], R214 ;  /* 0x000398d601007387 */ /* 0x0003e80000100a00 */
[----:B-1----:R-:W4:Y:S04]  /*21750*/  LDL.LU.64 R214, [R1+0x1a80] ;  /* 0x001a800001d67983 */ /* 0x002f280000300a00 */
[----:B------:R-:W4:Y:S01]  /*21760*/  LDL.LU.64 R212, [R1+0x1a78] ;  /* 0x001a780001d47983 */ /* 0x000f220000300a00 */
[-C--:B---3--:R-:W-:Y:S08]  /*21770*/  HMMA.1688.F32.TF32 R160, R4, R12.reuse, R160 ;  /* 0x0000000c04a0723c */ /* 0x088ff000000810a0 */
[-C--:B------:R-:W-:Y:S08]  /*21780*/  HMMA.1688.F32.TF32 R164, R8, R12.reuse, R164 ;  /* 0x0000000c08a4723c */ /* 0x080ff000000810a4 */
[----:B------:R-:W-:Y:S08]  /*21790*/  HMMA.1688.F32.TF32 R180, R16, R12, R180 ;  /* 0x0000000c10b4723c */ /* 0x000ff000000810b4 */
[-C--:B------:R-:W-:Y:S08]  /*217a0*/  HMMA.1688.F32.TF32 R36, R172, R20.reuse, R36 ;  /* 0x00000014ac24723c */ /* 0x080ff00000081024 */
[-C--:B------:R-:W-:Y:S08]  /*217b0*/  HMMA.1688.F32.TF32 R40, R188, R20.reuse, R40 ;  /* 0x00000014bc28723c */ /* 0x080ff00000081028 */
[----:B------:R-:W-:Y:S08]  /*217c0*/  HMMA.1688.F32.TF32 R48, R204, R20, R48 ;  /* 0x00000014cc30723c */ /* 0x000ff00000081030 */
[-C--:B--2---:R-:W-:Y:S08]  /*217d0*/  HMMA.1688.F32.TF32 R88, R236, R12.reuse, R88 ;  /* 0x0000000cec58723c */ /* 0x084ff00000081058 */
[----:B----4-:R-:W-:Y:S11]  /*217e0*/  HMMA.1688.F32.TF32 R212, R220, R12, R212 ;  /* 0x0000000cdcd4723c */ /* 0x010ff600000810d4 */
[----:B------:R-:W-:Y:S11]  /*217f0*/  @!UPT UIADD3 URZ, URZ, URZ, URZ ;  /* 0x0000003f3f3ff290 */ /* 0x000ff6000fffe03f */
[----:B------:R-:W-:Y:S01]  /*21800*/  @!UPT UIADD3 URZ, URZ, URZ, URZ ;  /* 0x0000003f3f3ff290 */ /* 0x000fe2000fffe03f */
[----:B------:R1:W-:Y:S04]  /*21810*/  STL.64 [R1+0x3d0], R212 ;  /* 0x0003d0d401007387 */ /* 0x0003e80000100a00 */
[----:B------:R2:W-:Y:S04]  /*21820*/  STL.64 [R1+0x3d8], R214 ;  /* 0x0003d8d601007387 */ /* 0x0005e80000100a00 */
[----:B-1----:R-:W3:Y:S04]  /*21830*/  LDL.LU R212, [R1+0x130] ;  /* 0x0001300001d47983 */ /* 0x002ee80000300800 */
[----:B------:R-:W3:Y:S04]  /*21840*/  LDL.LU R213, [R1+0x134] ;  /* 0x0001340001d57983 */ /* 0x000ee80000300800 */
[----:B--2---:R-:W3:Y:S04]  /*21850*/  LDL.LU R214, [R1+0x138] ;  /* 0x0001380001d67983 */ /* 0x004ee80000300800 */
[----:B------:R-:W3:Y:S04]  /*21860*/  LDL.LU R215, [R1+0x13c] ;  /* 0x00013c0001d77983 */ /* 0x000ee80000300800 */
[----:B------:R1:W-:Y:S04]  /*21870*/  STL.64 [R1+0x540], R88 ;  /* 0x0005405801007387 */ /* 0x0003e80000100a00 */
[----:B------:R2:W-:Y:S04]  /*21880*/  STL.64 [R1+0x548], R90 ;  /* 0x0005485a01007387 */ /* 0x0005e80000100a00 */
[----:B-1----:R-:W4:Y:S04]  /*21890*/  LDL.LU R88, [R1+0x560] ;  /* 0x0005600001587983 */ /* 0x002f280000300800 */
[----:B------:R-:W4:Y:S04]  /*218a0*/  LDL.LU R89, [R1+0x564] ;  /* 0x0005640001597983 */ /* 0x000f280000300800 */
[----:B--2---:R-:W4:Y:S04]  /*218b0*/  LDL.LU R90, [R1+0x568] ;  /* 0x00056800015a7983 */ /* 0x004f280000300800 */
[----:B------:R-:W4:Y:S04]  /*218c0*/  LDL.LU R91, [R1+0x56c] ;  /* 0x00056c00015b7983 */ /* 0x000f280000300800 */
        /* <DEDUP_REMOVED lines=28> */
[----:B-1----:R-:W2:Y:S04]  /*21a90*/  LDL.LU.64 R50, [R1+0x1a50] ;  /* 0x001a500001327983 */ /* 0x002ea80000300a00 */
[----:B------:R-:W2:Y:S01]  /*21aa0*/  LDL.LU.64 R48, [R1+0x1a48] ;  /* 0x001a480001307983 */ /* 0x000ea20000300a00 */
[----:B------:R-:W-:Y:S08]  /*21ab0*/  HMMA.1688.F32.TF32 R176, R8, R20, R176 ;  /* 0x0000001408b0723c */ /* 0x000ff000000810b0 */
[----:B------:R-:W-:Y:S08]  /*21ac0*/  HMMA.1688.F32.TF32 R44, R236, R28, R44 ;  /* 0x0000001cec2c723c */ /* 0x000ff0000008102c */
[----:B---3--:R-:W-:Y:S08]  /*21ad0*/  HMMA.1688.F32.TF32 R164, R188, R24, R164 ;  /* 0x00000018bca4723c */ /* 0x008ff000000810a4 */
[-C--:B--2---:R-:W-:Y:S11]  /*21ae0*/  HMMA.1688.F32.TF32 R48, R220, R20.reuse, R48 ;  /* 0x00000014dc30723c */ /* 0x084ff60000081030 */
[----:B------:R-:W-:Y:S11]  /*21af0*/  @!UPT UIADD3 URZ, URZ, URZ, URZ ;  /* 0x0000003f3f3ff290 */ /* 0x000ff6000fffe03f */
[----:B------:R-:W-:Y:S01]  /*21b00*/  @!UPT UIADD3 URZ, URZ, URZ, URZ ;  /* 0x0000003f3f3ff290 */ /* 0x000fe2000fffe03f */
[----:B------:R-:W-:Y:S04]  /*21b10*/  STL.64 [R1+0x3c0], R48 ;  /* 0x0003c03001007387 */ /* 0x000fe80000100a00 */
[----:B------:R1:W-:Y:S02]  /*21b20*/  STL.64 [R1+0x3c8], R50 ;  /* 0x0003c83201007387 */ /* 0x0003e40000100a00 */
[-C--:B-1----:R-:W-:Y:S02]  /*21b30*/  HMMA.1688.F32.TF32 R48, R4, R20.reuse, R156 ;  /* 0x000000140430723c */ /* 0x082fe4000008109c */
[----:B------:R-:W2:Y:S04]  /*21b40*/  LDL R159, [R1+0x910] ;  /* 0x00091000019f7983 */ /* 0x000ea80000100800 */
[----:B------:R-:W-:Y:S04]  /*21b50*/  STL.64 [R1+0x4c0], R80 ;  /* 0x0004c05001007387 */ /* 0x000fe80000100a00 */
[----:B------:R1:W-:Y:S02]  /*21b60*/  STL.64 [R1+0x4c8], R82 ;  /* 0x0004c85201007387 */ /* 0x0003e40000100a00 */
[----:B-1----:R-:W-:Y:S11]  /*21b70*/  HMMA.1688.F32.TF32 R80, R16, R20, R184 ;  /* 0x000000141050723c */ /* 0x002ff600000810b8 */
[----:B------:R-:W-:Y:S04]  /*21b80*/  STL.64 [R1+0x570], R48 ;  /* 0x0005703001007387 */ /* 0x000fe80000100a00 */
[----:B------:R4:W-:Y:S02]  /*21b90*/  STL.64 [R1+0x578], R50 ;  /* 0x0005783201007387 */ /* 0x0009e40000100a00 */
[-C--:B----4-:R-:W-:Y:S02]  /*21ba0*/  HMMA.1688.F32.TF32 R48, R172, R24.reuse, R180 ;  /* 0x00000018ac30723c */ /* 0x090fe400000810b4 */
[----:B------:R-:W-:Y:S04]  /*21bb0*/  STL.64 [R1+0x7d0], R176 ;  /* 0x0007d0b001007387 */ /* 0x000fe80000100a00 */
[----:B------:R-:W-:Y:S04]  /*21bc0*/  STL.64 [R1+0x7d8], R178 ;  /* 0x0007d8b201007387 */ /* 0x000fe80000100a00 */
[----:B------:R-:W-:Y:S04]  /*21bd0*/  STL.64 [R1+0x8a0], R80 ;  /* 0x0008a05001007387 */ /* 0x000fe80000100a00 */
[----:B------:R1:W-:Y:S09]  /*21be0*/  STL.64 [R1+0x8a8], R82 ;  /* 0x0008a85201007387 */ /* 0x0003f20000100a00 */
[----:B------:R-:W-:Y:S01]  /*21bf0*/  STL.64 [R1+0x200], R48 ;  /* 0x0002003001007387 */ /* 0x000fe20000100a00 */
[-C--:B-1----:R-:W-:Y:S03]  /*21c00*/  HMMA.1688.F32.TF32 R80, R204, R24.reuse, R160 ;  /* 0x00000018cc50723c */ /* 0x082fe600000810a0 */
[----:B------:R1:W-:Y:S05]  /*21c10*/  STL.64 [R1+0x208], R50 ;  /* 0x0002083201007387 */ /* 0x0003ea0000100a00 */
[-C--:B-1----:R-:W-:Y:S08]  /*21c20*/  HMMA.1688.F32.TF32 R48, R220, R24.reuse, R40 ;  /* 0x00000018dc30723c */ /* 0x082ff00000081028 */
[-C--:B------:R-:W-:Y:S01]  /*21c30*/  HMMA.1688.F32.TF32 R40, R236, R24.reuse, R76 ;  /* 0x00000018ec28723c */ /* 0x080fe2000008104c */
[----:B------:R-:W-:Y:S04]  /*21c40*/  STL.64 [R1+0x210], R164 ;  /* 0x000210a401007387 */ /* 0x000fe80000100a00 */
[----:B------:R-:W-:Y:S04]  /*21c50*/  STL.64 [R1+0x218], R166 ;  /* 0x000218a601007387 */ /* 0x000fe80000100a00 */
[----:B------:R-:W-:Y:S01]  /*21c60*/  STL.64 [R1+0x240], R80 ;  /* 0x0002405001007387 */ /* 0x000fe20000100a00 */
[-C--:B------:R-:W-:Y:S03]  /*21c70*/  HMMA.1688.F32.TF32 R76, R4, R24.reuse, R136 ;  /* 0x00000018044c723c */ /* 0x080fe60000081088 */
[----:B------:R-:W-:Y:S04]  /*21c80*/  STL.64 [R1+0x248], R82 ;  /* 0x0002485201007387 */ /* 0x000fe80000100a00 */
[----:B------:R-:W-:Y:S04]  /*21c90*/  STL.64 [R1+0x320], R48 ;  /* 0x0003203001007387 */ /* 0x000fe80000100a00 */
[----:B------:R1:W-:Y:S04]  /*21ca0*/  STL.64 [R1+0x328], R50 ;  /* 0x0003283201007387 */ /* 0x0003e80000100a00 */
[----:B------:R-:W-:Y:S04]  /*21cb0*/  STL.64 [R1+0x420], R40 ;  /* 0x0004202801007387 */ /* 0x000fe80000100a00 */
[----:B------:R3:W-:Y:S01]  /*21cc0*/  STL.64 [R1+0x428], R42 ;  /* 0x0004282a01007387 */ /* 0x0007e20000100a00 */
[-C--:B-1----:R-:W-:Y:S08]  /*21cd0*/  HMMA.1688.F32.TF32 R48, R8, R24.reuse, R140 ;  /* 0x000000180830723c */ /* 0x082ff0000008108c */
[----:B---3--:R-:W-:Y:S01]  /*21ce0*/  HMMA.1688.F32.TF32 R40, R16, R24, R196 ;  /* 0x000000181028723c */ /* 0x008fe200000810c4 */
[----:B------:R-:W-:Y:S04]  /*21cf0*/  STL.64 [R1+0x500], R76 ;  /* 0x0005004c01007387 */ /* 0x000fe80000100a00 */
[----:B------:R1:W-:Y:S03]  /*21d00*/  STL.64 [R1+0x508], R78 ;  /* 0x0005084e01007387 */ /* 0x0003e60000100a00 */
[-C--:B------:R-:W-:Y:S07]  /*21d10*/  HMMA.1688.F32.TF32 R36, R220, R28.reuse, R36 ;  /* 0x0000001cdc24723c */ /* 0x080fee0000081024 */
[----:B------:R-:W-:Y:S01]  /*21d20*/  STL.64 [R1+0x710], R48 ;  /* 0x0007103001007387 */ /* 0x000fe20000100a00 */
[-C--:B-1----:R-:W-:Y:S03]  /*21d30*/  HMMA.1688.F32.TF32 R76, R172, R28.reuse, R88 ;  /* 0x0000001cac4c723c */ /* 0x082fe60000081058 */
[----:B------:R1:W-:Y:S04]  /*21d40*/  STL.64 [R1+0x718], R50 ;  /* 0x0007183201007387 */ /* 0x0003e80000100a00 */
[----:B------:R-:W-:Y:S04]  /*21d50*/  STL.64 [R1+0x890], R40 ;  /* 0x0008902801007387 */ /* 0x000fe80000100a00 */
[----:B------:R3:W-:Y:S01]  /*21d60*/  STL.64 [R1+0x898], R42 ;  /* 0x0008982a01007387 */ /* 0x0007e20000100a00 */
[-C--:B-1----:R-:W-:Y:S08]  /*21d70*/  HMMA.1688.F32.TF32 R48, R188, R28.reuse, R212 ;  /* 0x0000001cbc30723c */ /* 0x082ff000000810d4 */
[-C--:B---3--:R-:W-:Y:S03]  /*21d80*/  HMMA.1688.F32.TF32 R40, R204, R28.reuse, R248 ;  /* 0x0000001ccc28723c */ /* 0x088fe600000810f8 */
[----:B------:R-:W-:Y:S04]  /*21d90*/  STL.64 [R1+0x120], R76 ;  /* 0x0001204c01007387 */ /* 0x000fe80000100a00 */
[----:B------:R-:W-:Y:S08]  /*21da0*/  STL.64 [R1+0x128], R78 ;  /* 0x0001284e01007387 */ /* 0x000ff00000100a00 */
[----:B------:R1:W-:Y:S04]  /*21db0*/  STL.64 [R1+0x130], R48 ;  /* 0x0001303001007387 */ /* 0x0003e80000100a00 */
[----:B------:R3:W-:Y:S04]  /*21dc0*/  STL.64 [R1+0x138], R50 ;  /* 0x0001383201007387 */ /* 0x0007e80000100a00 */
[----:B------:R-:W4:Y:S04]  /*21dd0*/  LDL.LU R180, [R1+0xe0] ;  /* 0x0000e00001b47983 */ /* 0x000f280000300800 */
[----:B------:R-:W-:Y:S04]  /*21de0*/  STL.64 [R1+0x1f0], R40 ;  /* 0x0001f02801007387 */ /* 0x000fe80000100a00 */
[----:B------:R1:W-:Y:S04]  /*21df0*/  STL.64 [R1+0x1f8], R42 ;  /* 0x0001f82a01007387 */ /* 0x0003e80000100a00 */
[----:B------:R-:W-:Y:S04]  /*21e00*/  STL.64 [R1+0x270], R36 ;  /* 0x0002702401007387 */ /* 0x000fe80000100a00 */
[----:B------:R1:W-:Y:S04]  /*21e10*/  STL.64 [R1+0x278], R38 ;  /* 0x0002782601007387 */ /* 0x0003e80000100a00 */
[----:B------:R-:W4:Y:S04]  /*21e20*/  LDL.LU R181, [R1+0xe4] ;  /* 0x0000e40001b57983 */ /* 0x000f280000300800 */
[----:B------:R-:W4:Y:S04]  /*21e30*/  LDL.LU R182, [R1+0xe8] ;  /* 0x0000e80001b67983 */ /* 0x000f280000300800 */
[----:B------:R-:W4:Y:S04]  /*21e40*/  LDL.LU R183, [R1+0xec] ;  /* 0x0000ec0001b77983 */ /* 0x000f280000300800 */
[----:B-1----:R-:W4:Y:S04]  /*21e50*/  LDL.LU R48, [R1+0x610] ;  /* 0x0006100001307983 */ /* 0x002f280000300800 */
[----:B------:R-:W4:Y:S04]  /*21e60*/  LDL.LU R49, [R1+0x614] ;  /* 0x0006140001317983 */ /* 0x000f280000300800 */
[----:B---3--:R-:W4:Y:S04]  /*21e70*/  LDL.LU R50, [R1+0x618] ;  /* 0x0006180001327983 */ /* 0x008f280000300800 */
[----:B------:R-:W4:Y:S04]  /*21e80*/  LDL.LU R51, [R1+0x61c] ;  /* 0x00061c0001337983 */ /* 0x000f280000300800 */
[----:B------:R-:W3:Y:S04]  /*21e90*/  LDL.LU R164, [R1+0x110] ;  /* 0x0001100001a47983 */ /* 0x000ee80000300800 */
[----:B------:R-:W3:Y:S04]  /*21ea0*/  LDL.LU R165, [R1+0x114] ;  /* 0x0001140001a57983 */ /* 0x000ee80000300800 */
[----:B------:R-:W3:Y:S04]  /*21eb0*/  LDL.LU R166, [R1+0x118] ;  /* 0x0001180001a67983 */ /* 0x000ee80000300800 */
[----:B------:R-:W3:Y:S01]  /*21ec0*/  LDL.LU R167, [R1+0x11c] ;  /* 0x00011c0001a77983 */ /* 0x000ee20000300800 */
[-C--:B------:R-:W-:Y:S08]  /*21ed0*/  HMMA.1688.F32.TF32 R40, R4, R28.reuse, R168 ;  /* 0x0000001c0428723c */ /* 0x080ff000000810a8 */
[-C--:B------:R-:W-:Y:S01]  /*21ee0*/  HMMA.1688.F32.TF32 R36, R8, R28.reuse, R152 ;  /* 0x0000001c0824723c */ /* 0x080fe20000081098 */
[----:B------:R-:W-:Y:S04]  /*21ef0*/  STL.64 [R1+0x380], R44 ;  /* 0x0003802c01007387 */ /* 0x000fe80000100a00 */
[----:B------:R-:W-:Y:S04]  /*21f00*/  STL.64 [R1+0x388], R46 ;  /* 0x0003882e01007387 */ /* 0x000fe80000100a00 */
[----:B------:R-:W3:Y:S06]  /*21f10*/  LDL.LU R160, [R1+0x660] ;  /* 0x0006600001a07983 */ /* 0x000eec0000300800 */
[----:B------:R-:W-:Y:S04]  /*21f20*/  STL.64 [R1+0x4b0], R40 ;  /* 0x0004b02801007387 */ /* 0x000fe80000100a00 */
[----:B------:R-:W-:Y:S04]  /*21f30*/  STL.64 [R1+0x4b8], R42 ;  /* 0x0004b82a01007387 */ /* 0x000fe80000100a00 */
[----:B------:R-:W-:Y:S04]  /*21f40*/  STL.64 [R1+0x5c0], R36 ;  /* 0x0005c02401007387 */ /* 0x000fe80000100a00 */
[----:B------:R1:W-:Y:S04]  /*21f50*/  STL.64 [R1+0x5c8], R38 ;  /* 0x0005c82601007387 */ /* 0x0003e80000100a00 */
[----:B------:R-:W3:Y:S04]  /*21f60*/  LDL.LU R161, [R1+0x664] ;  /* 0x0006640001a17983 */ /* 0x000ee80000300800 */
[----:B------:R-:W3:Y:S01]  /*21f70*/  LDL.LU R162, [R1+0x668] ;  /* 0x0006680001a27983 */ /* 0x000ee20000300800 */
[----:B-1----:R-:W-:Y:S03]  /*21f80*/  HMMA.1688.F32.TF32 R36, R16, R28, R200 ;  /* 0x0000001c1024723c */ /* 0x002fe600000810c8 */
[----:B------:R-:W3:Y:S04]  /*21f90*/  LDL.LU R163, [R1+0x66c] ;  /* 0x00066c0001a37983 */ /* 0x000ee80000300800 */
[----:B------:R-:W3:Y:S01]  /*21fa0*/  LDL.LU R88, [R1+0x550] ;  /* 0x0005500001587983 */ /* 0x000ee20000300800 */
[----:B------:R-:W-:Y:S01]  /*21fb0*/  MOV R248, R0 ;  /* 0x0000000000f87202 */ /* 0x000fe20000000f00 */
[----:B------:R-:W-:-:S02]  /*21fc0*/  IMAD.MOV.U32 R213, RZ, RZ, R33 ;  /* 0x000000ffffd57224 */ /* 0x000fc400078e0021 */
[----:B------:R-:W-:Y:S01]  /*21fd0*/  IMAD.MOV.U32 R214, RZ, RZ, R32 ;  /* 0x000000ffffd67224 */ /* 0x000fe200078e0020 */
[----:B--2---:R-:W1:Y:S04]  /*21fe0*/  LDSM.16.M88.4 R40, [R159+0x63000] ;  /* 0x063000009f28783b */ /* 0x004e680000000200 */
[----:B------:R-:W-:Y:S04]  /*21ff0*/  LDSM.16.M88.4 R32, [R159+0x62000] ;  /* 0x062000009f20783b */ /* 0x000fe80000000200 */
[----:B------:R-:W2:Y:S04]  /*22000*/  LDSM.16.M88.4 R44, [R159+0x63800] ;  /* 0x063800009f2c783b */ /* 0x000ea80000000200 */
[----:B------:R-:W-:Y:S04]  /*22010*/  STL.64 [R1+0x7f0], R36 ;  /* 0x0007f02401007387 */ /* 0x000fe80000100a00 */
[----:B------:R-:W-:Y:S04]  /*22020*/  STL.64 [R1+0x7f8], R38 ;  /* 0x0007f82601007387 */ /* 0x000fe80000100a00 */
        /* <DEDUP_REMOVED lines=8> */
[----:B------:R4:W-:Y:S04]  /*220b0*/  STL.64 [R1+0x1930], R30 ;  /* 0x0019301e01007387 */ /* 0x0009e80000100a00 */
[----:B-1----:R-:W-:Y:S04]  /*220c0*/  STL [R1+0x198c], R42 ;  /* 0x00198c2a01007387 */ /* 0x002fe80000100800 */
[----:B------:R-:W-:Y:S04]  /*220d0*/  STL [R1+0x1988], R43 ;  /* 0x0019882b01007387 */ /* 0x000fe80000100800 */
[----:B--2---:R-:W-:Y:S04]  /*220e0*/  STL [R1+0x1990], R47 ;  /* 0x0019902f01007387 */ /* 0x004fe80000100800 */
[----:B------:R-:W1:Y:S01]  /*220f0*/  LDSM.16.M88.4 R36, [R159+0x62800] ;  /* 0x062800009f24783b */ /* 0x000e620000000200 */
[-C--:B----4-:R-:W-:Y:S08]  /*22100*/  HMMA.1688.F32.TF32 R28, R172, R32.reuse, R48 ;  /* 0x00000020ac1c723c */ /* 0x090ff00000081030 */
[-C--:B------:R-:W-:Y:S08]  /*22110*/  HMMA.1688.F32.TF32 R48, R188, R32.reuse, R180 ;  /* 0x00000020bc30723c */ /* 0x080ff000000810b4 */
[-C--:B---3--:R-:W-:Y:S07]  /*22120*/  HMMA.1688.F32.TF32 R76, R204, R32.reuse, R164 ;  /* 0x00000020cc4c723c */ /* 0x088fee00000810a4 */
[----:B------:R-:W-:Y:S04]  /*22130*/  STL.64 [R1+0xc0], R28 ;  /* 0x0000c01c01007387 */ /* 0x000fe80000100a00 */
[----:B------:R2:W-:Y:S02]  /*22140*/  STL.64 [R1+0xc8], R30 ;  /* 0x0000c81e01007387 */ /* 0x0005e40000100a00 */
[-C--:B--2---:R-:W-:Y:S02]  /*22150*/  HMMA.1688.F32.TF32 R28, R220, R32.reuse, R240 ;  /* 0x00000020dc1c723c */ /* 0x084fe400000810f0 */
[----:B------:R-:W-:Y:S04]  /*22160*/  STL.64 [R1+0xe0], R48 ;  /* 0x0000e03001007387 */ /* 0x000fe80000100a00 */
[----:B------:R2:W-:Y:S04]  /*22170*/  STL.64 [R1+0xe8], R50 ;  /* 0x0000e83201007387 */ /* 0x0005e80000100a00 */
[----:B------:R-:W-:Y:S04]  /*22180*/  STL.64 [R1+0x110], R76 ;  /* 0x0001104c01007387 */ /* 0x000fe80000100a00 */
[----:B------:R-:W-:Y:S01]  /*22190*/  STL.64 [R1+0x118], R78 ;  /* 0x0001184e01007387 */ /* 0x000fe20000100a00 */
[----:B--2---:R-:W-:Y:S01]  /*221a0*/  HMMA.1688.F32.TF32 R48, R236, R32, R52 ;  /* 0x00000020ec30723c */ /* 0x004fe20000081034 */
[----:B------:R-:W-:Y:S01]  /*221b0*/  MOV R196, R116 ;  /* 0x0000007400c47202 */ /* 0x000fe20000000f00 */
[----:B------:R-:W-:Y:S01]  /*221c0*/  IMAD.MOV.U32 R140, RZ, RZ, R232 ;  /* 0x000000ffff8c7224 */ /* 0x000fe200078e00e8 */
[----:B------:R-:W-:Y:S01]  /*221d0*/  MOV R203, R112 ;  /* 0x0000007000cb7202 */ /* 0x000fe20000000f00 */
[----:B------:R-:W-:Y:S01]  /*221e0*/  IMAD.MOV.U32 R142, RZ, RZ, R234 ;  /* 0x000000ffff8e7224 */ /* 0x000fe200078e00ea */
[----:B------:R-:W-:-:S03]  /*221f0*/  MOV R141, R233 ;  /* 0x000000e9008d7202 */ /* 0x000fc60000000f00 */
[----:B------:R-:W-:Y:S01]  /*22200*/  STL.64 [R1+0x1e0], R28 ;  /* 0x0001e01c01007387 */ /* 0x000fe20000100a00 */
[----:B------:R-:W-:Y:S03]  /*22210*/  HMMA.1688.F32.TF32 R52, R4, R32, R84 ;  /* 0x000000200434723c */ /* 0x000fe60000081054 */
[----:B------:R2:W-:Y:S01]  /*22220*/  STL.64 [R1+0x1e8], R30 ;  /* 0x0001e81e01007387 */ /* 0x0005e20000100a00 */
[----:B------:R-:W-:-:S03]  /*22230*/  IMAD.MOV.U32 R143, RZ, RZ, R235 ;  /* 0x000000ffff8f7224 */ /* 0x000fc600078e00eb */
[----:B------:R-:W-:Y:S01]  /*22240*/  LDSM.16.M88.4 R76, [R159+0x65000] ;  /* 0x065000009f4c783b */ /* 0x000fe20000000200 */
[----:B--2---:R-:W-:Y:S06]  /*22250*/  HMMA.1688.F32.TF32 R28, R8, R32, R100 ;  /* 0x00000020081c723c */ /* 0x004fec0000081064 */
[----:B------:R-:W-:Y:S04]  /*22260*/  STL.64 [R1+0x300], R48 ;  /* 0x0003003001007387 */ /* 0x000fe80000100a00 */
[----:B------:R-:W-:Y:S05]  /*22270*/  STL.64 [R1+0x308], R50 ;  /* 0x0003083201007387 */ /* 0x000fea0000100a00 */
[----:B------:R-:W-:Y:S04]  /*22280*/  STL.64 [R1+0x440], R52 ;  /* 0x0004403401007387 */ /* 0x000fe80000100a00 */
[----:B------:R-:W-:Y:S04]  /*22290*/  STL.64 [R1+0x448], R54 ;  /* 0x0004483601007387 */ /* 0x000fe80000100a00 */
[----:B------:R-:W-:Y:S04]  /*222a0*/  STL.64 [R1+0x1928], R34 ;  /* 0x0019282201007387 */ /* 0x000fe80000100a00 */
[----:B------:R-:W-:Y:S04]  /*222b0*/  STL.64 [R1+0x4d0], R28 ;  /* 0x0004d01c01007387 */ /* 0x000fe80000100a00 */
[----:B------:R1:W-:Y:S02]  /*222c0*/  STL.64 [R1+0x4d8], R30 ;  /* 0x0004d81e01007387 */ /* 0x0003e40000100a00 */
[----:B-1----:R-:W-:Y:S01]  /*222d0*/  HMMA.1688.F32.TF32 R28, R172, R36, R160 ;  /* 0x00000024ac1c723c */ /* 0x002fe200000810a0 */
[----:B------:R-:W-:-:S07]  /*222e0*/  MOV R215, R0 ;  /* 0x0000000000d77202 */ /* 0x000fce0000000f00 */
[----:B------:R-:W-:Y:S11]  /*222f0*/  HMMA.1688.F32.TF32 R48, R16, R32, R132 ;  /* 0x000000201030723c */ /* 0x000ff60000081084 */
[----:B------:R-:W-:Y:S05]  /*22300*/  @!UPT UIADD3 URZ, URZ, URZ, URZ ;  /* 0x0000003f3f3ff290 */ /* 0x000fea000fffe03f */
[----:B------:R-:W-:Y:S01]  /*22310*/  IMAD.MOV.U32 R20, RZ, RZ, R28 ;  /* 0x000000ffff147224 */ /* 0x000fe200078e001c */
[----:B------:R-:W-:Y:S01]  /*22320*/  MOV R12, R30 ;  /* 0x0000001e000c7202 */ /* 0x000fe20000000f00 */
[----:B------:R-:W-:Y:S02]  /*22330*/  IMAD.MOV.U32 R13, RZ, RZ, R29 ;  /* 0x000000ffff0d7224 */ /* 0x000fe400078e001d */
[----:B------:R-:W-:Y:S02]  /*22340*/  IMAD.MOV.U32 R0, RZ, RZ, R31 ;  /* 0x000000ffff007224 */ /* 0x000fe400078e001f */
[-C--:B------:R-:W-:Y:S01]  /*22350*/  HMMA.1688.F32.TF32 R28, R188, R36.reuse, R88 ;  /* 0x00000024bc1c723c */ /* 0x080fe20000081058 */
[----:B------:R-:W-:Y:S04]  /*22360*/  STL.64 [R1+0x730], R48 ;  /* 0x0007303001007387 */ /* 0x000fe80000100a00 */
[----:B------:R-:W-:Y:S04]  /*22370*/  STL.64 [R1+0x738], R50 ;  /* 0x0007383201007387 */ /* 0x000fe80000100a00 */
[----:B------:R-:W-:Y:S04]  /*22380*/  STL.64 [R1+0x1960], R14 ;  /* 0x0019600e01007387 */ /* 0x000fe80000100a00 */
[----:B------:R1:W-:Y:S11]  /*22390*/  STL.64 [R1+0x1958], R12 ;  /* 0x0019580c01007387 */ /* 0x0003f60000100a00 */
[----:B------:R-:W-:Y:S01]  /*223a0*/  IMAD.MOV.U32 R21, RZ, RZ, R31 ;  /* 0x000000ffff157224 */ /* 0x000fe200078e001f */
[----:B------:R-:W-:Y:S01]  /*223b0*/  MOV R24, R30 ;  /* 0x0000001e00187202 */ /* 0x000fe20000000f00 */
[----:B------:R-:W-:Y:S01]  /*223c0*/  IMAD.MOV.U32 R25, RZ, RZ, R29 ;  /* 0x000000ffff197224 */ /* 0x000fe200078e001d */
[----:B------:R-:W-:Y:S04]  /*223d0*/  STL [R1+0x30], R28 ;  /* 0x0000301c01007387 */ /* 0x000fe80000100800 */
[----:B------:R-:W-:Y:S04]  /*223e0*/  STL.64 [R1+0x1970], R22 ;  /* 0x0019701601007387 */ /* 0x000fe80000100a00 */
[----:B------:R2:W-:Y:S04]  /*223f0*/  STL.64 [R1+0x1968], R20 ;  /* 0x0019681401007387 */ /* 0x0005e80000100a00 */
[----:B------:R-:W-:Y:S04]  /*22400*/  STL.64 [R1+0x1940], R26 ;  /* 0x0019401a01007387 */ /* 0x000fe80000100a00 */
[----:B------:R3:W-:Y:S01]  /*22410*/  STL.64 [R1+0x1938], R24 ;  /* 0x0019381801007387 */ /* 0x0007e20000100a00 */
[-C--:B-1----:R-:W-:Y:S08]  /*22420*/  HMMA.1688.F32.TF32 R12, R236, R36.reuse, R56 ;  /* 0x00000024ec0c723c */ /* 0x082ff00000081038 */
[-C--:B--2---:R-:W-:Y:S08]  /*22430*/  HMMA.1688.F32.TF32 R20, R220, R36.reuse, R248 ;  /* 0x00000024dc14723c */ /* 0x084ff000000810f8 */
[-C--:B---3--:R-:W-:Y:S11]  /*22440*/  HMMA.1688.F32.TF32 R24, R204, R36.reuse, R212 ;  /* 0x00000024cc18723c */ /* 0x088ff600000810d4 */
[----:B------:R-:W-:Y:S11]  /*22450*/  @!UPT UIADD3 URZ, URZ, URZ, URZ ;  /* 0x0000003f3f3ff290 */ /* 0x000ff6000fffe03f */
[----:B------:R-:W-:Y:S01]  /*22460*/  @!UPT UIADD3 URZ, URZ, URZ, URZ ;  /* 0x0000003f3f3ff290 */ /* 0x000fe2000fffe03f */
[----:B------:R-:W-:Y:S04]  /*22470*/  STL.64 [R1+0x20], R24 ;  /* 0x0000201801007387 */ /* 0x000fe80000100a00 */
[----:B------:R1:W-:Y:S04]  /*22480*/  STL.64 [R1+0x28], R26 ;  /* 0x0000281a01007387 */ /* 0x0003e80000100a00 */
[----:B------:R-:W-:Y:S04]  /*22490*/  STL.64 [R1+0x100], R20 ;  /* 0x0001001401007387 */ /* 0x000fe80000100a00 */
[----:B------:R2:W-:Y:S01]  /*224a0*/  STL.64 [R1+0x108], R22 ;  /* 0x0001081601007387 */ /* 0x0005e20000100a00 */
[-C--:B-1----:R-:W-:Y:S03]  /*224b0*/  HMMA.1688.F32.TF32 R24, R4, R36.reuse, R92 ;  /* 0x000000240418723c */ /* 0x082fe6000008105c */
[----:B------:R-:W-:Y:S04]  /*224c0*/  STL.64 [R1+0x230], R12 ;  /* 0x0002300c01007387 */ /* 0x000fe80000100a00 */
[----:B------:R1:W-:Y:S01]  /*224d0*/  STL.64 [R1+0x238], R14 ;  /* 0x0002380e01007387 */ /* 0x0003e20000100a00 */
[-C--:B--2---:R-:W-:Y:S08]  /*224e0*/  HMMA.1688.F32.TF32 R20, R8, R36.reuse, R104 ;  /* 0x000000240814723c */ /* 0x084ff00000081068 */
[----:B-1----:R-:W-:Y:S07]  /*224f0*/  HMMA.1688.F32.TF32 R12, R16, R36, R192 ;  /* 0x00000024100c723c */ /* 0x002fee00000810c0 */
[----:B------:R-:W-:Y:S04]  /*22500*/  STL.64 [R1+0x3b0], R24 ;  /* 0x0003b01801007387 */ /* 0x000fe80000100a00 */
[----:B------:R1:W-:Y:S04]  /*22510*/  STL.64 [R1+0x3b8], R26 ;  /* 0x0003b81a01007387 */ /* 0x0003e80000100a00 */
[----:B------:R-:W2:Y:S04]  /*22520*/  LDL.LU R176, [R1+0x6d0] ;  /* 0x0006d00001b07983 */ /* 0x000ea80000300800 */
[----:B------:R-:W-:Y:S04]  /*22530*/  STL.64 [R1+0x4a0], R20 ;  /* 0x0004a01401007387 */ /* 0x000fe80000100a00 */
[----:B------:R-:W-:Y:S04]  /*22540*/  STL.64 [R1+0x4a8], R22 ;  /* 0x0004a81601007387 */ /* 0x000fe80000100a00 */
[----:B------:R-:W-:Y:S04]  /*22550*/  STL.64 [R1+0x660], R12 ;  /* 0x0006600c01007387 */ /* 0x000fe80000100a00 */
[----:B------:R2:W-:Y:S04]  /*22560*/  STL.64 [R1+0x668], R14 ;  /* 0x0006680e01007387 */ /* 0x0005e80000100a00 */
[----:B------:R-:W2:Y:S04]  /*22570*/  LDL.LU R177, [R1+0x6d4] ;  /* 0x0006d40001b17983 */ /* 0x000ea80000300800 */
[----:B------:R-:W2:Y:S04]  /*22580*/  LDL.LU R178, [R1+0x6d8] ;  /* 0x0006d80001b27983 */ /* 0x000ea80000300800 */
[----:B------:R-:W2:Y:S04]  /*22590*/  LDL.LU R179, [R1+0x6dc] ;  /* 0x0006dc0001b37983 */ /* 0x000ea80000300800 */
        /* <DEDUP_REMOVED lines=31> */
[----:B------:R-:W-:-:S03]  /*22790*/  IMAD.MOV.U32 R215, RZ, RZ, R252 ;  /* 0x000000ffffd77224 */ /* 0x000fc600078e00fc */
[----:B------:R-:W-:Y:S01]  /*227a0*/  STL.64 [R1+0x1920], R38 ;  /* 0x0019202601007387 */ /* 0x000fe20000100a00 */
[-C--:B-1----:R-:W-:Y:S08]  /*227b0*/  HMMA.1688.F32.TF32 R24, R4, R40.reuse, R60 ;  /* 0x000000280418723c */ /* 0x082ff0000008103c */
[-C--:B--2---:R-:W-:Y:S08]  /*227c0*/  HMMA.1688.F32.TF32 R12, R172, R40.reuse, R176 ;  /* 0x00000028ac0c723c */ /* 0x084ff000000810b0 */
[-C--:B---3--:R-:W-:Y:S01]  /*227d0*/  HMMA.1688.F32.TF32 R52, R204, R40.reuse, R80 ;  /* 0x00000028cc34723c */ /* 0x088fe20000081050 */
[----:B------:R-:W-:Y:S11]  /*227e0*/  LDSM.16.M88.4 R80, [R159+0x65800] ;  /* 0x065800009f50783b */ /* 0x000ff60000000200 */
[----:B------:R-:W-:Y:S04]  /*227f0*/  @!UPT UIADD3 URZ, URZ, URZ, URZ ;  /* 0x0000003f3f3ff290 */ /* 0x000fe8000fffe03f */
[----:B------:R-:W-:Y:S01]  /*22800*/  MOV R47, R12 ;  /* 0x0000000c002f7202 */ /* 0x000fe20000000f00 */
[----:B------:R-:W-:Y:S01]  /*22810*/  IMAD.MOV.U32 R42, RZ, RZ, R13 ;  /* 0x000000ffff2a7224 */ /* 0x000fe200078e000d */
[----:B------:R-:W-:Y:S01]  /*22820*/  MOV R252, R15 ;  /* 0x0000000f00fc7202 */ /* 0x000fe20000000f00 */
[----:B------:R-:W-:Y:S01]  /*22830*/  IMAD.MOV.U32 R43, RZ, RZ, R14 ;  /* 0x000000ffff2b7224 */ /* 0x000fe200078e000e */
[-C--:B----4-:R-:W-:Y:S08]  /*22840*/  HMMA.1688.F32.TF32 R48, R188, R40.reuse, R48 ;  /* 0x00000028bc30723c */ /* 0x090ff00000081030 */
[-C--:B------:R-:W-:Y:S08]  /*22850*/  HMMA.1688.F32.TF32 R12, R236, R40.reuse, R228 ;  /* 0x00000028ec0c723c */ /* 0x080ff000000810e4 */
[-C--:B------:R-:W-:Y:S07]  /*22860*/  HMMA.1688.F32.TF32 R20, R220, R40.reuse, R180 ;  /* 0x00000028dc14723c */ /* 0x080fee00000810b4 */
[----:B------:R-:W-:Y:S04]  /*22870*/  STL.64 [R1+0x1950], R50 ;  /* 0x0019503201007387 */ /* 0x000fe80000100a00 */
        /* <DEDUP_REMOVED lines=11> */
[-C--:B------:R-:W-:Y:S01]  /*22930*/  HMMA.1688.F32.TF32 R248, R172, R44.reuse, R248 ;  /* 0x0000002cacf8723c */ /* 0x080fe200000810f8 */
[----:B------:R-:W-:Y:S07]  /*22940*/  STL.64 [R1+0x1998], R42 ;  /* 0x0019982a01007387 */ /* 0x000fee0000100a00 */
[-C--:B------:R-:W-:Y:S01]  /*22950*/  HMMA.1688.F32.TF32 R56, R188, R44.reuse, R164 ;  /* 0x0000002cbc38723c */ /* 0x080fe200000810a4 */
[----:B------:R-:W-:Y:S04]  /*22960*/  STL.64 [R1+0x430], R20 ;  /* 0x0004301401007387 */ /* 0x000fe80000100a00 */
[----:B------:R-:W-:Y:S03]  /*22970*/  STL.64 [R1+0x438], R22 ;  /* 0x0004381601007387 */ /* 0x000fe60000100a00 */
[-C--:B------:R-:W-:Y:S01]  /*22980*/  HMMA.1688.F32.TF32 R60, R204, R44.reuse, R160 ;  /* 0x0000002ccc3c723c */ /* 0x080fe200000810a0 */
[----:B------:R-:W-:Y:S04]  /*22990*/  STL.64 [R1+0x5a0], R12 ;  /* 0x0005a00c01007387 */ /* 0x000fe80000100a00 */
[----:B------:R1:W-:Y:S03]  /*229a0*/  STL.64 [R1+0x5a8], R14 ;  /* 0x0005a80e01007387 */ /* 0x0003e60000100a00 */
[-C--:B------:R-:W-:Y:S08]  /*229b0*/  HMMA.1688.F32.TF32 R64, R220, R44.reuse, R88 ;  /* 0x0000002cdc40723c */ /* 0x080ff00000081058 */
[-C--:B-1----:R-:W-:Y:S01]  /*229c0*/  HMMA.1688.F32.TF32 R12, R236, R44.reuse, R212 ;  /* 0x0000002cec0c723c */ /* 0x082fe200000810d4 */
[----:B------:R-:W-:Y:S04]  /*229d0*/  STL.64 [R1+0x19a8], R250 ;  /* 0x0019a8fa01007387 */ /* 0x000fe80000100a00 */
[----:B------:R-:W-:Y:S04]  /*229e0*/  STL.64 [R1+0x19a0], R248 ;  /* 0x0019a0f801007387 */ /* 0x000fe80000100a00 */
[----:B------:R-:W-:Y:S01]  /*229f0*/  STL.64 [R1+0x19b8], R58 ;  /* 0x0019b83a01007387 */ /* 0x000fe20000100a00 */
[-C--:B------:R-:W-:Y:S03]  /*22a00*/  HMMA.1688.F32.TF32 R24, R4, R44.reuse, R68 ;  /* 0x0000002c0418723c */ /* 0x080fe60000081044 */
[----:B------:R-:W-:Y:S04]  /*22a10*/  STL.64 [R1+0x19b0], R56 ;  /* 0x0019b03801007387 */ /* 0x000fe80000100a00 */
[----:B------:R-:W-:Y:S01]  /*22a20*/  STL.64 [R1+0x19c8], R62 ;  /* 0x0019c83e01007387 */ /* 0x000fe20000100a00 */
[----:B------:R-:W-:Y:S03]  /*22a30*/  HMMA.1688.F32.TF32 R20, R8, R44, R72 ;  /* 0x0000002c0814723c */ /* 0x000fe60000081048 */
[----:B------:R-:W-:Y:S04]  /*22a40*/  STL.64 [R1+0x19c0], R60 ;  /* 0x0019c03c01007387 */ /* 0x000fe80000100a00 */
[----:B------:R-:W-:Y:S04]  /*22a50*/  STL.64 [R1+0x19d8], R66 ;  /* 0x0019d84201007387 */ /* 0x000fe80000100a00 */
[----:B------:R-:W-:Y:S04]  /*22a60*/  STL.64 [R1+0x19d0], R64 ;  /* 0x0019d04001007387 */ /* 0x000fe80000100a00 */
[----:B------:R-:W-:Y:S04]  /*22a70*/  STL.64 [R1+0xf0], R12 ;  /* 0x0000f00c01007387 */ /* 0x000fe80000100a00 */
[----:B------:R1:W-:Y:S01]  /*22a80*/  STL.64 [R1+0xf8], R14 ;  /* 0x0000f80e01007387 */ /* 0x0003e20000100a00 */
[----:B------:R-:W-:Y:S01]  /*22a90*/  IMAD.MOV.U32 R160, RZ, RZ, R113 ;  /* 0x000000ffffa07224 */ /* 0x000fe200078e0071 */
[----:B------:R-:W-:Y:S01]  /*22aa0*/  MOV R161, R121 ;  /* 0x0000007900a17202 */ /* 0x000fe20000000f00 */
[----:B------:R-:W-:-:S02]  /*22ab0*/  IMAD.MOV.U32 R162, RZ, RZ, R120 ;  /* 0x000000ffffa27224 */ /* 0x000fc400078e0078 */
[----:B------:R-:W-:Y:S01]  /*22ac0*/  IMAD.MOV.U32 R163, RZ, RZ, R117 ;  /* 0x000000ffffa37224 */ /* 0x000fe200078e0075 */
[----:B------:R-:W-:Y:S01]  /*22ad0*/  MOV R214, R245 ;  /* 0x000000f500d67202 */ /* 0x000fe20000000f00 */
[----:B------:R-:W-:Y:S01]  /*22ae0*/  IMAD.MOV.U32 R215, RZ, RZ, R244 ;  /* 0x000000ffffd77224 */ /* 0x000fe200078e00f4 */
[----:B------:R-:W2:Y:S01]  /*22af0*/  LDSM.16.M88.4 R68, [R159+0x64000] ;  /* 0x064000009f44783b */ /* 0x000ea20000000200 */
[----:B-1----:R-:W-:Y:S03]  /*22b00*/  HMMA.1688.F32.TF32 R12, R16, R44, R108 ;  /* 0x0000002c100c723c */ /* 0x002fe6000008106c */
[----:B------:R-:W-:Y:S04]  /*22b10*/  STL.64 [R1+0x2b0], R24 ;  /* 0x0002b01801007387 */ /* 0x000fe80000100a00 */
[----:B------:R-:W-:Y:S04]  /*22b20*/  STL.64 [R1+0x2b8], R26 ;  /* 0x0002b81a01007387 */ /* 0x000fe80000100a00 */
[----:B------:R-:W-:Y:S04]  /*22b30*/  STL.64 [R1+0x3f0], R20 ;  /* 0x0003f01401007387 */ /* 0x000fe80000100a00 */
[----:B------:R-:W-:Y:S01]  /*22b40*/  STL.64 [R1+0x3f8], R22 ;  /* 0x0003f81601007387 */ /* 0x000fe20000100a00 */
[----:B------:R-:W-:-:S02]  /*22b50*/  IMAD.MOV.U32 R213, RZ, RZ, R246 ;  /* 0x000000ffffd57224 */ /* 0x000fc400078e00f6 */
[----:B------:R-:W-:Y:S01]  /*22b60*/  IMAD.MOV.U32 R212, RZ, RZ, R247 ;  /* 0x000000ffffd47224 */ /* 0x000fe200078e00f7 */
[----:B------:R-:W1:Y:S04]  /*22b70*/  LDSM.16.M88.4 R72, [R159+0x64800] ;  /* 0x064800009f48783b */ /* 0x000e680000000200 */
[----:B------:R3:W-:Y:S04]  /*22b80*/  STL.64 [R1+0x490], R12 ;  /* 0x0004900c01007387 */ /* 0x0007e80000100a00 */
        /* <DEDUP_REMOVED lines=25> */
[----:B------:R-:W4:Y:S01]  /*22d20*/  LDL.LU R168, [R1+0x2a0] ;  /* 0x0002a00001a87983 */ /* 0x000f220000300800 */
[----:B--2---:R-:W-:-:S03]  /*22d30*/  IMAD.MOV.U32 R169, RZ, RZ, R117 ;  /* 0x000000ffffa97224 */ /* 0x004fc600078e0075 */
[----:B------:R-:W2:Y:S01]  /*22d40*/  LDL.LU R117, [R1+0x1a2c] ;  /* 0x001a2c0001757983 */ /* 0x000ea20000300800 */
[----:B------:R-:W-:Y:S01]  /*22d50*/  MOV R200, R120 ;  /* 0x0000007800c87202 */ /* 0x000fe20000000f00 */
[----:B------:R-:W-:Y:S02]  /*22d60*/  IMAD.MOV.U32 R201, RZ, RZ, R121 ;  /* 0x000000ffffc97224 */ /* 0x000fe400078e0079 */
[----:B------:R-:W-:Y:S02]  /*22d70*/  IMAD.MOV.U32 R202, RZ, RZ, R113 ;  /* 0x000000ffffca7224 */ /* 0x000fe400078e0071 */
[----:B---3--:R-:W-:Y:S02]  /*22d80*/  IMAD.MOV.U32 R170, RZ, RZ, R116 ;  /* 0x000000ffffaa7224 */ /* 0x008fe400078e0074 */
[----:B------:R-:W2:Y:S04]  /*22d90*/  LDL.LU R116, [R1+0x1a28] ;  /* 0x001a280001747983 */ /* 0x000ea80000300800 */
[----:B------:R-:W3:Y:S04]  /*22da0*/  LDL.LU R171, [R1+0x2ac] ;  /* 0x0002ac0001ab7983 */ /* 0x000ee80000300800 */
[----:B------:R-:W2:Y:S04]  /*22db0*/  LDL.LU R152, [R1+0x5b0] ;  /* 0x0005b00001987983 */ /* 0x000ea80000300800 */
[----:B------:R-:W2:Y:S04]  /*22dc0*/  LDL.LU R153, [R1+0x5b4] ;  /* 0x0005b40001997983 */ /* 0x000ea80000300800 */
[----:B------:R-:W2:Y:S04]  /*22dd0*/  LDL.LU R154, [R1+0x5b8] ;  /* 0x0005b800019a7983 */ /* 0x000ea80000300800 */
[----:B------:R-:W2:Y:S04]  /*22de0*/  LDL.LU R155, [R1+0x5bc] ;  /* 0x0005bc00019b7983 */ /* 0x000ea80000300800 */
[----:B------:R-:W2:Y:S04]  /*22df0*/  LDL.LU R118, [R1+0x788] ;  /* 0x0007880001767983 */ /* 0x000ea80000300800 */
[----:B------:R-:W2:Y:S04]  /*22e00*/  LDL.LU R119, [R1+0x78c] ;  /* 0x00078c0001777983 */ /* 0x000ea80000300800 */
[----:B------:R-:W2:Y:S04]  /*22e10*/  LDL.LU R120, [R1+0x1a24] ;  /* 0x001a240001787983 */ /* 0x000ea80000300800 */
[----:B------:R-:W3:Y:S04]  /*22e20*/  LDL.LU R121, [R1+0x1a20] ;  /* 0x001a200001797983 */ /* 0x000ee80000300800 */
[----:B------:R-:W4:Y:S04]  /*22e30*/  LDL.LU R113, [R1+0x1a1c] ;  /* 0x001a1c0001717983 */ /* 0x000f280000300800 */
[----:B------:R-:W4:Y:S04]  /*22e40*/  LDL.LU R112, [R1+0x1a18] ;  /* 0x001a180001707983 */ /* 0x000f280000300800 */
[----:B------:R-:W4:Y:S04]  /*22e50*/  LDL.LU R28, [R1+0x190] ;  /* 0x00019000011c7983 */ /* 0x000f280000300800 */
[----:B------:R-:W4:Y:S01]  /*22e60*/  LDL.LU R29, [R1+0x194] ;  /* 0x00019400011d7983 */ /* 0x000f220000300800 */
[----:B--2---:R-:W-:-:S03]  /*22e70*/  IMAD.MOV.U32 R30, RZ, RZ, R120 ;  /* 0x000000ffff1e7224 */ /* 0x004fc600078e0078 */
[----:B------:R-:W2:Y:S01]  /*22e80*/  LDL.LU R120, [R1+0x1a14] ;  /* 0x001a140001787983 */ /* 0x000ea20000300800 */
[----:B---3--:R-:W-:-:S03]  /*22e90*/  IMAD.MOV.U32 R31, RZ, RZ, R121 ;  /* 0x000000ffff1f7224 */ /* 0x008fc600078e0079 */
[----:B------:R-:W3:Y:S04]  /*22ea0*/  LDL.LU R121, [R1+0x1a10] ;  /* 0x001a100001797983 */ /* 0x000ee80000300800 */
[----:B------:R-:W1:Y:S04]  /*22eb0*/  LDL.LU R240, [R1+0x530] ;  /* 0x0005300001f07983 */ /* 0x000e680000300800 */
[----:B------:R-:W1:Y:S04]  /*22ec0*/  LDL.LU R241, [R1+0x534] ;  /* 0x0005340001f17983 */ /* 0x000e680000300800 */
[----:B------:R-:W1:Y:S04]  /*22ed0*/  LDL.LU R242, [R1+0x538] ;  /* 0x0005380001f27983 */ /* 0x000e680000300800 */
[----:B------:R-:W1:Y:S01]  /*22ee0*/  LDL.LU R243, [R1+0x53c] ;  /* 0x00053c0001f37983 */ /* 0x000e620000300800 */
[----:B----4-:R-:W-:-:S03]  /*22ef0*/  MOV R12, R112 ;  /* 0x00000070000c7202 */ /* 0x010fc60000000f00 */
[----:B------:R-:W4:Y:S01]  /*22f00*/  LDL.LU R100, [R1+0x720] ;  /* 0x0007200001647983 */ /* 0x000f220000300800 */
[----:B------:R-:W-:-:S03]  /*22f10*/  IMAD.MOV.U32 R13, RZ, RZ, R113 ;  /* 0x000000ffff0d7224 */ /* 0x000fc600078e0071 */
[----:B------:R-:W4:Y:S04]  /*22f20*/  LDL.LU R101, [R1+0x724] ;  /* 0x0007240001657983 */ /* 0x000f280000300800 */
[----:B------:R-:W4:Y:S04]  /*22f30*/  LDL.LU R102, [R1+0x728] ;  /* 0x0007280001667983 */ /* 0x000f280000300800 */
[----:B------:R-:W4:Y:S04]  /*22f40*/  LDL.LU R103, [R1+0x72c] ;  /* 0x00072c0001677983 */ /* 0x000f280000300800 */
[----:B------:R-:W4:Y:S04]  /*22f50*/  LDL.LU R112, [R1+0x1a0c] ;  /* 0x001a0c0001707983 */ /* 0x000f280000300800 */
[----:B------:R-:W4:Y:S04]  /*22f60*/  LDL.LU R113, [R1+0x1a08] ;  /* 0x001a080001717983 */ /* 0x000f280000300800 */
[----:B------:R-:W4:Y:S04]  /*22f70*/  LDL.LU R14, [R1+0x148] ;  /* 0x00014800010e7983 */ /* 0x000f280000300800 */
[----:B------:R-:W4:Y:S01]  /*22f80*/  LDL.LU R15, [R1+0x14c] ;  /* 0x00014c00010f7983 */ /* 0x000f220000300800 */
[----:B--2---:R-:W-:Y:S01]  /*22f90*/  MOV R21, R120 ;  /* 0x0000007800157202 */ /* 0x004fe20000000f00 */
[----:B---3--:R-:W-:-:S02]  /*22fa0*/  IMAD.MOV.U32 R20, RZ, RZ, R121 ;  /* 0x000000ffff147224 */ /* 0x008fc400078e0079 */
[----:B------:R-:W2:Y:S04]  /*22fb0*/  LDL.LU R121, [R1+0x1a04] ;  /* 0x001a040001797983 */ /* 0x000ea80000300800 */
[----:B------:R-:W2:Y:S01]  /*22fc0*/  LDL.LU R120, [R1+0x1a00] ;  /* 0x001a000001787983 */ /* 0x000ea20000300800 */
[----:B----4-:R-:W-:-:S03]  /*22fd0*/  IMAD.MOV.U32 R22, RZ, RZ, R112 ;  /* 0x000000ffff167224 */ /* 0x010fc600078e0070 */
[----:B------:R-:W3:Y:S01]  /*22fe0*/  LDL.LU R112, [R1+0x19fc] ;  /* 0x0019fc0001707983 */ /* 0x000ee20000300800 */
[----:B------:R-:W-:-:S03]  /*22ff0*/  IMAD.MOV.U32 R23, RZ, RZ, R113 ;  /* 0x000000ffff177224 */ /* 0x000fc600078e0071 */
        /* <DEDUP_REMOVED lines=11> */
[----:B---3--:R-:W-:Y:S01]  /*230b0*/  IMAD.MOV.U32 R91, RZ, RZ, R112 ;  /* 0x000000ffff5b7224 */ /* 0x008fe200078e0070 */
[----:B----4-:R-:W-:-:S02]  /*230c0*/  MOV R90, R113 ;  /* 0x00000071005a7202 */ /* 0x010fc40000000f00 */
[----:B------:R-:W3:Y:S04]  /*230d0*/  LDL.LU R113, [R1+0x19f4] ;  /* 0x0019f40001717983 */ /* 0x000ee80000300800 */
[----:B------:R-:W3:Y:S04]  /*230e0*/  LDL.LU R112, [R1+0x19f0] ;  /* 0x0019f00001707983 */ /* 0x000ee80000300800 */
[----:B------:R-:W4:Y:S04]  /*230f0*/  LDL.LU R32, [R1+0x810] ;  /* 0x0008100001207983 */ /* 0x000f280000300800 */
[----:B------:R-:W4:Y:S04]  /*23100*/  LDL.LU R33, [R1+0x814] ;  /* 0x0008140001217983 */ /* 0x000f280000300800 */
[----:B------:R-:W4:Y:S04]  /*23110*/  LDL.LU R34, [R1+0x818] ;  /* 0x0008180001227983 */ /* 0x000f280000300800 */
[----:B------:R-:W4:Y:S04]  /*23120*/  LDL.LU R35, [R1+0x81c] ;  /* 0x00081c0001237983 */ /* 0x000f280000300800 */
[----:B------:R-:W2:Y:S04]  /*23130*/  LDL.LU R132, [R1+0x650] ;  /* 0x0006500001847983 */ /* 0x000ea80000300800 */
[----:B------:R-:W2:Y:S04]  /*23140*/  LDL.LU R133, [R1+0x654] ;  /* 0x0006540001857983 */ /* 0x000ea80000300800 */
[----:B------:R-:W2:Y:S04]  /*23150*/  LDL.LU R134, [R1+0x658] ;  /* 0x0006580001867983 */ /* 0x000ea80000300800 */
[----:B------:R-:W2:Y:S04]  /*23160*/  LDL.LU R135, [R1+0x65c] ;  /* 0x00065c0001877983 */ /* 0x000ea80000300800 */
[----:B------:R-:W3:Y:S04]  /*23170*/  LDL.LU R114, [R1+0x828] ;  /* 0x0008280001727983 */ /* 0x000ee80000300800 */
[----:B------:R-:W3:Y:S04]  /*23180*/  LDL.LU R115, [R1+0x82c] ;  /* 0x00082c0001737983 */ /* 0x000ee80000300800 */
[----:B------:R-:W2:Y:S04]  /*23190*/  LDL.LU R122, [R1+0x6c8] ;  /* 0x0006c800017a7983 */ /* 0x000ea80000300800 */
[----:B------:R-:W2:Y:S04]  /*231a0*/  LDL.LU R123, [R1+0x6cc] ;  /* 0x0006cc00017b7983 */ /* 0x000ea80000300800 */
[----:B------:R-:W2:Y:S04]  /*231b0*/  LDL.LU R232, [R1+0x19ec] ;  /* 0x0019ec0001e87983 */ /* 0x000ea80000300800 */
[----:B------:R-:W2:Y:S04]  /*231c0*/  LDL.LU R233, [R1+0x19e8] ;  /* 0x0019e80001e97983 */ /* 0x000ea80000300800 */
[----:B------:R-:W2:Y:S04]  /*231d0*/  LDL.LU R234, [R1+0x19e4] ;  /* 0x0019e40001ea7983 */ /* 0x000ea80000300800 */
[----:B------:R-:W2:Y:S04]  /*231e0*/  LDL.LU R235, [R1+0x19e0] ;  /* 0x0019e00001eb7983 */ /* 0x000ea80000300800 */
[----:B------:R-:W3:Y:S04]  /*231f0*/  LDL.LU R176, [R1+0x6f0] ;  /* 0x0006f00001b07983 */ /* 0x000ee80000300800 */
[----:B------:R-:W3:Y:S04]  /*23200*/  LDL.LU R177, [R1+0x6f4] ;  /* 0x0006f40001b17983 */ /* 0x000ee80000300800 */
[----:B------:R-:W3:Y:S04]  /*23210*/  LDL.LU R178, [R1+0x6f8] ;  /* 0x0006f80001b27983 */ /* 0x000ee80000300800 */
[----:B------:R-:W3:Y:S01]  /*23220*/  LDL.LU R179, [R1+0x6fc] ;  /* 0x0006fc0001b37983 */ /* 0x000ee20000300800 */
[-C--:B------:R-:W-:Y:S08]  /*23230*/  HMMA.1688.F32.TF32 R12, R236, R68.reuse, R12 ;  /* 0x00000044ec0c723c */ /* 0x080ff0000008100c */
[-C--:B------:R-:W-:Y:S08]  /*23240*/  HMMA.1688.F32.TF32 R92, R220, R68.reuse, R20 ;  /* 0x00000044dc5c723c */ /* 0x080ff00000081014 */
[-C--:B------:R-:W-:Y:S07]  /*23250*/  HMMA.1688.F32.TF32 R20, R8, R68.reuse, R216 ;  /* 0x000000440814723c */ /* 0x080fee00000810d8 */
[----:B------:R-:W-:Y:S04]  /*23260*/  STL.64 [R1+0xd0], R12 ;  /* 0x0000d00c01007387 */ /* 0x000fe80000100a00 */
[----:B------:R1:W-:Y:S02]  /*23270*/  STL.64 [R1+0xd8], R14 ;  /* 0x0000d80e01007387 */ /* 0x0003e40000100a00 */
[----:B-1----:R-:W-:Y:S08]  /*23280*/  HMMA.1688.F32.TF32 R12, R16, R68, R96 ;  /* 0x00000044100c723c */ /* 0x002ff00000081060 */
[----:B------:R-:W-:Y:S08]  /*23290*/  HMMA.1688.F32.TF32 R108, R220, R72, R240 ;  /* 0x00000048dc6c723c */ /* 0x000ff000000810f0 */
[----:B------:R-:W-:Y:S08]  /*232a0*/  HMMA.1688.F32.TF32 R128, R172, R80, R136 ;  /* 0x00000050ac80723c */ /* 0x000ff00000081088 */
[----:B--2---:R-:W-:Y:S11]  /*232b0*/  HMMA.1688.F32.TF32 R24, R4, R68, R232 ;  /* 0x000000440418723c */ /* 0x004ff600000810e8 */
[----:B------:R-:W-:Y:S11]  /*232c0*/  @!UPT UIADD3 URZ, URZ, URZ, URZ ;  /* 0x0000003f3f3ff290 */ /* 0x000ff6000fffe03f */
[----:B------:R-:W-:Y:S01]  /*232d0*/  @!UPT UIADD3 URZ, URZ, URZ, URZ ;  /* 0x0000003f3f3ff290 */ /* 0x000fe2000fffe03f */
[----:B------:R-:W-:Y:S04]  /*232e0*/  STL.64 [R1+0x220], R24 ;  /* 0x0002201801007387 */ /* 0x000fe80000100a00 */
[----:B------:R-:W-:Y:S04]  /*232f0*/  STL.64 [R1+0x228], R26 ;  /* 0x0002281a01007387 */ /* 0x000fe80000100a00 */
[----:B------:R-:W-:Y:S04]  /*23300*/  STL.64 [R1+0x370], R20 ;  /* 0x0003701401007387 */ /* 0x000fe80000100a00 */
[----:B------:R-:W-:Y:S04]  /*23310*/  STL.64 [R1+0x378], R22 ;  /* 0x0003781601007387 */ /* 0x000fe80000100a00 */
[----:B------:R-:W-:Y:S04]  /*23320*/  STL.64 [R1+0x480], R12 ;  /* 0x0004800c01007387 */ /* 0x000fe80000100a00 */
[----:B------:R1:W-:Y:S02]  /*23330*/  STL.64 [R1+0x488], R14 ;  /* 0x0004880e01007387 */ /* 0x0003e40000100a00 */
[-C--:B-1----:R-:W-:Y:S08]  /*23340*/  HMMA.1688.F32.TF32 R12, R236, R72.reuse, R28 ;  /* 0x00000048ec0c723c */ /* 0x082ff0000008101c */
[-C--:B------:R-:W-:Y:S08]  /*23350*/  HMMA.1688.F32.TF32 R24, R4, R72.reuse, R200 ;  /* 0x000000480418723c */ /* 0x080ff000000810c8 */
[-C--:B------:R-:W-:Y:S07]  /*23360*/  HMMA.1688.F32.TF32 R20, R8, R72.reuse, R224 ;  /* 0x000000480814723c */ /* 0x080fee00000810e0 */
[----:B------:R-:W-:Y:S04]  /*23370*/  STL.64 [R1+0x60], R12 ;  /* 0x0000600c01007387 */ /* 0x000fe80000100a00 */
[----:B------:R1:W-:Y:S02]  /*23380*/  STL.64 [R1+0x68], R14 ;  /* 0x0000680e01007387 */ /* 0x0003e40000100a00 */
[----:B-1----:R-:W-:Y:S02]  /*23390*/  HMMA.1688.F32.TF32 R12, R16, R72, R124 ;  /* 0x00000048100c723c */ /* 0x002fe4000008107c */
[----:B------:R-:W-:Y:S04]  /*233a0*/  STL.64 [R1+0x1c0], R24 ;  /* 0x0001c01801007387 */ /* 0x000fe80000100a00 */
[----:B------:R-:W-:Y:S04]  /*233b0*/  STL.64 [R1+0x1c8], R26 ;  /* 0x0001c81a01007387 */ /* 0x000fe80000100a00 */
[----:B------:R-:W-:Y:S04]  /*233c0*/  STL.64 [R1+0x330], R20 ;  /* 0x0003301401007387 */ /* 0x000fe80000100a00 */
[----:B------:R-:W-:Y:S09]  /*233d0*/  STL.64 [R1+0x338], R22 ;  /* 0x0003381601007387 */ /* 0x000ff20000100a00 */
        /* <DEDUP_REMOVED lines=20> */
[----:B------:R1:W-:Y:S04]  /*23520*/  STL.64 [R1+0x150], R24 ;  /* 0x0001501801007387 */ /* 0x0003e80000100a00 */
[----:B------:R2:W-:Y:S02]  /*23530*/  STL.64 [R1+0x158], R26 ;  /* 0x0001581a01007387 */ /* 0x0005e40000100a00 */
[----:B----4-:R-:W-:Y:S02]  /*23540*/  HMMA.1688.F32.TF32 R96, R172, R72, R32 ;  /* 0x00000048ac60723c */ /* 0x010fe40000081020 */
[----:B------:R-:W4:Y:S04]  /*23550*/  LDL.LU R32, [R1+0x5d0] ;  /* 0x0005d00001207983 */ /* 0x000f280000300800 */
[----:B------:R1:W-:Y:S04]  /*23560*/  STL.64 [R1+0x290], R20 ;  /* 0x0002901401007387 */ /* 0x0003e80000100a00 */
[----:B------:R1:W-:Y:S01]  /*23570*/  STL.64 [R1+0x298], R22 ;  /* 0x0002981601007387 */ /* 0x0003e20000100a00 */
[-C--:B------:R-:W-:Y:S08]  /*23580*/  HMMA.1688.F32.TF32 R140, R220, R80.reuse, R180 ;  /* 0x00000050dc8c723c */ /* 0x080ff000000810b4 */
[C---:B---3--:R-:W-:Y:S01]  /*23590*/  HMMA.1688.F32.TF32 R136, R204.reuse, R80, R176 ;  /* 0x00000050cc88723c */ /* 0x048fe200000810b0 */
[----:B------:R3:W-:Y:S04]  /*235a0*/  STL.64 [R1+0x3a0], R12 ;  /* 0x0003a00c01007387 */ /* 0x0007e80000100a00 */
[----:B------:R1:W-:Y:S04]  /*235b0*/  STL.64 [R1+0x3a8], R14 ;  /* 0x0003a80e01007387 */ /* 0x0003e80000100a00 */
[----:B------:R-:W4:Y:S04]  /*235c0*/  LDL.LU R33, [R1+0x5d4] ;  /* 0x0005d40001217983 */ /* 0x000f280000300800 */
[----:B------:R-:W4:Y:S04]  /*235d0*/  LDL.LU R34, [R1+0x5d8] ;  /* 0x0005d80001227983 */ /* 0x000f280000300800 */
[----:B------:R-:W4:Y:S04]  /*235e0*/  LDL.LU R35, [R1+0x5dc] ;  /* 0x0005dc0001237983 */ /* 0x000f280000300800 */
        /* <DEDUP_REMOVED lines=59> */
[----:B------:R-:W-:Y:S03]  /*239a0*/  HMMA.1688.F32.TF32 R104, R204, R72, R132 ;  /* 0x00000048cc68723c */ /* 0x000fe60000081084 */
        /* <DEDUP_REMOVED lines=22> */
[----:B---3--:R-:W3:Y:S04]  /*23b10*/  LDL.LU R12, [R1+0x5e0] ;  /* 0x0005e000010c7983 */ /* 0x008ee80000300800 */
[----:B------:R-:W3:Y:S04]  /*23b20*/  LDL.LU R13, [R1+0x5e4] ;  /* 0x0005e400010d7983 */ /* 0x000ee80000300800 */
[----:B------:R-:W3:Y:S04]  /*23b30*/  LDL.LU R14, [R1+0x5e8] ;  /* 0x0005e800010e7983 */ /* 0x000ee80000300800 */
[----:B------:R-:W3:Y:S04]  /*23b40*/  LDL.LU R15, [R1+0x5ec] ;  /* 0x0005ec00010f7983 */ /* 0x000ee80000300800 */
[----:B------:R-:W3:Y:S04]  /*23b50*/  LDL.LU R28, [R1+0x520] ;  /* 0x00052000011c7983 */ /* 0x000ee80000300800 */
[----:B------:R-:W3:Y:S01]  /*23b60*/  LDL.LU R29, [R1+0x524] ;  /* 0x00052400011d7983 */ /* 0x000ee20000300800 */
[----:B------:R-:W-:Y:S01]  /*23b70*/  MOV R30, R145 ;  /* 0x00000091001e7202 */ /* 0x000fe20000000f00 */
[----:B------:R-:W-:-:S02]  /*23b80*/  IMAD.MOV.U32 R31, RZ, RZ, R144 ;  /* 0x000000ffff1f7224 */ /* 0x000fc400078e0090 */
[----:B------:R-:W2:Y:S01]  /*23b90*/  LDSM.16.M88.4 R144, [R159+0x66000] ;  /* 0x066000009f90783b */ /* 0x000ea20000000200 */
[C---:B------:R-:W-:Y:S03]  /*23ba0*/  HMMA.1688.F32.TF32 R124, R220.reuse, R76, R152 ;  /* 0x0000004cdc7c723c */ /* 0x040fe60000081098 */
[----:B------:R-:W1:Y:S04]  /*23bb0*/  LDSM.16.M88.4 R148, [R159+0x66800] ;  /* 0x066800009f94783b */ /* 0x000e680000000200 */
[----:B------:R-:W1:Y:S04]  /*23bc0*/  LDSM.16.M88.4 R152, [R159+0x67000] ;  /* 0x067000009f98783b */ /* 0x000e680000000200 */
[----:B------:R-:W1:Y:S01]  /*23bd0*/  LDSM.16.M88.4 R156, [R159+0x67800] ;  /* 0x067800009f9c783b */ /* 0x000e620000000200 */
[----:B--2---:R-:W-:Y:S08]  /*23be0*/  HMMA.1688.F32.TF32 R208, R220, R144, R228 ;  /* 0x00000090dcd0723c */ /* 0x004ff000000810e4 */
[----:B-1----:R-:W-:Y:S08]  /*23bf0*/  HMMA.1688.F32.TF32 R228, R236, R148, R24 ;  /* 0x00000094ece4723c */ /* 0x002ff00000081018 */
[C---:B------:R-:W-:Y:S08]  /*23c00*/  HMMA.1688.F32.TF32 R88, R204.reuse, R68, R88 ;  /* 0x00000044cc58723c */ /* 0x040ff00000081058 */
[C---:B------:R-:W-:Y:S08]  /*23c10*/  HMMA.1688.F32.TF32 R120, R204.reuse, R76, R120 ;  /* 0x0000004ccc78723c */ /* 0x040ff00000081078 */
[----:B----4-:R-:W-:Y:S08]  /*23c20*/  HMMA.1688.F32.TF32 R196, R204, R148, R196 ;  /* 0x00000094ccc4723c */ /* 0x010ff000000810c4 */
[----:B------:R-:W-:Y:S08]  /*23c30*/  HMMA.1688.F32.TF32 R84, R188, R68, R84 ;  /* 0x00000044bc54723c */ /* 0x000ff00000081054 */
[----:B------:R-:W-:Y:S08]  /*23c40*/  HMMA.1688.F32.TF32 R192, R204, R144, R192 ;  /* 0x00000090ccc0723c */ /* 0x000ff000000810c0 */
[C---:B------:R-:W-:Y:S08]  /*23c50*/  HMMA.1688.F32.TF32 R100, R188.reuse, R72, R100 ;  /* 0x00000048bc64723c */ /* 0x040ff00000081064 */
[C---:B------:R-:W-:Y:S08]  /*23c60*/  HMMA.1688.F32.TF32 R116, R188.reuse, R76, R116 ;  /* 0x0000004cbc74723c */ /* 0x040ff00000081074 */
[C---:B------:R-:W-:Y:S08]  /*23c70*/  HMMA.1688.F32.TF32 R180, R188.reuse, R148, R180 ;  /* 0x00000094bcb4723c */ /* 0x040ff000000810b4 */
[----:B------:R-:W-:Y:S08]  /*23c80*/  HMMA.1688.F32.TF32 R176, R188, R144, R176 ;  /* 0x00000090bcb0723c */ /* 0x000ff000000810b0 */
[C---:B------:R-:W-:Y:S08]  /*23c90*/  HMMA.1688.F32.TF32 R244, R172.reuse, R68, R244 ;  /* 0x00000044acf4723c */ /* 0x040ff000000810f4 */
[C---:B------:R-:W-:Y:S08]  /*23ca0*/  HMMA.1688.F32.TF32 R112, R172.reuse, R76, R112 ;  /* 0x0000004cac70723c */ /* 0x040ff00000081070 */
[C---:B------:R-:W-:Y:S08]  /*23cb0*/  HMMA.1688.F32.TF32 R164, R172.reuse, R148, R164 ;  /* 0x00000094aca4723c */ /* 0x040ff000000810a4 */
[C---:B------:R-:W-:Y:S08]  /*23cc0*/  HMMA.1688.F32.TF32 R160, R172.reuse, R144, R160 ;  /* 0x00000090aca0723c */ /* 0x040ff000000810a0 */
[-C--:B------:R-:W-:Y:S08]  /*23cd0*/  HMMA.1688.F32.TF32 R168, R172, R152.reuse, R168 ;  /* 0x00000098aca8723c */ /* 0x080ff000000810a8 */
[C---:B------:R-:W-:Y:S08]  /*23ce0*/  HMMA.1688.F32.TF32 R184, R188.reuse, R152, R184 ;  /* 0x00000098bcb8723c */ /* 0x040ff000000810b8 */
[----:B------:R-:W-:Y:S08]  /*23cf0*/  HMMA.1688.F32.TF32 R188, R188, R156, R248 ;  /* 0x0000009cbcbc723c */ /* 0x000ff000000810f8 */
[----:B------:R-:W-:Y:S08]  /*23d00*/  HMMA.1688.F32.TF32 R232, R236, R152, R20 ;  /* 0x00000098ece8723c */ /* 0x000ff00000081014 */
[C---:B------:R-:W-:Y:S08]  /*23d10*/  HMMA.1688.F32.TF32 R20, R4.reuse, R148, R32 ;  /* 0x000000940414723c */ /* 0x040ff00000081020 */
[C---:B---3--:R-:W-:Y:S08]  /*23d20*/  HMMA.1688.F32.TF32 R24, R4.reuse, R144, R12 ;  /* 0x000000900418723c */ /* 0x048ff0000008100c */
[-C--:B------:R-:W-:Y:S11]  /*23d30*/  HMMA.1688.F32.TF32 R12, R4, R152.reuse, R28 ;  /* 0x00000098040c723c */ /* 0x080ff6000008101c */
[----:B------:R-:W-:Y:S04]  /*23d40*/  @!UPT UIADD3 URZ, URZ, URZ, URZ ;  /* 0x0000003f3f3ff290 */ /* 0x000fe8000fffe03f */
[----:B------:R-:W-:Y:S04]  /*23d50*/  STL.64 [R1+0xa0], R24 ;  /* 0x0000a01801007387 */ /* 0x000fe80000100a00 */
[----:B------:R-:W-:Y:S04]  /*23d60*/  STL.64 [R1+0xa8], R26 ;  /* 0x0000a81a01007387 */ /* 0x000fe80000100a00 */
[----:B------:R-:W2:Y:S04]  /*23d70*/  LDL.LU R32, [R1+0x120] ;  /* 0x0001200001207983 */ /* 0x000ea80000300800 */
[----:B------:R-:W-:Y:S04]  /*23d80*/  STL.64 [R1+0x90], R20 ;  /* 0x0000901401007387 */ /* 0x000fe80000100a00 */
[----:B------:R-:W-:Y:S04]  /*23d90*/  STL.64 [R1+0x98], R22 ;  /* 0x0000981601007387 */ /* 0x000fe80000100a00 */
[----:B------:R1:W-:Y:S04]  /*23da0*/  STL.64 [R1+0x80], R12 ;  /* 0x0000800c01007387 */ /* 0x0003e80000100a00 */
[----:B------:R3:W-:Y:S04]  /*23db0*/  STL.64 [R1+0x88], R14 ;  /* 0x0000880e01007387 */ /* 0x0007e80000100a00 */
[----:B------:R-:W2:Y:S04]  /*23dc0*/  LDL.LU R33, [R1+0x124] ;  /* 0x0001240001217983 */ /* 0x000ea80000300800 */
[----:B------:R-:W2:Y:S01]  /*23dd0*/  LDL.LU R34, [R1+0x128] ;  /* 0x0001280001227983 */ /* 0x000ea20000300800 */
[C---:B------:R-:W-:Y:S03]  /*23de0*/  HMMA.1688.F32.TF32 R200, R204.reuse, R152, R200 ;  /* 0x00000098ccc8723c */ /* 0x040fe600000810c8 */
[----:B------:R-:W2:Y:S04]  /*23df0*/  LDL.LU R35, [R1+0x12c] ;  /* 0x00012c0001237983 */ /* 0x000ea80000300800 */
[----:B-1----:R-:W4:Y:S01]  /*23e00*/  LDL.LU R12, [R1+0x2d0] ;  /* 0x0002d000010c7983 */ /* 0x002f220000300800 */
[-C--:B------:R-:W-:Y:S03]  /*23e10*/  HMMA.1688.F32.TF32 R204, R204, R156.reuse, R40 ;  /* 0x0000009ccccc723c */ /* 0x080fe60000081028 */
[----:B------:R-:W4:Y:S04]  /*23e20*/  LDL.LU R13, [R1+0x2d4] ;  /* 0x0002d400010d7983 */ /* 0x000f280000300800 */
[----:B---3--:R-:W4:Y:S04]  /*23e30*/  LDL.LU R14, [R1+0x2d8] ;  /* 0x0002d800010e7983 */ /* 0x008f280000300800 */
[----:B------:R-:W4:Y:S04]  /*23e40*/  LDL.LU R15, [R1+0x2dc] ;  /* 0x0002dc00010f7983 */ /* 0x000f280000300800 */
[----:B------:R-:W3:Y:S04]  /*23e50*/  LDL.LU R40, [R1+0x460] ;  /* 0x0004600001287983 */ /* 0x000ee80000300800 */
[----:B------:R-:W3:Y:S04]  /*23e60*/  LDL.LU R41, [R1+0x464] ;  /* 0x0004640001297983 */ /* 0x000ee80000300800 */
[----:B------:R-:W3:Y:S04]  /*23e70*/  LDL.LU R42, [R1+0x468] ;  /* 0x00046800012a7983 */ /* 0x000ee80000300800 */
[----:B------:R-:W3:Y:S04]  /*23e80*/  LDL.LU R43, [R1+0x46c] ;  /* 0x00046c00012b7983 */ /* 0x000ee80000300800 */
        /* <DEDUP_REMOVED lines=20> */
[----:B------:R-:W4:Y:S01]  /*23fd0*/  LDL.LU R54, [R1+0x2f8] ;  /* 0x0002f80001367983 */ /* 0x000f220000300800 */
[C---:B------:R-:W-:Y:S03]  /*23fe0*/  HMMA.1688.F32.TF32 R212, R220.reuse, R148, R212 ;  /* 0x00000094dcd4723c */ /* 0x040fe600000810d4 */
        /* <DEDUP_REMOVED lines=23> */
[----:B--2---:R-:W-:Y:S08]  /*24160*/  HMMA.1688.F32.TF32 R248, R8, R152, R248 ;  /* 0x0000009808f8723c */ /* 0x004ff000000810f8 */
[----:B---3--:R-:W-:Y:S01]  /*24170*/  HMMA.1688.F32.TF32 R4, R4, R156, R64 ;  /* 0x0000009c0404723c */ /* 0x008fe20000081040 */
[----:B------:R-:W2:Y:S04]  /*24180*/  LDL.LU.64 R66, [R1+0x19d8] ;  /* 0x0019d80001427983 */ /* 0x000ea80000300a00 */
[----:B------:R-:W2:Y:S03]  /*24190*/  LDL.LU.64 R64, [R1+0x19d0] ;  /* 0x0019d00001407983 */ /* 0x000ea60000300a00 */
[C---:B----4-:R-:W-:Y:S08]  /*241a0*/  HMMA.1688.F32.TF32 R60, R8.reuse, R144, R60 ;  /* 0x00000090083c723c */ /* 0x050ff0000008103c */
[C---:B------:R-:W-:Y:S07]  /*241b0*/  HMMA.1688.F32.TF32 R56, R8.reuse, R148, R56 ;  /* 0x000000940838723c */ /* 0x040fee0000081038 */
[----:B------:R1:W-:Y:S04]  /*241c0*/  STL.64 [R1+0x70], R4 ;  /* 0x0000700401007387 */ /* 0x0003e80000100a00 */
[----:B------:R3:W-:Y:S04]  /*241d0*/  STL.64 [R1+0x78], R6 ;  /* 0x0000780601007387 */ /* 0x0007e80000100a00 */
[----:B-1----:R-:W4:Y:S04]  /*241e0*/  LDL.LU R4, [R1+0x260] ;  /* 0x0002600001047983 */ /* 0x002f280000300800 */
[----:B------:R-:W4:Y:S04]  /*241f0*/  LDL.LU R5, [R1+0x264] ;  /* 0x0002640001057983 */ /* 0x000f280000300800 */
[----:B---3--:R-:W4:Y:S04]  /*24200*/  LDL.LU R6, [R1+0x268] ;  /* 0x0002680001067983 */ /* 0x008f280000300800 */
[----:B------:R-:W4:Y:S04]  /*24210*/  LDL.LU R7, [R1+0x26c] ;  /* 0x00026c0001077983 */ /* 0x000f280000300800 */
[----:B------:R-:W-:Y:S04]  /*24220*/  STL.64 [R1+0x1b0], R60 ;  /* 0x0001b03c01007387 */ /* 0x000fe80000100a00 */
[----:B------:R1:W-:Y:S01]  /*24230*/  STL.64 [R1+0x1b8], R62 ;  /* 0x0001b83e01007387 */ /* 0x0003e20000100a00 */
[----:B------:R-:W-:Y:S03]  /*24240*/  HMMA.1688.F32.TF32 R8, R8, R156, R40 ;  /* 0x0000009c0808723c */ /* 0x000fe60000081028 */
[----:B-1----:R-:W3:Y:S04]  /*24250*/  LDL.LU.64 R62, [R1+0x19c8] ;  /* 0x0019c800013e7983 */ /* 0x002ee80000300a00 */
[----:B------:R-:W3:Y:S04]  /*24260*/  LDL.LU.64 R60, [R1+0x19c0] ;  /* 0x0019c000013c7983 */ /* 0x000ee80000300a00 */
        /* <DEDUP_REMOVED lines=8> */
[----:B------:R-:W2:Y:S01]  /*242f0*/  LDL.LU.64 R42, [R1+0x1998] ;  /* 0x00199800012a7983 */ /* 0x000ea20000300a00 */
[C---:B------:R-:W-:Y:S08]  /*24300*/  HMMA.1688.F32.TF32 R52, R16.reuse, R144, R52 ;  /* 0x000000901034723c */ /* 0x040ff00000081034 */
[C---:B------:R-:W-:Y:S08]  /*24310*/  HMMA.1688.F32.TF32 R20, R16.reuse, R148, R20 ;  /* 0x000000941014723c */ /* 0x040ff00000081014 */
[----:B------:R-:W-:Y:S01]  /*24320*/  HMMA.1688.F32.TF32 R12, R16, R152, R12 ;  /* 0x00000098100c723c */ /* 0x000fe2000008100c */
[----:B------:R1:W-:Y:S04]  /*24330*/  STL.64 [R1+0x180], R8 ;  /* 0x0001800801007387 */ /* 0x0003e80000100a00 */
[----:B------:R2:W-:Y:S01]  /*24340*/  STL.64 [R1+0x188], R10 ;  /* 0x0001880a01007387 */ /* 0x0005e20000100a00 */
[----:B-1----:R-:W-:-:S03]  /*24350*/  IMAD.MOV.U32 R8, RZ, RZ, R47 ;  /* 0x000000ffff087224 */ /* 0x002fc600078e002f */
[----:B------:R-:W3:Y:S01]  /*24360*/  LDL.LU R47, [R1+0x1990] ;  /* 0x00199000012f7983 */ /* 0x000ee20000300800 */
[----:B--2---:R-:W-:Y:S01]  /*24370*/  MOV R9, R42 ;  /* 0x0000002a00097202 */ /* 0x004fe20000000f00 */
[----:B------:R-:W-:Y:S02]  /*24380*/  IMAD.MOV.U32 R10, RZ, RZ, R43 ;  /* 0x000000ffff0a7224 */ /* 0x000fe400078e002b */
[----:B------:R-:W2:Y:S04]  /*24390*/  LDL.LU R42, [R1+0x198c] ;  /* 0x00198c00012a7983 */ /* 0x000ea80000300800 */
[----:B------:R-:W2:Y:S04]  /*243a0*/  LDL.LU R43, [R1+0x1988] ;  /* 0x00198800012b7983 */ /* 0x000ea80000300800 */
[----:B------:R-:W-:Y:S04]  /*243b0*/  STL.64 [R1+0x2f0], R52 ;  /* 0x0002f03401007387 */ /* 0x000fe80000100a00 */
[----:B------:R1:W-:Y:S04]  /*243c0*/  STL.64 [R1+0x2f8], R54 ;  /* 0x0002f83601007387 */ /* 0x0003e80000100a00 */
[----:B-1----:R-:W2:Y:S04]  /*243d0*/  LDL.LU.64 R54, [R1+0x1980] ;  /* 0x0019800001367983 */ /* 0x002ea80000300a00 */
[----:B------:R-:W2:Y:S04]  /*243e0*/  LDL.LU.64 R52, [R1+0x1978] ;  /* 0x0019780001347983 */ /* 0x000ea80000300a00 */
[----:B------:R-:W-:Y:S04]  /*243f0*/  STL.64 [R1+0x2e0], R20 ;  /* 0x0002e01401007387 */ /* 0x000fe80000100a00 */
[----:B------:R1:W-:Y:S04]  /*24400*/  STL.64 [R1+0x2e8], R22 ;  /* 0x0002e81601007387 */ /* 0x0003e80000100a00 */
[----:B-1----:R-:W2:Y:S04]  /*24410*/  LDL.LU.64 R22, [R1+0x1970] ;  /* 0x0019700001167983 */ /* 0x002ea80000300a00 */
[----:B------:R-:W3:Y:S04]  /*24420*/  LDL.LU.64 R20, [R1+0x1968] ;  /* 0x0019680001147983 */ /* 0x000ee80000300a00 */
[----:B------:R-:W-:Y:S04]  /*24430*/  STL.64 [R1+0x2d0], R12 ;  /* 0x0002d00c01007387 */ /* 0x000fe80000100a00 */
[----:B------:R1:W-:Y:S04]  /*24440*/  STL.64 [R1+0x2d8], R14 ;  /* 0x0002d80e01007387 */ /* 0x0003e80000100a00 */
[----:B-1----:R-:W3:Y:S04]  /*24450*/  LDL.LU.64 R14, [R1+0x1960] ;  /* 0x00196000010e7983 */ /* 0x002ee80000300a00 */
[----:B------:R-:W3:Y:S01]  /*24460*/  LDL.LU.64 R12, [R1+0x1958] ;  /* 0x00195800010c7983 */ /* 0x000ee20000300a00 */
[-C--:B------:R-:W-:Y:S03]  /*24470*/  HMMA.1688.F32.TF32 R236, R236, R156.reuse, R240 ;  /* 0x0000009cecec723c */ /* 0x080fe600000810f0 */
[----:B------:R-:W-:Y:S04]  /*24480*/  LDS R240, [R2+0xc000] ;  /* 0x00c0000002f07984 */ /* 0x000fe80000000800 */
[----:B------:R-:W-:Y:S04]  /*24490*/  LDS R242, [R2+0xe000] ;  /* 0x00e0000002f27984 */ /* 0x000fe80000000800 */
[----:B------:R-:W-:Y:S04]  /*244a0*/  LDS R241, [R3+0xc000] ;  /* 0x00c0000003f17984 */ /* 0x000fe80000000800 */
[----:B------:R-:W2:Y:S01]  /*244b0*/  LDS R243, [R3+0xe000] ;  /* 0x00e0000003f37984 */ /* 0x000ea20000000800 */
[----:B----4-:R-:W-:Y:S01]  /*244c0*/  HMMA.1688.F32.TF32 R4, R16, R156, R4 ;  /* 0x0000009c1004723c */ /* 0x010fe20000081004 */
[----:B------:R-:W-:-:S06]  /*244d0*/  IMAD.MOV.U32 R11, RZ, RZ, R252 ;  /* 0x000000ffff0b7224 */ /* 0x000fcc00078e00fc */
[----:B------:R-:W-:Y:S11]  /*244e0*/  MOV R19, R0 ;  /* 0x0000000000137202 */ /* 0x000ff60000000f00 */
[----:B------:R-:W-:Y:S05]  /*244f0*/  @!UPT UIADD3 URZ, URZ, URZ, URZ ;  /* 0x0000003f3f3ff290 */ /* 0x000fea000fffe03f */
[----:B------:R-:W-:Y:S04]  /*24500*/  STL.64 [R1+0x2a0], R4 ;  /* 0x0002a00401007387 */ /* 0x000fe80000100a00 */
[----:B------:R-:W-:Y:S04]  /*24510*/  STL.64 [R1+0x2a8], R6 ;  /* 0x0002a80601007387 */ /* 0x000fe80000100a00 */
[----:B------:R-:W-:Y:S04]  /*24520*/  LDS R4, [R2+0xc100] ;  /* 0x00c1000002047984 */ /* 0x000fe80000000800 */
[----:B------:R-:W-:Y:S04]  /*24530*/  LDS R6, [R2+0xe100] ;  /* 0x00e1000002067984 */ /* 0x000fe80000000800 */
[----:B------:R-:W-:Y:S04]  /*24540*/  LDS R5, [R3+0xc100] ;  /* 0x00c1000003057984 */ /* 0x000fe80000000800 */
[----:B------:R-:W1:Y:S01]  /*24550*/  LDS R7, [R3+0xe100] ;  /* 0x00e1000003077984 */ /* 0x000e620000000800 */
[C---:B--2---:R-:W-:Y:S08]  /*24560*/  HMMA.1688.F32.TF32 R24, R240.reuse, R22, R24 ;  /* 0x00000016f018723c */ /* 0x044ff00000081018 */
[----:B---3--:R-:W-:Y:S01]  /*24570*/  HMMA.1688.F32.TF32 R48, R240, R14, R48 ;  /* 0x0000000ef030723c */ /* 0x008fe20000081030 */
[----:B------:R-:W-:Y:S01]  /*24580*/  MOV R16, R20 ;  /* 0x0000001400107202 */ /* 0x000fe20000000f00 */
[----:B------:R-:W-:-:S02]  /*24590*/  IMAD.MOV.U32 R18, RZ, RZ, R12 ;  /* 0x000000ffff127224 */ /* 0x000fc400078e000c */
[----:B------:R-:W-:Y:S11]  /*245a0*/  IMAD.MOV.U32 R17, RZ, RZ, R13 ;  /* 0x000000ffff117224 */ /* 0x000ff600078e000d */
[----:B------:R-:W-:Y:S01]  /*245b0*/  @!UPT UIADD3 URZ, URZ, URZ, URZ ;  /* 0x0000003f3f3ff290 */ /* 0x000fe2000fffe03f */
[----:B------:R-:W-:-:S08]  /*245c0*/  IMAD.MOV.U32 R252, RZ, RZ, R27 ;  /* 0x000000fffffc7224 */ /* 0x000fd000078e001b */
[----:B------:R-:W-:Y:S01]  /*245d0*/  MOV R12, R50 ;  /* 0x00000032000c7202 */ /* 0x000fe20000000f00 */
[----:B------:R-:W-:Y:S02]  /*245e0*/  IMAD.MOV.U32 R0, RZ, RZ, R51 ;  /* 0x000000ffff007224 */ /* 0x000fe400078e0033 */
[----:B------:R-:W-:Y:S01]  /*245f0*/  IMAD.MOV.U32 R20, RZ, RZ, R48 ;  /* 0x000000ffff147224 */ /* 0x000fe200078e0030 */
[----:B------:R-:W1:Y:S01]  /*24600*/  LDL.LU.64 R50, [R1+0x1950] ;  /* 0x0019500001327983 */ /* 0x000e620000300a00 */
[----:B------:R-:W-:-:S03]  /*24610*/  IMAD.MOV.U32 R13, RZ, RZ, R49 ;  /* 0x000000ffff0d7224 */ /* 0x000fc600078e0031 */
[----:B------:R-:W1:Y:S04]  /*24620*/  LDL.LU.64 R48, [R1+0x1948] ;  /* 0x0019480001307983 */ /* 0x000e680000300a00 */
[----:B------:R-:W-:Y:S04]  /*24630*/  STL.64 [R1+0x400], R24 ;  /* 0x0004001801007387 */ /* 0x000fe80000100a00 */
[----:B------:R2:W-:Y:S04]  /*24640*/  STL [R1+0x408], R26 ;  /* 0x0004081a01007387 */ /* 0x0005e80000100800 */
[----:B--2---:R-:W2:Y:S04]  /*24650*/  LDL.LU.64 R26, [R1+0x1940] ;  /* 0x00194000011a7983 */ /* 0x004ea80000300a00 */
[----:B------:R-:W3:Y:S01]  /*24660*/  LDL.LU.64 R24, [R1+0x1938] ;  /* 0x0019380001187983 */ /* 0x000ee20000300a00 */
[C---:B--2---:R-:W-:Y:S11]  /*24670*/  HMMA.1688.F32.TF32 R28, R240.reuse, R26, R28 ;  /* 0x0000001af01c723c */ /* 0x044ff6000008101c */
[----:B------:R-:W-:Y:S11]  /*24680*/  @!UPT UIADD3 URZ, URZ, URZ, URZ ;  /* 0x0000003f3f3ff290 */ /* 0x000ff6000fffe03f */
[----:B------:R-:W-:Y:S01]  /*24690*/  @!UPT UIADD3 URZ, URZ, URZ, URZ ;  /* 0x0000003f3f3ff290 */ /* 0x000fe2000fffe03f */
[----:B------:R-:W-:Y:S04]  /*246a0*/  STL.64 [R1+0x460], R28 ;  /* 0x0004601c01007387 */ /* 0x000fe80000100a00 */
[----:B------:R2:W-:Y:S04]  /*246b0*/  STL.64 [R1+0x468], R30 ;  /* 0x0004681e01007387 */ /* 0x0005e80000100a00 */
[----:B--2---:R-:W2:Y:S02]  /*246c0*/  LDL.LU.64 R30, [R1+0x1930] ;  /* 0x00193000011e7983 */ /* 0x004ea40000300a00 */
        /* <DEDUP_REMOVED lines=11> */
[----:B--2---:R-:W2:Y:S01]  /*24780*/  LDL.LU.64 R38, [R1+0x1920] ;  /* 0x0019200001267983 */ /* 0x004ea20000300a00 */
[C---:B------:R-:W-:Y:S08]  /*24790*/  HMMA.1688.F32.TF32 R8, R240.reuse, R42, R8 ;  /* 0x0000002af008723c */ /* 0x040ff00000081008 */
[C---:B--2---:R-:W-:Y:S11]  /*247a0*/  HMMA.1688.F32.TF32 R16, R240.reuse, R38, R16 ;  /* 0x00000026f010723c */ /* 0x044ff60000081010 */
[----:B------:R-:W-:Y:S11]  /*247b0*/  @!UPT UIADD3 URZ, URZ, URZ, URZ ;  /* 0x0000003f3f3ff290 */ /* 0x000ff6000fffe03f */
[----:B------:R-:W-:Y:S02]  /*247c0*/  @!UPT UIADD3 URZ, URZ, URZ, URZ ;  /* 0x0000003f3f3ff290 */ /* 0x000fe4000fffe03f */
[----:B------:R-:W-:Y:S01]  /*247d0*/  MOV R28, R19 ;  /* 0x00000013001c7202 */ /* 0x000fe20000000f00 */
[----:B------:R-:W-:Y:S01]  /*247e0*/  IMAD.MOV.U32 R29, RZ, RZ, R18 ;  /* 0x000000ffff1d7224 */ /* 0x000fe200078e0012 */
[----:B------:R-:W-:Y:S01]  /*247f0*/  MOV R33, R16 ;  /* 0x0000001000217202 */ /* 0x000fe20000000f00 */
[----:B------:R-:W-:Y:S02]  /*24800*/  IMAD.MOV.U32 R32, RZ, RZ, R17 ;  /* 0x000000ffff207224 */ /* 0x000fe400078e0011 */
[----:B------:R-:W-:Y:S01]  /*24810*/  STL [R1+0x1880], R28 ;  /* 0x0018801c01007387 */ /* 0x000fe20000100800 */
[C---:B------:R-:W-:Y:S03]  /*24820*/  HMMA.1688.F32.TF32 R16, R240.reuse, R46, R248 ;  /* 0x0000002ef010723c */ /* 0x040fe600000810f8 */
[----:B------:R-:W-:Y:S04]  /*24830*/  STL [R1+0x187c], R29 ;  /* 0x00187c1d01007387 */ /* 0x000fe80000100800 */
[----:B------:R-:W-:Y:S04]  /*24840*/  STL [R1+0x1878], R32 ;  /* 0x0018782001007387 */ /* 0x000fe80000100800 */
[----:B------:R-:W-:Y:S04]  /*24850*/  STL [R1+0x1874], R33 ;  /* 0x0018742101007387 */ /* 0x000fe80000100800 */
[----:B------:R-:W-:Y:S04]  /*24860*/  STL.64 [R1+0x680], R8 ;  /* 0x0006800801007387 */ /* 0x000fe80000100a00 */
[----:B------:R2:W-:Y:S02]  /*24870*/  STL.64 [R1+0x688], R10 ;  /* 0x0006880a01007387 */ /* 0x0005e40000100a00 */
[C---:B--2---:R-:W-:Y:S02]  /*24880*/  HMMA.1688.F32.TF32 R8, R240.reuse, R70, R244 ;  /* 0x00000046f008723c */ /* 0x044fe400000810f4 */
[----:B------:R-:W-:Y:S04]  /*24890*/  STL.64 [R1+0x720], R16 ;  /* 0x0007201001007387 */ /* 0x000fe80000100a00 */
[----:B------:R2:W-:Y:S02]  /*248a0*/  STL.64 [R1+0x728], R18 ;  /* 0x0007281201007387 */ /* 0x0005e40000100a00 */
[C---:B--2---:R-:W-:Y:S11]  /*248b0*/  HMMA.1688.F32.TF32 R16, R240.reuse, R74, R96 ;  /* 0x0000004af010723c */ /* 0x044ff60000081060 */
[----:B------:R-:W-:Y:S04]  /*248c0*/  @!UPT UIADD3 URZ, URZ, URZ, URZ ;  /* 0x0000003f3f3ff290 */ /* 0x000fe8000fffe03f */
[----:B------:R2:W-:Y:S01]  /*248d0*/  STL.64 [R1+0x768], R10 ;  /* 0x0007680a01007387 */ /* 0x0005e20000100a00 */
[----:B------:R-:W-:Y:S02]  /*248e0*/  IMAD.MOV.U32 R72, RZ, RZ, R8 ;  /* 0x000000ffff487224 */ /* 0x000fe400078e0008 */
[----:B------:R-:W-:Y:S02]  /*248f0*/  IMAD.MOV.U32 R73, RZ, RZ, R9 ;  /* 0x000000ffff497224 */ /* 0x000fe400078e0009 */
[C---:B--2---:R-:W-:Y:S03]  /*24900*/  HMMA.1688.F32.TF32 R8, R240.reuse, R78, R112 ;  /* 0x0000004ef008723c */ /* 0x044fe60000081070 */
[----:B------:R-:W-:Y:S04]  /*24910*/  STL [R1+0x1868], R73 ;  /* 0x0018684901007387 */ /* 0x000fe80000100800 */
[----:B------:R-:W-:Y:S04]  /*24920*/  STL [R1+0x1864], R72 ;  /* 0x0018644801007387 */ /* 0x000fe80000100800 */
[----:B------:R-:W2:Y:S04]  /*24930*/  LDL.LU R248, [R1+0xe0] ;  /* 0x0000e00001f87983 */ /* 0x000ea80000300800 */
[----:B------:R-:W-:Y:S04]  /*24940*/  STL.64 [R1+0x7e0], R16 ;  /* 0x0007e01001007387 */ /* 0x000fe80000100a00 */
[----:B------:R-:W-:Y:S04]  /*24950*/  STL.64 [R1+0x7e8], R18 ;  /* 0x0007e81201007387 */ /* 0x000fe80000100a00 */
[----:B------:R-:W-:Y:S04]  /*24960*/  STL.64 [R1+0x870], R8 ;  /* 0x0008700801007387 */ /* 0x000fe80000100a00 */
[----:B------:R4:W-:Y:S04]  /*24970*/  STL.64 [R1+0x878], R10 ;  /* 0x0008780a01007387 */ /* 0x0009e80000100a00 */
[----:B------:R-:W2:Y:S04]  /*24980*/  LDL.LU R249, [R1+0xe4] ;  /* 0x0000e40001f97983 */ /* 0x000ea80000300800 */
[----:B------:R-:W2:Y:S01]  /*24990*/  LDL.LU R250, [R1+0xe8] ;  /* 0x0000e80001fa7983 */ /* 0x000ea20000300800 */
[C---:B----4-:R-:W-:Y:S03]  /*249a0*/  HMMA.1688.F32.TF32 R8, R240.reuse, R82, R128 ;  /* 0x00000052f008723c */ /* 0x050fe60000081080 */
[----:B------:R-:W2:Y:S04]  /*249b0*/  LDL.LU R251, [R1+0xec] ;  /* 0x0000ec0001fb7983 */ /* 0x000ea80000300800 */
        /* <DEDUP_REMOVED lines=14> */
[----:B------:R-:W-:Y:S04]  /*24aa0*/  STL.64 [R1+0x8f0], R8 ;  /* 0x0008f00801007387 */ /* 0x000fe80000100a00 */
[----:B------:R1:W-:Y:S04]  /*24ab0*/  STL.64 [R1+0x8f8], R10 ;  /* 0x0008f80a01007387 */ /* 0x0003e80000100a00 */
[----:B------:R-:W4:Y:S04]  /*24ac0*/  LDL.LU R129, [R1+0x344] ;  /* 0x0003440001817983 */ /* 0x000f280000300800 */
[----:B------:R-:W4:Y:S04]  /*24ad0*/  LDL.LU R130, [R1+0x348] ;  /* 0x0003480001827983 */ /* 0x000f280000300800 */
[----:B------:R-:W4:Y:S01]  /*24ae0*/  LDL.LU R131, [R1+0x34c] ;  /* 0x00034c0001837983 */ /* 0x000f220000300800 */
[C---:B-1----:R-:W-:Y:S11]  /*24af0*/  HMMA.1688.F32.TF32 R8, R240.reuse, R146, R160 ;  /* 0x00000092f008723c */ /* 0x042ff600000810a0 */
[----:B------:R-:W-:Y:S11]  /*24b00*/  @!UPT UIADD3 URZ, URZ, URZ, URZ ;  /* 0x0000003f3f3ff290 */ /* 0x000ff6000fffe03f */
[----:B------:R-:W-:Y:S01]  /*24b10*/  @!UPT UIADD3 URZ, URZ, URZ, URZ ;  /* 0x0000003f3f3ff290 */ /* 0x000fe2000fffe03f */
[----:B------:R1:W-:Y:S01]  /*24b20*/  STL.64 [R1+0x8e8], R10 ;  /* 0x0008e80a01007387 */ /* 0x0003e20000100a00 */
[----:B------:R-:W-:Y:S01]  /*24b30*/  MOV R144, R8 ;  /* 0x0000000800907202 */ /* 0x000fe20000000f00 */
[----:B------:R-:W-:Y:S02]  /*24b40*/  IMAD.MOV.U32 R145, RZ, RZ, R9 ;  /* 0x000000ffff917224 */ /* 0x000fe400078e0009 */
[C---:B-1----:R-:W-:Y:S03]  /*24b50*/  HMMA.1688.F32.TF32 R8, R240.reuse, R150, R164 ;  /* 0x00000096f008723c */ /* 0x042fe600000810a4 */
[----:B------:R-:W-:Y:S04]  /*24b60*/  STL [R1+0x1810], R145 ;  /* 0x0018109101007387 */ /* 0x000fe80000100800 */
[----:B------:R-:W-:Y:S01]  /*24b70*/  STL [R1+0x180c], R144 ;  /* 0x00180c9001007387 */ /* 0x000fe20000100800 */
[C---:B------:R-:W-:Y:S01]  /*24b80*/  HMMA.1688.F32.TF32 R160, R240.reuse, R158, R172 ;  /* 0x0000009ef0a0723c */ /* 0x040fe200000810ac */
[----:B---3--:R-:W-:Y:S11]  /*24b90*/  MOV R17, R25 ;  /* 0x0000001900117202 */ /* 0x008ff60000000f00 */
[----:B------:R-:W-:Y:S03]  /*24ba0*/  @!UPT UIADD3 URZ, URZ, URZ, URZ ;  /* 0x0000003f3f3ff290 */ /* 0x000fe6000fffe03f */
[----:B------:R1:W-:Y:S01]  /*24bb0*/  STL.64 [R1+0x8d8], R10 ;  /* 0x0008d80a01007387 */ /* 0x0003e20000100a00 */
[----:B------:R-:W-:Y:S01]  /*24bc0*/  IMAD.MOV.U32 R148, RZ, RZ, R8 ;  /* 0x000000ffff947224 */ /* 0x000fe200078e0008 */
[----:B------:R-:W-:Y:S02]  /*24bd0*/  MOV R149, R9 ;  /* 0x0000000900957202 */ /* 0x000fe40000000f00 */
[----:B-1----:R-:W-:Y:S01]  /*24be0*/  HMMA.1688.F32.TF32 R8, R240, R154, R168 ;  /* 0x0000009af008723c */ /* 0x002fe200000810a8 */
[----:B------:R-:W-:Y:S02]  /*24bf0*/  IMAD.MOV.U32 R18, RZ, RZ, R24 ;  /* 0x000000ffff127224 */ /* 0x000fe400078e0018 */
[----:B------:R-:W-:Y:S01]  /*24c00*/  IMAD.MOV.U32 R19, RZ, RZ, R21 ;  /* 0x000000ffff137224 */ /* 0x000fe200078e0015 */
[----:B------:R-:W-:Y:S04]  /*24c10*/  STL [R1+0x1808], R149 ;  /* 0x0018089501007387 */ /* 0x000fe80000100800 */
[----:B------:R-:W-:Y:S11]  /*24c20*/  STL [R1+0x1804], R148 ;  /* 0x0018049401007387 */ /* 0x000ff60000100800 */
[----:B------:R-:W-:Y:S05]  /*24c30*/  @!UPT UIADD3 URZ, URZ, URZ, URZ ;  /* 0x0000003f3f3ff290 */ /* 0x000fea000fffe03f */
[----:B------:R-:W-:Y:S02]  /*24c40*/  IMAD.MOV.U32 R153, RZ, RZ, R9 ;  /* 0x000000ffff997224 */ /* 0x000fe400078e0009 */
[----:B------:R-:W-:Y:S01]  /*24c50*/  IMAD.MOV.U32 R152, RZ, RZ, R8 ;  /* 0x000000ffff987224 */ /* 0x000fe200078e0008 */
[----:B------:R-:W-:Y:S04]  /*24c60*/  STL.64 [R1+0x8c8], R10 ;  /* 0x0008c80a01007387 */ /* 0x000fe80000100a00 */
[----:B------:R-:W-:Y:S04]  /*24c70*/  STL [R1+0x17b0], R153 ;  /* 0x0017b09901007387 */ /* 0x000fe80000100800 */
[----:B------:R-:W-:Y:S04]  /*24c80*/  STL [R1+0x17ac], R152 ;  /* 0x0017ac9801007387 */ /* 0x000fe80000100800 */
[----:B------:R-:W-:Y:S04]  /*24c90*/  STL.64 [R1+0x8b0], R160 ;  /* 0x0008b0a001007387 */ /* 0x000fe80000100a00 */
[----:B------:R1:W-:Y:S01]  /*24ca0*/  STL.64 [R1+0x8b8], R162 ;  /* 0x0008b8a201007387 */ /* 0x0003e20000100a00 */
[C---:B------:R-:W-:Y:S03]  /*24cb0*/  HMMA.1688.F32.TF32 R48, R4.reuse, R42, R48 ;  /* 0x0000002a0430723c */ /* 0x040fe60000081030 */
[----:B------:R-:W-:Y:S04]  /*24cc0*/  LDS R8, [R2+0xc200] ;  /* 0x00c2000002087984 */ /* 0x000fe80000000800 */
[----:B------:R-:W-:Y:S04]  /*24cd0*/  LDS R10, [R2+0xe200] ;  /* 0x00e20000020a7984 */ /* 0x000fe80000000800 */
[----:B------:R-:W-:Y:S04]  /*24ce0*/  LDS R9, [R3+0xc200] ;  /* 0x00c2000003097984 */ /* 0x000fe80000000800 */
[----:B------:R-:W3:Y:S01]  /*24cf0*/  LDS R11, [R3+0xe200] ;  /* 0x00e20000030b7984 */ /* 0x000ee20000000800 */
[C---:B--2---:R-:W-:Y:S08]  /*24d00*/  HMMA.1688.F32.TF32 R16, R4.reuse, R38, R16 ;  /* 0x000000260410723c */ /* 0x044ff00000081010 */
[C---:B----4-:R-:W-:Y:S08]  /*24d10*/  HMMA.1688.F32.TF32 R128, R4.reuse, R14, R128 ;  /* 0x0000000e0480723c */ /* 0x050ff00000081080 */
[C---:B-1----:R-:W-:Y:S08]  /*24d20*/  HMMA.1688.F32.TF32 R160, R4.reuse, R22, R112 ;  /* 0x0000001604a0723c */ /* 0x042ff00000081070 */
[----:B------:R-:W-:Y:S01]  /*24d30*/  IMAD.MOV.U32 R41, RZ, RZ, R16 ;  /* 0x000000ffff297224 */ /* 0x000fe200078e0010 */
[----:B------:R-:W-:Y:S07]  /*24d40*/  HMMA.1688.F32.TF32 R112, R4, R30, R244 ;  /* 0x0000001e0470723c */ /* 0x000fee00000810f4 */
[----:B------:R-:W-:Y:S01]  /*24d50*/  MOV R156, R128 ;  /* 0x00000080009c7202 */ /* 0x000fe20000000f00 */
[----:B------:R-:W-:Y:S01]  /*24d60*/  IMAD.MOV.U32 R25, RZ, RZ, R129 ;  /* 0x000000ffff197224 */ /* 0x000fe200078e0081 */
[----:B------:R-:W-:Y:S01]  /*24d70*/  MOV R21, R131 ;  /* 0x0000008300157202 */ /* 0x000fe20000000f00 */
[----:B------:R-:W-:-:S02]  /*24d80*/  IMAD.MOV.U32 R24, RZ, RZ, R130 ;  /* 0x000000ffff187224 */ /* 0x000fc400078e0082 */
[----:B------:R-:W-:Y:S01]  /*24d90*/  HMMA.1688.F32.TF32 R128, R4, R26, R96 ;  /* 0x0000001a0480723c */ /* 0x000fe20000081060 */
[----:B------:R-:W-:Y:S01]  /*24da0*/  IMAD.MOV.U32 R40, RZ, RZ, R17 ;  /* 0x000000ffff287224 */ /* 0x000fe200078e0011 */
[----:B------:R-:W-:Y:S01]  /*24db0*/  MOV R37, R18 ;  /* 0x0000001200257202 */ /* 0x000fe20000000f00 */
[----:B------:R-:W-:-:S05]  /*24dc0*/  IMAD.MOV.U32 R36, RZ, RZ, R19 ;  /* 0x000000ffff247224 */ /* 0x000fca00078e0013 */
        /* <DEDUP_REMOVED lines=10> */
[----:B------:R-:W-:Y:S04]  /*24e70*/  STL [R1+0x1890], R36 ;  /* 0x0018902401007387 */ /* 0x000fe80000100800 */
[----:B------:R-:W-:Y:S04]  /*24e80*/  STL [R1+0x188c], R37 ;  /* 0x00188c2501007387 */ /* 0x000fe80000100800 */
[----:B------:R-:W-:Y:S04]  /*24e90*/  STL [R1+0x1888], R40 ;  /* 0x0018882801007387 */ /* 0x000fe80000100800 */
[----:B------:R-:W-:Y:S01]  /*24ea0*/  STL [R1+0x1884], R41 ;  /* 0x0018842901007387 */ /* 0x000fe20000100800 */
[----:B------:R-:W-:-:S03]  /*24eb0*/  IMAD.MOV.U32 R73, RZ, RZ, R19 ;  /* 0x000000ffff497224 */ /* 0x000fc600078e0013 */
[----:B------:R-:W-:Y:S04]  /*24ec0*/  STL.64 [R1+0x600], R16 ;  /* 0x0006001001007387 */ /* 0x000fe80000100a00 */
[----:B------:R-:W-:Y:S04]  /*24ed0*/  STL.64 [R1+0x520], R48 ;  /* 0x0005203001007387 */ /* 0x000fe80000100a00 */
[----:B------:R-:W-:Y:S04]  /*24ee0*/  STL.64 [R1+0x528], R50 ;  /* 0x0005283201007387 */ /* 0x000fe80000100a00 */
[----:B------:R1:W-:Y:S02]  /*24ef0*/  STL [R1+0x608], R18 ;  /* 0x0006081201007387 */ /* 0x0003e40000100800 */
[----:B-1----:R-:W-:Y:S02]  /*24f00*/  HMMA.1688.F32.TF32 R16, R4, R70, R84 ;  /* 0x000000460410723c */ /* 0x002fe40000081054 */
[----:B------:R-:W-:Y:S11]  /*24f10*/  STL [R1+0x186c], R73 ;  /* 0x00186c4901007387 */ /* 0x000ff60000100800 */
[----:B------:R-:W-:Y:S10]  /*24f20*/  @!UPT UIADD3 URZ, URZ, URZ, URZ ;  /* 0x0000003f3f3ff290 */ /* 0x000ff4000fffe03f */
        /* <DEDUP_REMOVED lines=17> */
[----:B------:R-:W4:Y:S04]  /*25040*/  LDL.LU R244, [R1+0x1f0] ;  /* 0x0001f00001f47983 */ /* 0x000f280000300800 */
[----:B------:R-:W4:Y:S04]  /*25050*/  LDL.LU R245, [R1+0x1f4] ;  /* 0x0001f40001f57983 */ /* 0x000f280000300800 */
[----:B------:R-:W4:Y:S04]  /*25060*/  LDL.LU R246, [R1+0x1f8] ;  /* 0x0001f80001f67983 */ /* 0x000f280000300800 */
[----:B------:R-:W4:Y:S01]  /*25070*/  LDL.LU R247, [R1+0x1fc] ;  /* 0x0001fc0001f77983 */ /* 0x000f220000300800 */
[----:B------:R-:W-:Y:S01]  /*25080*/  MOV R76, R16 ;  /* 0x00000010004c7202 */ /* 0x000fe20000000f00 */
[----:B------:R-:W-:-:S02]  /*25090*/  IMAD.MOV.U32 R77, RZ, RZ, R17 ;  /* 0x000000ffff4d7224 */ /* 0x000fc400078e0011 */
[----:B------:R-:W4:Y:S04]  /*250a0*/  LDL.LU R16, [R1+0x20] ;  /* 0x0000200001107983 */ /* 0x000f280000300800 */
[----:B------:R-:W4:Y:S04]  /*250b0*/  LDL.LU R17, [R1+0x24] ;  /* 0x0000240001117983 */ /* 0x000f280000300800 */
[----:B-1----:R-:W4:Y:S04]  /*250c0*/  LDL.LU R18, [R1+0x28] ;  /* 0x0000280001127983 */ /* 0x002f280000300800 */
[----:B------:R-:W4:Y:S01]  /*250d0*/  LDL.LU R19, [R1+0x2c] ;  /* 0x00002c0001137983 */ /* 0x000f220000300800 */
[C---:B------:R-:W-:Y:S08]  /*250e0*/  HMMA.1688.F32.TF32 R56, R4.reuse, R74, R100 ;  /* 0x0000004a0438723c */ /* 0x040ff00000081064 */
[C---:B------:R-:W-:Y:S01]  /*250f0*/  HMMA.1688.F32.TF32 R48, R4.reuse, R78, R116 ;  /* 0x0000004e0430723c */ /* 0x040fe20000081074 */
[----:B------:R-:W-:Y:S04]  /*25100*/  STL [R1+0x1820], R77 ;  /* 0x0018204d01007387 */ /* 0x000fe80000100800 */
[----:B------:R-:W-:Y:S03]  /*25110*/  STL [R1+0x181c], R76 ;  /* 0x00181c4c01007387 */ /* 0x000fe60000100800 */
[C---:B------:R-:W-:Y:S07]  /*25120*/  HMMA.1688.F32.TF32 R84, R4.reuse, R82, R132 ;  /* 0x000000520454723c */ /* 0x040fee0000081084 */
[----:B------:R-:W-:Y:S04]  /*25130*/  STL.64 [R1+0x700], R56 ;  /* 0x0007003801007387 */ /* 0x000fe80000100a00 */
[----:B------:R1:W-:Y:S04]  /*25140*/  STL.64 [R1+0x708], R58 ;  /* 0x0007083a01007387 */ /* 0x0003e80000100a00 */
[----:B------:R-:W-:Y:S04]  /*25150*/  STL.64 [R1+0x740], R48 ;  /* 0x0007403001007387 */ /* 0x000fe80000100a00 */
[----:B------:R1:W-:Y:S02]  /*25160*/  STL.64 [R1+0x748], R50 ;  /* 0x0007483201007387 */ /* 0x0003e40000100a00 */
[C---:B-1----:R-:W-:Y:S08]  /*25170*/  HMMA.1688.F32.TF32 R56, R4.reuse, R146, R176 ;  /* 0x000000920438723c */ /* 0x042ff000000810b0 */
[----:B------:R-:W-:Y:S01]  /*25180*/  HMMA.1688.F32.TF32 R48, R4, R150, R180 ;  /* 0x000000960430723c */ /* 0x000fe200000810b4 */
[----:B------:R-:W-:Y:S04]  /*25190*/  STL.64 [R1+0x860], R84 ;  /* 0x0008605401007387 */ /* 0x000fe80000100a00 */
[----:B------:R-:W-:Y:S10]  /*251a0*/  STL.64 [R1+0x868], R86 ;  /* 0x0008685601007387 */ /* 0x000ff40000100a00 */
[----:B------:R-:W-:Y:S04]  /*251b0*/  STL.64 [R1+0x850], R56 ;  /* 0x0008503801007387 */ /* 0x000fe80000100a00 */
[----:B------:R1:W-:Y:S04]  /*251c0*/  STL.64 [R1+0x858], R58 ;  /* 0x0008583a01007387 */ /* 0x0003e80000100a00 */
[----:B------:R-:W-:Y:S01]  /*251d0*/  STL [R1+0x840], R48 ;  /* 0x0008403001007387 */ /* 0x000fe20000100800 */
[----:B------:R-:W-:Y:S01]  /*251e0*/  IMAD.MOV.U32 R153, RZ, RZ, R49 ;  /* 0x000000ffff997224 */ /* 0x000fe200078e0031 */
[----:B------:R-:W-:-:S02]  /*251f0*/  MOV R152, R50 ;  /* 0x0000003200987202 */ /* 0x000fc40000000f00 */
[----:B------:R1:W-:Y:S02]  /*25200*/  STL [R1+0x84c], R51 ;  /* 0x00084c3301007387 */ /* 0x0003e40000100800 */
[C---:B-1----:R-:W-:Y:S08]  /*25210*/  HMMA.1688.F32.TF32 R56, R4.reuse, R154, R184 ;  /* 0x0000009a0438723c */ /* 0x042ff000000810b8 */
[----:B------:R-:W-:Y:S01]  /*25220*/  HMMA.1688.F32.TF32 R48, R4, R158, R188 ;  /* 0x0000009e0430723c */ /* 0x000fe200000810bc */
[----:B------:R-:W-:Y:S04]  /*25230*/  STL [R1+0x17b8], R152 ;  /* 0x0017b89801007387 */ /* 0x000fe80000100800 */
[----:B------:R-:W-:Y:S04]  /*25240*/  STL [R1+0x17b4], R153 ;  /* 0x0017b49901007387 */ /* 0x000fe80000100800 */
[----:B------:R-:W-:Y:S04]  /*25250*/  LDS R4, [R2+0xc300] ;  /* 0x00c3000002047984 */ /* 0x000fe80000000800 */
[----:B------:R-:W-:Y:S04]  /*25260*/  LDS R6, [R2+0xe300] ;  /* 0x00e3000002067984 */ /* 0x000fe80000000800 */
[----:B------:R-:W-:Y:S04]  /*25270*/  STL.64 [R1+0x830], R56 ;  /* 0x0008303801007387 */ /* 0x000fe80000100a00 */
[----:B------:R-:W-:Y:S04]  /*25280*/  STL.64 [R1+0x838], R58 ;  /* 0x0008383a01007387 */ /* 0x000fe80000100a00 */
[----:B------:R-:W-:Y:S04]  /*25290*/  STL.64 [R1+0x810], R48 ;  /* 0x0008103001007387 */ /* 0x000fe80000100a00 */
[----:B------:R3:W-:Y:S04]  /*252a0*/  STL.64 [R1+0x818], R50 ;  /* 0x0008183201007387 */ /* 0x0007e80000100a00 */
[----:B------:R-:W-:Y:S04]  /*252b0*/  LDS R5, [R3+0xc300] ;  /* 0x00c3000003057984 */ /* 0x000fe80000000800 */
[----:B------:R-:W4:Y:S01]  /*252c0*/  LDS R7, [R3+0xe300] ;  /* 0x00e3000003077984 */ /* 0x000f220000000800 */
[C---:B---3--:R-:W-:Y:S11]  /*252d0*/  HMMA.1688.F32.TF32 R48, R8.reuse, R14, R128 ;  /* 0x0000000e0830723c */ /* 0x048ff60000081080 */
[----:B------:R-:W-:Y:S11]  /*252e0*/  @!UPT UIADD3 URZ, URZ, URZ, URZ ;  /* 0x0000003f3f3ff290 */ /* 0x000ff6000fffe03f */
[----:B------:R-:W-:Y:S02]  /*252f0*/  @!UPT UIADD3 URZ, URZ, URZ, URZ ;  /* 0x0000003f3f3ff290 */ /* 0x000fe4000fffe03f */
[----:B------:R-:W-:Y:S01]  /*25300*/  IMAD.MOV.U32 R178, RZ, RZ, R48 ;  /* 0x000000ffffb27224 */ /* 0x000fe200078e0030 */
[----:B------:R-:W-:Y:S01]  /*25310*/  MOV R176, R50 ;  /* 0x0000003200b07202 */ /* 0x000fe20000000f00 */
[----:B------:R-:W-:Y:S02]  /*25320*/  IMAD.MOV.U32 R177, RZ, RZ, R49 ;  /* 0x000000ffffb17224 */ /* 0x000fe400078e0031 */
[----:B------:R-:W-:Y:S02]  /*25330*/  IMAD.MOV.U32 R157, RZ, RZ, R51 ;  /* 0x000000ffff9d7224 */ /* 0x000fe400078e0033 */
[C---:B--2---:R-:W-:Y:S01]  /*25340*/  HMMA.1688.F32.TF32 R48, R8.reuse, R22, R112 ;  /* 0x000000160830723c */ /* 0x044fe20000081070 */
[----:B------:R-:W-:Y:S04]  /*25350*/  STL [R1+0x18e8], R178 ;  /* 0x0018e8b201007387 */ /* 0x000fe80000100800 */
[----:B------:R-:W-:Y:S03]  /*25360*/  STL.64 [R1+0x18e0], R176 ;  /* 0x0018e0b001007387 */ /* 0x000fe60000100a00 */
[C---:B----4-:R-:W-:Y:S08]  /*25370*/  HMMA.1688.F32.TF32 R84, R8.reuse, R26, R96 ;  /* 0x0000001a0854723c */ /* 0x050ff00000081060 */
[C---:B------:R-:W-:Y:S07]  /*25380*/  HMMA.1688.F32.TF32 R56, R8.reuse, R30, R244 ;  /* 0x0000001e0838723c */ /* 0x040fee00000810f4 */
[----:B------:R-:W-:Y:S04]  /*25390*/  STL.64 [R1+0x120], R48 ;  /* 0x0001203001007387 */ /* 0x000fe80000100a00 */
[----:B------:R2:W-:Y:S02]  /*253a0*/  STL.64 [R1+0x128], R50 ;  /* 0x0001283201007387 */ /* 0x0005e40000100a00 */
[C---:B--2---:R-:W-:Y:S02]  /*253b0*/  HMMA.1688.F32.TF32 R48, R8.reuse, R34, R248 ;  /* 0x000000220830723c */ /* 0x044fe400000810f8 */
[----:B------:R-:W-:Y:S04]  /*253c0*/  STL.64 [R1+0xe0], R84 ;  /* 0x0000e05401007387 */ /* 0x000fe80000100a00 */
[----:B------:R-:W-:Y:S04]  /*253d0*/  STL.64 [R1+0xe8], R86 ;  /* 0x0000e85601007387 */ /* 0x000fe80000100a00 */
[----:B------:R-:W-:Y:S04]  /*253e0*/  STL.64 [R1+0x160], R56 ;  /* 0x0001603801007387 */ /* 0x000fe80000100a00 */
[----:B------:R2:W-:Y:S02]  /*253f0*/  STL.64 [R1+0x168], R58 ;  /* 0x0001683a01007387 */ /* 0x0005e40000100a00 */
[----:B--2---:R-:W-:Y:S08]  /*25400*/  HMMA.1688.F32.TF32 R56, R8, R38, R16 ;  /* 0x000000260838723c */ /* 0x004ff00000081010 */
[----:B------:R-:W-:Y:S01]  /*25410*/  IMAD.MOV.U32 R28, RZ, RZ, R48 ;  /* 0x000000ffff1c7224 */ /* 0x000fe200078e0030 */
[----:B------:R-:W-:Y:S01]  /*25420*/  MOV R29, R49 ;  /* 0x00000031001d7202 */ /* 0x000fe20000000f00 */
[----:B------:R-:W-:-:S02]  /*25430*/  IMAD.MOV.U32 R32, RZ, RZ, R50 ;  /* 0x000000ffff207224 */ /* 0x000fc400078e0032 */
[----:B------:R-:W-:Y:S01]  /*25440*/  IMAD.MOV.U32 R33, RZ, RZ, R51 ;  /* 0x000000ffff217224 */ /* 0x000fe200078e0033 */
[C---:B------:R-:W-:Y:S08]  /*25450*/  HMMA.1688.F32.TF32 R16, R8.reuse, R46, R60 ;  /* 0x0000002e0810723c */ /* 0x040ff0000008103c */
[----:B------:R-:W-:Y:S02]  /*25460*/  HMMA.1688.F32.TF32 R48, R8, R42, R52 ;  /* 0x0000002a0830723c */ /* 0x000fe40000081034 */
[----:B------:R-:W-:Y:S04]  /*25470*/  STL.64 [R1+0x1f0], R56 ;  /* 0x0001f03801007387 */ /* 0x000fe80000100a00 */
[----:B------:R-:W-:Y:S09]  /*25480*/  STL.64 [R1+0x1f8], R58 ;  /* 0x0001f83a01007387 */ /* 0x000ff20000100a00 */
[----:B------:R-:W-:Y:S01]  /*25490*/  STL.64 [R1+0x450], R16 ;  /* 0x0004501001007387 */ /* 0x000fe20000100a00 */
[----:B------:R-:W-:-:S07]  /*254a0*/  MOV R73, R19 ;  /* 0x0000001300497202 */ /* 0x000fce0000000f00 */
[----:B------:R-:W-:Y:S04]  /*254b0*/  STL.64 [R1+0x240], R48 ;  /* 0x0002403001007387 */ /* 0x000fe80000100a00 */
[----:B------:R-:W-:Y:S04]  /*254c0*/  STL.64 [R1+0x248], R50 ;  /* 0x0002483201007387 */ /* 0x000fe80000100a00 */
[----:B------:R2:W-:Y:S02]  /*254d0*/  STL [R1+0x458], R18 ;  /* 0x0004581201007387 */ /* 0x0005e40000100800 */
[C---:B--2---:R-:W-:Y:S02]  /*254e0*/  HMMA.1688.F32.TF32 R16, R8.reuse, R70, R88 ;  /* 0x000000460810723c */ /* 0x044fe40000081058 */
[----:B------:R-:W-:Y:S06]  /*254f0*/  STL [R1+0x1870], R73 ;  /* 0x0018704901007387 */ /* 0x000fec0000100800 */
[C---:B------:R-:W-:Y:S08]  /*25500*/  HMMA.1688.F32.TF32 R52, R8.reuse, R74, R104 ;  /* 0x0000004a0834723c */ /* 0x040ff00000081068 */
[----:B------:R-:W-:Y:S07]  /*25510*/  HMMA.1688.F32.TF32 R48, R8, R78, R120 ;  /* 0x0000004e0830723c */ /* 0x000fee0000081078 */
[----:B------:R2:W-:Y:S01]  /*25520*/  STL.64 [R1+0x598], R18 ;  /* 0x0005981201007387 */ /* 0x0005e20000100a00 */
[----:B------:R-:W-:-:S02]  /*25530*/  IMAD.MOV.U32 R80, RZ, RZ, R16 ;  /* 0x000000ffff507224 */ /* 0x000fc400078e0010 */
[----:B------:R-:W-:Y:S02]  /*25540*/  IMAD.MOV.U32 R81, RZ, RZ, R17 ;  /* 0x000000ffff517224 */ /* 0x000fe400078e0011 */
[----:B--2---:R-:W-:Y:S03]  /*25550*/  HMMA.1688.F32.TF32 R16, R8, R82, R136 ;  /* 0x000000520810723c */ /* 0x004fe60000081088 */
[----:B------:R-:W-:Y:S04]  /*25560*/  STL [R1+0x182c], R81 ;  /* 0x00182c5101007387 */ /* 0x000fe80000100800 */
[----:B------:R-:W-:Y:S04]  /*25570*/  STL [R1+0x1828], R80 ;  /* 0x0018285001007387 */ /* 0x000fe80000100800 */
[----:B------:R-:W-:Y:S04]  /*25580*/  STL.64 [R1+0x5d0], R52 ;  /* 0x0005d03401007387 */ /* 0x000fe80000100a00 */
[----:B------:R-:W-:Y:S04]  /*25590*/  STL.64 [R1+0x5d8], R54 ;  /* 0x0005d83601007387 */ /* 0x000fe80000100a00 */
[----:B------:R-:W-:Y:S04]  /*255a0*/  STL.64 [R1+0x670], R48 ;  /* 0x0006703001007387 */ /* 0x000fe80000100a00 */
[----:B------:R2:W-:Y:S01]  /*255b0*/  STL.64 [R1+0x678], R50 ;  /* 0x0006783201007387 */ /* 0x0005e20000100a00 */
[----:B------:R-:W-:-:S03]  /*255c0*/  MOV R152, R18 ;  /* 0x0000001200987202 */ /* 0x000fc60000000f00 */
[----:B------:R3:W-:Y:S01]  /*255d0*/  STL.64 [R1+0x7c0], R16 ;  /* 0x0007c01001007387 */ /* 0x0007e20000100a00 */
[----:B------:R-:W-:Y:S01]  /*255e0*/  IMAD.MOV.U32 R153, RZ, RZ, R19 ;  /* 0x000000ffff997224 */ /* 0x000fe200078e0013 */
[C---:B--2---:R-:W-:Y:S08]  /*255f0*/  HMMA.1688.F32.TF32 R48, R8.reuse, R146, R192 ;  /* 0x000000920830723c */ /* 0x044ff000000810c0 */
[----:B---3--:R-:W-:Y:S01]  /*25600*/  HMMA.1688.F32.TF32 R16, R8, R150, R196 ;  /* 0x000000960810723c */ /* 0x008fe200000810c4 */
[----:B------:R2:W-:Y:S04]  /*25610*/  STL [R1+0x17c0], R153 ;  /* 0x0017c09901007387 */ /* 0x0005e80000100800 */
[----:B------:R3:W-:Y:S10]  /*25620*/  STL [R1+0x17bc], R152 ;  /* 0x0017bc9801007387 */ /* 0x0007f40000100800 */
[----:B------:R-:W-:Y:S04]  /*25630*/  STL.64 [R1+0x7b0], R48 ;  /* 0x0007b03001007387 */ /* 0x000fe80000100a00 */
[----:B------:R-:W-:Y:S04]  /*25640*/  STL.64 [R1+0x7b8], R50 ;  /* 0x0007b83201007387 */ /* 0x000fe80000100a00 */
        /* <DEDUP_REMOVED lines=23> */
[----:B--2---:R-:W-:-:S03]  /*257c0*/  IMAD.MOV.U32 R153, RZ, RZ, R18 ;  /* 0x000000ffff997224 */ /* 0x004fc600078e0012 */
[----:B------:R-:W2:Y:S01]  /*257d0*/  LDL.LU R250, [R1+0x1e8] ;  /* 0x0001e80001fa7983 */ /* 0x000ea20000300800 */
[----:B---3--:R-:W-:-:S03]  /*257e0*/  MOV R152, R19 ;  /* 0x0000001300987202 */ /* 0x008fc60000000f00 */
[----:B------:R-:W2:Y:S04]  /*257f0*/  LDL.LU R251, [R1+0x1ec] ;  /* 0x0001ec0001fb7983 */ /* 0x000ea80000300800 */
[----:B------:R-:W3:Y:S04]  /*25800*/  LDL.LU R16, [R1+0xb0] ;  /* 0x0000b00001107983 */ /* 0x000ee80000300800 */
[----:B------:R-:W3:Y:S04]  /*25810*/  LDL.LU R17, [R1+0xb4] ;  /* 0x0000b40001117983 */ /* 0x000ee80000300800 */
[----:B------:R-:W3:Y:S04]  /*25820*/  LDL.LU R18, [R1+0xb8] ;  /* 0x0000b80001127983 */ /* 0x000ee80000300800 */
[----:B------:R-:W3:Y:S01]  /*25830*/  LDL.LU R19, [R1+0xbc] ;  /* 0x0000bc0001137983 */ /* 0x000ee20000300800 */
[C---:B------:R-:W-:Y:S08]  /*25840*/  HMMA.1688.F32.TF32 R52, R8.reuse, R154, R200 ;  /* 0x0000009a0834723c */ /* 0x040ff000000810c8 */
[----:B------:R-:W-:Y:S01]  /*25850*/  HMMA.1688.F32.TF32 R48, R8, R158, R204 ;  /* 0x0000009e0830723c */ /* 0x000fe200000810cc */
[----:B------:R1:W-:Y:S04]  /*25860*/  STL [R1+0x17c8], R153 ;  /* 0x0017c89901007387 */ /* 0x0003e80000100800 */
[----:B------:R1:W-:Y:S04]  /*25870*/  STL [R1+0x17c4], R152 ;  /* 0x0017c49801007387 */ /* 0x0003e80000100800 */
[----:B------:R-:W-:Y:S04]  /*25880*/  LDS R8, [R2+0xc400] ;  /* 0x00c4000002087984 */ /* 0x000fe80000000800 */
[----:B------:R-:W-:Y:S04]  /*25890*/  LDS R10, [R2+0xe400] ;  /* 0x00e40000020a7984 */ /* 0x000fe80000000800 */
[----:B------:R-:W-:Y:S04]  /*258a0*/  STL.64 [R1+0x790], R52 ;  /* 0x0007903401007387 */ /* 0x000fe80000100a00 */
[----:B------:R1:W-:Y:S03]  /*258b0*/  STL.64 [R1+0x798], R54 ;  /* 0x0007983601007387 */ /* 0x0003e60000100a00 */
[----:B-1----:R-:W-:Y:S01]  /*258c0*/  IMAD.MOV.U32 R153, RZ, RZ, R48 ;  /* 0x000000ffff997224 */ /* 0x002fe200078e0030 */
[----:B------:R1:W-:Y:S01]  /*258d0*/  STL.64 [R1+0x788], R50 ;  /* 0x0007883201007387 */ /* 0x0003e20000100a00 */
[----:B------:R-:W-:-:S03]  /*258e0*/  IMAD.MOV.U32 R152, RZ, RZ, R49 ;  /* 0x000000ffff987224 */ /* 0x000fc600078e0031 */
[----:B------:R-:W-:Y:S04]  /*258f0*/  STL [R1+0x17d0], R153 ;  /* 0x0017d09901007387 */ /* 0x000fe80000100800 */
[----:B------:R-:W-:Y:S04]  /*25900*/  STL [R1+0x17cc], R152 ;  /* 0x0017cc9801007387 */ /* 0x000fe80000100800 */
[----:B------:R-:W-:Y:S04]  /*25910*/  LDS R9, [R3+0xc400] ;  /* 0x00c4000003097984 */ /* 0x000fe80000000800 */
[----:B------:R-:W1:Y:S01]  /*25920*/  LDS R11, [R3+0xe400] ;  /* 0x00e40000030b7984 */ /* 0x000e620000000800 */
[C---:B----4-:R-:W-:Y:S08]  /*25930*/  HMMA.1688.F32.TF32 R240, R4.reuse, R14, R160 ;  /* 0x0000000e04f0723c */ /* 0x050ff000000810a0 */
[C---:B------:R-:W-:Y:S08]  /*25940*/  HMMA.1688.F32.TF32 R52, R4.reuse, R22, R128 ;  /* 0x000000160434723c */ /* 0x040ff00000081080 */
[C---:B-1----:R-:W-:Y:S07]  /*25950*/  HMMA.1688.F32.TF32 R48, R4.reuse, R26, R112 ;  /* 0x0000001a0430723c */ /* 0x042fee0000081070 */
[----:B------:R-:W-:Y:S01]  /*25960*/  STL.64 [R1+0x18b0], R242 ;  /* 0x0018b0f201007387 */ /* 0x000fe20000100a00 */
[C---:B------:R-:W-:Y:S08]  /*25970*/  HMMA.1688.F32.TF32 R244, R4.reuse, R38, R244 ;  /* 0x0000002604f4723c */ /* 0x040ff000000810f4 */
[C---:B--2---:R-:W-:Y:S01]  /*25980*/  HMMA.1688.F32.TF32 R248, R4.reuse, R34, R248 ;  /* 0x0000002204f8723c */ /* 0x044fe200000810f8 */
[----:B------:R-:W-:Y:S07]  /*25990*/  STL.64 [R1+0x18a8], R240 ;  /* 0x0018a8f001007387 */ /* 0x000fee0000100a00 */
[C---:B---3--:R-:W-:Y:S01]  /*259a0*/  HMMA.1688.F32.TF32 R16, R4.reuse, R42, R16 ;  /* 0x0000002a0410723c */ /* 0x048fe20000081010 */
[----:B------:R-:W-:Y:S04]  /*259b0*/  STL.64 [R1+0x18a0], R54 ;  /* 0x0018a03601007387 */ /* 0x000fe80000100a00 */
[----:B------:R-:W-:Y:S04]  /*259c0*/  STL.64 [R1+0x1898], R52 ;  /* 0x0018983401007387 */ /* 0x000fe80000100a00 */
[----:B------:R-:W-:Y:S04]  /*259d0*/  STL.64 [R1+0x18c0], R50 ;  /* 0x0018c03201007387 */ /* 0x000fe80000100a00 */
[----:B------:R-:W-:Y:S04]  /*259e0*/  STL.64 [R1+0x18b8], R48 ;  /* 0x0018b83001007387 */ /* 0x000fe80000100a00 */
[----:B------:R-:W-:Y:S04]  /*259f0*/  STL.64 [R1+0x18d0], R250 ;  /* 0x0018d0fa01007387 */ /* 0x000fe80000100a00 */
[----:B------:R-:W-:Y:S04]  /*25a00*/  STL.64 [R1+0x18c8], R248 ;  /* 0x0018c8f801007387 */ /* 0x000fe80000100a00 */
[----:B------:R-:W-:Y:S01]  /*25a10*/  STL.64 [R1+0x18f8], R246 ;  /* 0x0018f8f601007387 */ /* 0x000fe20000100a00 */
[----:B------:R-:W-:Y:S01]  /*25a20*/  IMAD.MOV.U32 R44, RZ, RZ, R16 ;  /* 0x000000ffff2c7224 */ /* 0x000fe200078e0010 */
[----:B------:R-:W-:Y:S01]  /*25a30*/  MOV R73, R19 ;  /* 0x0000001300497202 */ /* 0x000fe20000000f00 */
[----:B------:R-:W-:Y:S01]  /*25a40*/  IMAD.MOV.U32 R45, RZ, RZ, R17 ;  /* 0x000000ffff2d7224 */ /* 0x000fe200078e0011 */
[----:B------:R-:W-:Y:S04]  /*25a50*/  STL.64 [R1+0x18f0], R244 ;  /* 0x0018f0f401007387 */ /* 0x000fe80000100a00 */
[----:B------:R1:W-:Y:S02]  /*25a60*/  STL [R1+0xc8], R18 ;  /* 0x0000c81201007387 */ /* 0x0003e40000100800 */
[C---:B-1----:R-:W-:Y:S08]  /*25a70*/  HMMA.1688.F32.TF32 R16, R4.reuse, R46, R64 ;  /* 0x0000002e0410723c */ /* 0x042ff00000081040 */
[C---:B------:R-:W-:Y:S11]  /*25a80*/  HMMA.1688.F32.TF32 R48, R4.reuse, R70, R92 ;  /* 0x000000460430723c */ /* 0x040ff6000008105c */
[----:B------:R-:W-:Y:S04]  /*25a90*/  @!UPT UIADD3 URZ, URZ, URZ, URZ ;  /* 0x0000003f3f3ff290 */ /* 0x000fe8000fffe03f */
[----:B------:R1:W-:Y:S01]  /*25aa0*/  STL [R1+0x1ec], R19 ;  /* 0x0001ec1301007387 */ /* 0x0003e20000100800 */
[----:B------:R-:W-:Y:S01]  /*25ab0*/  IMAD.MOV.U32 R68, RZ, RZ, R16 ;  /* 0x000000ffff447224 */ /* 0x000fe200078e0010 */
[----:B------:R-:W-:Y:S01]  /*25ac0*/  MOV R72, R18 ;  /* 0x0000001200487202 */ /* 0x000fe20000000f00 */
[----:B------:R-:W-:Y:S02]  /*25ad0*/  IMAD.MOV.U32 R69, RZ, RZ, R17 ;  /* 0x000000ffff457224 */ /* 0x000fe400078e0011 */
[C---:B-1----:R-:W-:Y:S03]  /*25ae0*/  HMMA.1688.F32.TF32 R16, R4.reuse, R74, R108 ;  /* 0x0000004a0410723c */ /* 0x042fe6000008106c */
[----:B------:R-:W-:Y:S04]  /*25af0*/  STL.64 [R1+0x280], R48 ;  /* 0x0002803001007387 */ /* 0x000fe80000100a00 */
[----:B------:R-:W-:Y:S11]  /*25b00*/  STL.64 [R1+0x288], R50 ;  /* 0x0002883201007387 */ /* 0x000ff60000100a00 */
[----:B------:R-:W-:Y:S05]  /*25b10*/  @!UPT UIADD3 URZ, URZ, URZ, URZ ;  /* 0x0000003f3f3ff290 */ /* 0x000fea000fffe03f */
[----:B------:R1:W-:Y:S01]  /*25b20*/  STL.64 [R1+0x3d0], R16 ;  /* 0x0003d01001007387 */ /* 0x0003e20000100a00 */
[----:B------:R-:W-:Y:S02]  /*25b30*/  IMAD.MOV.U32 R145, RZ, RZ, R18 ;  /* 0x000000ffff917224 */ /* 0x000fe400078e0012 */
[----:B------:R-:W-:Y:S02]  /*25b40*/  IMAD.MOV.U32 R144, RZ, RZ, R19 ;  /* 0x000000ffff907224 */ /* 0x000fe400078e0013 */
[C---:B-1----:R-:W-:Y:S03]  /*25b50*/  HMMA.1688.F32.TF32 R16, R4.reuse, R78, R124 ;  /* 0x0000004e0410723c */ /* 0x042fe6000008107c */
[----:B------:R-:W-:Y:S04]  /*25b60*/  STL [R1+0x1818], R144 ;  /* 0x0018189001007387 */ /* 0x000fe80000100800 */
[----:B------:R-:W-:Y:S01]  /*25b70*/  STL [R1+0x1814], R145 ;  /* 0x0018149101007387 */ /* 0x000fe20000100800 */
[C---:B------:R-:W-:Y:S11]  /*25b80*/  HMMA.1688.F32.TF32 R48, R4.reuse, R82, R140 ;  /* 0x000000520430723c */ /* 0x040ff6000008108c */
[----:B------:R-:W-:Y:S04]  /*25b90*/  @!UPT UIADD3 URZ, URZ, URZ, URZ ;  /* 0x0000003f3f3ff290 */ /* 0x000fe8000fffe03f */
[----:B------:R1:W-:Y:S01]  /*25ba0*/  STL.64 [R1+0x510], R16 ;  /* 0x0005101001007387 */ /* 0x0003e20000100a00 */
[----:B------:R-:W-:Y:S01]  /*25bb0*/  MOV R149, R18 ;  /* 0x0000001200957202 */ /* 0x000fe20000000f00 */
[----:B------:R-:W-:Y:S02]  /*25bc0*/  IMAD.MOV.U32 R148, RZ, RZ, R19 ;  /* 0x000000ffff947224 */ /* 0x000fe400078e0013 */
[----:B-1----:R-:W-:Y:S03]  /*25bd0*/  HMMA.1688.F32.TF32 R16, R4, R146, R208 ;  /* 0x000000920410723c */ /* 0x002fe600000810d0 */
[----:B------:R-:W-:Y:S04]  /*25be0*/  STL [R1+0x1830], R148 ;  /* 0x0018309401007387 */ /* 0x000fe80000100800 */
[----:B------:R-:W-:Y:S04]  /*25bf0*/  STL [R1+0x1824], R149 ;  /* 0x0018249501007387 */ /* 0x000fe80000100800 */
[----:B------:R-:W-:Y:S04]  /*25c00*/  STL.64 [R1+0x6f0], R48 ;  /* 0x0006f03001007387 */ /* 0x000fe80000100a00 */
[----:B------:R-:W-:Y:S08]  /*25c10*/  STL.64 [R1+0x6f8], R50 ;  /* 0x0006f83201007387 */ /* 0x000ff00000100a00 */
[----:B------:R1:W-:Y:S01]  /*25c20*/  STL.64 [R1+0x6e0], R16 ;  /* 0x0006e01001007387 */ /* 0x0003e20000100a00 */
[----:B------:R-:W-:Y:S01]  /*25c30*/  IMAD.MOV.U32 R153, RZ, RZ, R18 ;  /* 0x000000ffff997224 */ /* 0x000fe200078e0012 */
[----:B------:R-:W-:-:S02]  /*25c40*/  MOV R152, R19 ;  /* 0x0000001300987202 */ /* 0x000fc40000000f00 */
[C---:B-1----:R-:W-:Y:S02]  /*25c50*/  HMMA.1688.F32.TF32 R16, R4.reuse, R150, R212 ;  /* 0x000000960410723c */ /* 0x042fe400000810d4 */
        /* <DEDUP_REMOVED lines=50> */
[C---:B-1----:R-:W-:Y:S08]  /*25f80*/  HMMA.1688.F32.TF32 R16, R4.reuse, R154, R216 ;  /* 0x0000009a0410723c */ /* 0x042ff000000810d8 */
[----:B------:R-:W-:Y:S11]  /*25f90*/  HMMA.1688.F32.TF32 R4, R4, R158, R220 ;  /* 0x0000009e0404723c */ /* 0x000ff600000810dc */
[----:B------:R-:W-:Y:S05]  /*25fa0*/  @!UPT UIADD3 URZ, URZ, URZ, URZ ;  /* 0x0000003f3f3ff290 */ /* 0x000fea000fffe03f */
[----:B------:R-:W-:Y:S02]  /*25fb0*/  IMAD.MOV.U32 R153, RZ, RZ, R16 ;  /* 0x000000ffff997224 */ /* 0x000fe400078e0010 */
[----:B------:R-:W-:Y:S01]  /*25fc0*/  IMAD.MOV.U32 R152, RZ, RZ, R17 ;  /* 0x000000ffff987224 */ /* 0x000fe200078e0011 */
[----:B------:R-:W-:Y:S04]  /*25fd0*/  STL.64 [R1+0x6b8], R18 ;  /* 0x0006b81201007387 */ /* 0x000fe80000100a00 */
[----:B------:R-:W-:Y:S04]  /*25fe0*/  STL [R1+0x17e0], R153 ;  /* 0x0017e09901007387 */ /* 0x000fe80000100800 */
[----:B------:R-:W-:Y:S04]  /*25ff0*/  STL [R1+0x17dc], R152 ;  /* 0x0017dc9801007387 */ /* 0x000fe80000100800 */
[----:B------:R-:W-:Y:S04]  /*26000*/  STL.64 [R1+0x6a0], R4 ;  /* 0x0006a00401007387 */ /* 0x000fe80000100a00 */
[----:B------:R1:W-:Y:S04]  /*26010*/  STL.64 [R1+0x6a8], R6 ;  /* 0x0006a80601007387 */ /* 0x0003e80000100a00 */
[----:B------:R-:W-:Y:S04]  /*26020*/  LDS R16, [R2+0xc500] ;  /* 0x00c5000002107984 */ /* 0x000fe80000000800 */
[----:B------:R-:W-:Y:S04]  /*26030*/  LDS R18, [R2+0xe500] ;  /* 0x00e5000002127984 */ /* 0x000fe80000000800 */
[----:B------:R-:W-:Y:S04]  /*26040*/  LDS R17, [R3+0xc500] ;  /* 0x00c5000003117984 */ /* 0x000fe80000000800 */
[----:B------:R-:W1:Y:S01]  /*26050*/  LDS R19, [R3+0xe500] ;  /* 0x00e5000003137984 */ /* 0x000e620000000800 */
[C---:B--2---:R-:W-:Y:S08]  /*26060*/  HMMA.1688.F32.TF32 R48, R8.reuse, R46, R164 ;  /* 0x0000002e0830723c */ /* 0x044ff000000810a4 */
[C---:B---3--:R-:W-:Y:S08]  /*26070*/  HMMA.1688.F32.TF32 R100, R8.reuse, R22, R100 ;  /* 0x000000160864723c */ /* 0x048ff00000081064 */
[C---:B----4-:R-:W-:Y:S11]  /*26080*/  HMMA.1688.F32.TF32 R124, R8.reuse, R14, R116 ;  /* 0x0000000e087c723c */ /* 0x050ff60000081074 */
[----:B------:R-:W-:Y:S11]  /*26090*/  @!UPT UIADD3 URZ, URZ, URZ, URZ ;  /* 0x0000003f3f3ff290 */ /* 0x000ff6000fffe03f */
[----:B------:R-:W-:Y:S01]  /*260a0*/  @!UPT UIADD3 URZ, URZ, URZ, URZ ;  /* 0x0000003f3f3ff290 */ /* 0x000fe2000fffe03f */
[----:B------:R-:W-:Y:S04]  /*260b0*/  STL.64 [R1+0x1908], R126 ;  /* 0x0019087e01007387 */ /* 0x000fe80000100a00 */
[----:B------:R-:W-:Y:S01]  /*260c0*/  STL.64 [R1+0x1900], R124 ;  /* 0x0019007c01007387 */ /* 0x000fe20000100a00 */
[----:B-1----:R-:W-:Y:S03]  /*260d0*/  HMMA.1688.F32.TF32 R4, R8, R70, R128 ;  /* 0x000000460804723c */ /* 0x002fe60000081080 */
[----:B------:R-:W-:Y:S04]  /*260e0*/  STL.64 [R1+0x1918], R102 ;  /* 0x0019186601007387 */ /* 0x000fe80000100a00 */
[----:B------:R-:W-:Y:S04]  /*260f0*/  STL.64 [R1+0x1910], R100 ;  /* 0x0019106401007387 */ /* 0x000fe80000100a00 */
[----:B------:R-:W-:Y:S04]  /*26100*/  STL.64 [R1+0x30], R48 ;  /* 0x0000303001007387 */ /* 0x000fe80000100a00 */
[----:B------:R1:W-:Y:S09]  /*26110*/  STL.64 [R1+0x38], R50 ;  /* 0x0000383201007387 */ /* 0x0003f20000100a00 */
[----:B------:R-:W-:Y:S01]  /*26120*/  MOV R77, R4 ;  /* 0x00000004004d7202 */ /* 0x000fe20000000f00 */
[----:B------:R-:W-:Y:S01]  /*26130*/  IMAD.MOV.U32 R76, RZ, RZ, R5 ;  /* 0x000000ffff4c7224 */ /* 0x000fe200078e0005 */
[----:B------:R-:W-:Y:S01]  /*26140*/  MOV R145, R7 ;  /* 0x0000000700917202 */ /* 0x000fe20000000f00 */
[----:B------:R-:W-:-:S02]  /*26150*/  IMAD.MOV.U32 R144, RZ, RZ, R6 ;  /* 0x000000ffff907224 */ /* 0x000fc400078e0006 */
[C---:B------:R-:W-:Y:S08]  /*26160*/  HMMA.1688.F32.TF32 R4, R8.reuse, R78, R96 ;  /* 0x0000004e0804723c */ /* 0x040ff00000081060 */
[C---:B-1----:R-:W-:Y:S01]  /*26170*/  HMMA.1688.F32.TF32 R48, R8.reuse, R74, R112 ;  /* 0x0000004a0830723c */ /* 0x042fe20000081070 */
[----:B------:R-:W-:Y:S04]  /*26180*/  STL [R1+0x1840], R145 ;  /* 0x0018409101007387 */ /* 0x000fe80000100800 */
[----:B------:R-:W-:Y:S04]  /*26190*/  STL [R1+0x183c], R144 ;  /* 0x00183c9001007387 */ /* 0x000fe80000100800 */
[----:B------:R-:W-:Y:S04]  /*261a0*/  STL [R1+0x1838], R77 ;  /* 0x0018384d01007387 */ /* 0x000fe80000100800 */
[----:B------:R-:W-:Y:S04]  /*261b0*/  STL [R1+0x1834], R76 ;  /* 0x0018344c01007387 */ /* 0x000fe80000100800 */
[----:B------:R-:W2:Y:S06]  /*261c0*/  LDL.LU R132, [R1+0x10] ;  /* 0x0000100001847983 */ /* 0x000eac0000300800 */
[----:B------:R-:W-:Y:S04]  /*261d0*/  STL.64 [R1+0x1d0], R48 ;  /* 0x0001d03001007387 */ /* 0x000fe80000100a00 */
[----:B------:R1:W-:Y:S04]  /*261e0*/  STL.64 [R1+0x1d8], R50 ;  /* 0x0001d83201007387 */ /* 0x0003e80000100a00 */
        /* <DEDUP_REMOVED lines=13> */
[C---:B------:R-:W-:Y:S03]  /*262c0*/  HMMA.1688.F32.TF32 R60, R8.reuse, R34, R84 ;  /* 0x00000022083c723c */ /* 0x040fe60000081054 */
[----:B------:R-:W3:Y:S04]  /*262d0*/  LDL.LU R112, [R1+0x440] ;  /* 0x0004400001707983 */ /* 0x000ee80000300800 */
[----:B------:R-:W3:Y:S04]  /*262e0*/  LDL.LU R113, [R1+0x444] ;  /* 0x0004440001717983 */ /* 0x000ee80000300800 */
[----:B------:R-:W3:Y:S04]  /*262f0*/  LDL.LU R114, [R1+0x448] ;  /* 0x0004480001727983 */ /* 0x000ee80000300800 */
[----:B------:R-:W3:Y:S04]  /*26300*/  LDL.LU R115, [R1+0x44c] ;  /* 0x00044c0001737983 */ /* 0x000ee80000300800 */
[----:B------:R-:W3:Y:S04]  /*26310*/  LDL.LU R84, [R1+0x4b0] ;  /* 0x0004b00001547983 */ /* 0x000ee80000300800 */
[----:B------:R-:W3:Y:S04]  /*26320*/  LDL.LU R85, [R1+0x4b4] ;  /* 0x0004b40001557983 */ /* 0x000ee80000300800 */
[----:B------:R-:W3:Y:S04]  /*26330*/  LDL.LU R86, [R1+0x4b8] ;  /* 0x0004b80001567983 */ /* 0x000ee80000300800 */
[----:B------:R-:W3:Y:S01]  /*26340*/  LDL.LU R87, [R1+0x4bc] ;  /* 0x0004bc0001577983 */ /* 0x000ee20000300800 */
[C---:B------:R-:W-:Y:S03]  /*26350*/  HMMA.1688.F32.TF32 R64, R8.reuse, R38, R172 ;  /* 0x000000260840723c */ /* 0x040fe600000810ac */
[----:B------:R-:W3:Y:S04]  /*26360*/  LDL.LU R116, [R1+0x580] ;  /* 0x0005800001747983 */ /* 0x000ee80000300800 */
[----:B------:R-:W3:Y:S04]  /*26370*/  LDL.LU R117, [R1+0x584] ;  /* 0x0005840001757983 */ /* 0x000ee80000300800 */
[----:B------:R-:W3:Y:S04]  /*26380*/  LDL.LU R118, [R1+0x588] ;  /* 0x0005880001767983 */ /* 0x000ee80000300800 */
        /* <DEDUP_REMOVED lines=14> */
[----:B-1----:R-:W-:Y:S01]  /*26470*/  HMMA.1688.F32.TF32 R48, R8, R146, R224 ;  /* 0x000000920830723c */ /* 0x002fe200000810e0 */
[----:B------:R-:W-:Y:S01]  /*26480*/  MOV R36, R52 ;  /* 0x0000003400247202 */ /* 0x000fe20000000f00 */
[----:B------:R-:W-:Y:S01]  /*26490*/  IMAD.MOV.U32 R37, RZ, RZ, R53 ;  /* 0x000000ffff257224 */ /* 0x000fe200078e0035 */
[----:B------:R-:W-:Y:S01]  /*264a0*/  MOV R41, R55 ;  /* 0x0000003700297202 */ /* 0x000fe20000000f00 */
[----:B------:R-:W-:-:S04]  /*264b0*/  IMAD.MOV.U32 R40, RZ, RZ, R54 ;  /* 0x000000ffff287224 */ /* 0x000fc800078e0036 */
[C---:B--2---:R-:W-:Y:S11]  /*264c0*/  HMMA.1688.F32.TF32 R4, R8.reuse, R82, R132 ;  /* 0x000000520804723c */ /* 0x044ff60000081084 */
[----:B------:R-:W-:Y:S11]  /*264d0*/  @!UPT UIADD3 URZ, URZ, URZ, URZ ;  /* 0x0000003f3f3ff290 */ /* 0x000ff6000fffe03f */
[----:B------:R-:W-:Y:S01]  /*264e0*/  @!UPT UIADD3 URZ, URZ, URZ, URZ ;  /* 0x0000003f3f3ff290 */ /* 0x000fe2000fffe03f */
[----:B------:R1:W-:Y:S01]  /*264f0*/  STL.64 [R1+0x650], R4 ;  /* 0x0006500401007387 */ /* 0x0003e20000100a00 */
[----:B------:R-:W-:Y:S02]  /*26500*/  IMAD.MOV.U32 R153, RZ, RZ, R6 ;  /* 0x000000ffff997224 */ /* 0x000fe400078e0006 */
[----:B------:R-:W-:Y:S02]  /*26510*/  IMAD.MOV.U32 R152, RZ, RZ, R7 ;  /* 0x000000ffff987224 */ /* 0x000fe400078e0007 */
[C---:B-1----:R-:W-:Y:S01]  /*26520*/  HMMA.1688.F32.TF32 R4, R8.reuse, R150, R228 ;  /* 0x000000960804723c */ /* 0x042fe200000810e4 */
[----:B------:R1:W-:Y:S04]  /*26530*/  STL [R1+0x17e8], R153 ;  /* 0x0017e89901007387 */ /* 0x0003e80000100800 */
[----:B------:R2:W-:Y:S04]  /*26540*/  STL [R1+0x17e4], R152 ;  /* 0x0017e49801007387 */ /* 0x0005e80000100800 */
[----:B------:R-:W-:Y:S04]  /*26550*/  STL.64 [R1+0x640], R48 ;  /* 0x0006403001007387 */ /* 0x000fe80000100a00 */
[----:B------:R2:W-:Y:S10]  /*26560*/  STL.64 [R1+0x648], R50 ;  /* 0x0006483201007387 */ /* 0x0005f40000100a00 */
[----:B------:R3:W-:Y:S01]  /*26570*/  STL.64 [R1+0x638], R6 ;  /* 0x0006380601007387 */ /* 0x0007e20000100a00 */
[----:B-1----:R-:W-:Y:S01]  /*26580*/  MOV R153, R4 ;  /* 0x0000000400997202 */ /* 0x002fe20000000f00 */
[----:B--2---:R-:W-:Y:S01]  /*26590*/  IMAD.MOV.U32 R152, RZ, RZ, R5 ;  /* 0x000000ffff987224 */ /* 0x004fe200078e0005 */
[C---:B------:R-:W-:Y:S08]  /*265a0*/  HMMA.1688.F32.TF32 R48, R8.reuse, R154, R232 ;  /* 0x0000009a0830723c */ /* 0x040ff000000810e8 */
[----:B---3--:R-:W-:Y:S01]  /*265b0*/  HMMA.1688.F32.TF32 R4, R8, R158, R236 ;  /* 0x0000009e0804723c */ /* 0x008fe200000810ec */
[----:B------:R1:W-:Y:S04]  /*265c0*/  STL [R1+0x17f0], R153 ;  /* 0x0017f09901007387 */ /* 0x0003e80000100800 */
[----:B------:R2:W-:Y:S03]  /*265d0*/  STL [R1+0x17ec], R152 ;  /* 0x0017ec9801007387 */ /* 0x0005e60000100800 */
[C---:B------:R-:W-:Y:S07]  /*265e0*/  HMMA.1688.F32.TF32 R108, R16.reuse, R30, R84 ;  /* 0x0000001e106c723c */ /* 0x040fee0000081054 */
[----:B------:R3:W-:Y:S04]  /*265f0*/  STL.64 [R1+0x610], R48 ;  /* 0x0006103001007387 */ /* 0x0007e80000100a00 */
[----:B------:R3:W-:Y:S05]  /*26600*/  STL.64 [R1+0x618], R50 ;  /* 0x0006183201007387 */ /* 0x0007ea0000100a00 */
[----:B-1----:R-:W-:Y:S01]  /*26610*/  IMAD.MOV.U32 R153, RZ, RZ, R6 ;  /* 0x000000ffff997224 */ /* 0x002fe200078e0006 */
[----:B--2---:R-:W-:Y:S01]  /*26620*/  MOV R152, R7 ;  /* 0x0000000700987202 */ /* 0x004fe20000000f00 */
[----:B------:R-:W-:Y:S01]  /*26630*/  STL.64 [R1+0x5f0], R4 ;  /* 0x0005f00401007387 */ /* 0x000fe20000100a00 */
[C---:B------:R-:W-:Y:S03]  /*26640*/  HMMA.1688.F32.TF32 R84, R16.reuse, R46, R96 ;  /* 0x0000002e1054723c */ /* 0x040fe60000081060 */
[----:B------:R-:W-:Y:S04]  /*26650*/  STL [R1+0x17f8], R153 ;  /* 0x0017f89901007387 */ /* 0x000fe80000100800 */
[----:B------:R-:W-:Y:S01]  /*26660*/  STL [R1+0x17f4], R152 ;  /* 0x0017f49801007387 */ /* 0x000fe20000100800 */
[C---:B----4-:R-:W-:Y:S03]  /*26670*/  HMMA.1688.F32.TF32 R180, R16.reuse, R14, R116 ;  /* 0x0000000e10b4723c */ /* 0x050fe60000081074 */
[----:B------:R-:W2:Y:S04]  /*26680*/  LDL.LU R96, [R1+0x370] ;  /* 0x0003700001607983 */ /* 0x000ea80000300800 */
[----:B------:R-:W2:Y:S04]  /*26690*/  LDL.LU R97, [R1+0x374] ;  /* 0x0003740001617983 */ /* 0x000ea80000300800 */
[----:B------:R-:W2:Y:S04]  /*266a0*/  LDL.LU R98, [R1+0x378] ;  /* 0x0003780001627983 */ /* 0x000ea80000300800 */
[----:B------:R-:W2:Y:S01]  /*266b0*/  LDL.LU R99, [R1+0x37c] ;  /* 0x00037c0001637983 */ /* 0x000ea20000300800 */
[C---:B------:R-:W-:Y:S03]  /*266c0*/  HMMA.1688.F32.TF32 R120, R16.reuse, R42, R128 ;  /* 0x0000002a1078723c */ /* 0x040fe60000081080 */
[----:B------:R-:W-:Y:S04]  /*266d0*/  LDS R4, [R2+0xc700] ;  /* 0x00c7000002047984 */ /* 0x000fe80000000800 */
[----:B------:R-:W-:Y:S01]  /*266e0*/  LDS R6, [R2+0xe700] ;  /* 0x00e7000002067984 */ /* 0x000fe20000000800 */
[C---:B------:R-:W-:Y:S03]  /*266f0*/  HMMA.1688.F32.TF32 R116, R16.reuse, R38, R164 ;  /* 0x000000261074723c */ /* 0x040fe600000810a4 */
        /* <DEDUP_REMOVED lines=28> */
[----:B---3--:R-:W3:Y:S04]  /*268c0*/  LDL.LU R48, [R1+0x220] ;  /* 0x0002200001307983 */ /* 0x008ee80000300800 */
[----:B------:R-:W3:Y:S04]  /*268d0*/  LDL.LU R49, [R1+0x224] ;  /* 0x0002240001317983 */ /* 0x000ee80000300800 */
        /* <DEDUP_REMOVED lines=35> */
[----:B------:R-:W-:Y:S04]  /*26b10*/  LDS R5, [R3+0xc700] ;  /* 0x00c7000003057984 */ /* 0x000fe80000000800 */
[----:B------:R-:W-:Y:S01]  /*26b20*/  LDS R7, [R3+0xe700] ;  /* 0x00e7000003077984 */ /* 0x000fe20000000800 */
[C---:B------:R-:W-:Y:S08]  /*26b30*/  HMMA.1688.F32.TF32 R172, R16.reuse, R26, R172 ;  /* 0x0000001a10ac723c */ /* 0x040ff000000810ac */
[----:B------:R-:W-:Y:S08]  /*26b40*/  HMMA.1688.F32.TF32 R112, R16, R34, R112 ;  /* 0x000000221070723c */ /* 0x000ff00000081070 */
[C---:B------:R-:W-:Y:S08]  /*26b50*/  HMMA.1688.F32.TF32 R160, R8.reuse, R26, R160 ;  /* 0x0000001a08a0723c */ /* 0x040ff000000810a0 */
[----:B------:R-:W-:Y:S01]  /*26b60*/  HMMA.1688.F32.TF32 R56, R8, R30, R56 ;  /* 0x0000001e0838723c */ /* 0x000fe20000081038 */
[----:B------:R-:W-:Y:S04]  /*26b70*/  LDS R8, [R2+0xc600] ;  /* 0x00c6000002087984 */ /* 0x000fe80000000800 */
[----:B------:R-:W-:Y:S04]  /*26b80*/  LDS R10, [R2+0xe600] ;  /* 0x00e60000020a7984 */ /* 0x000fe80000000800 */
[----:B------:R-:W-:Y:S04]  /*26b90*/  LDS R9, [R3+0xc600] ;  /* 0x00c6000003097984 */ /* 0x000fe80000000800 */
[----:B------:R-:W1:Y:S01]  /*26ba0*/  LDS R11, [R3+0xe600] ;  /* 0x00e60000030b7984 */ /* 0x000e620000000800 */
[C---:B---3--:R-:W-:Y:S11]  /*26bb0*/  HMMA.1688.F32.TF32 R48, R16.reuse, R70, R48 ;  /* 0x000000461030723c */ /* 0x048ff60000081030 */
[----:B------:R-:W-:Y:S11]  /*26bc0*/  @!UPT UIADD3 URZ, URZ, URZ, URZ ;  /* 0x0000003f3f3ff290 */ /* 0x000ff6000fffe03f */
[----:B------:R-:W-:Y:S02]  /*26bd0*/  @!UPT UIADD3 URZ, URZ, URZ, URZ ;  /* 0x0000003f3f3ff290 */ /* 0x000fe4000fffe03f */
[----:B------:R-:W-:Y:S01]  /*26be0*/  IMAD.MOV.U32 R148, RZ, RZ, R48 ;  /* 0x000000ffff947224 */ /* 0x000fe200078e0030 */
[----:B------:R-:W-:Y:S01]  /*26bf0*/  MOV R80, R50 ;  /* 0x0000003200507202 */ /* 0x000fe20000000f00 */
[----:B------:R-:W-:Y:S02]  /*26c00*/  IMAD.MOV.U32 R81, RZ, RZ, R49 ;  /* 0x000000ffff517224 */ /* 0x000fe400078e0031 */
[----:B------:R-:W-:Y:S02]  /*26c10*/  IMAD.MOV.U32 R149, RZ, RZ, R51 ;  /* 0x000000ffff957224 */ /* 0x000fe400078e0033 */
[C---:B--2---:R-:W-:Y:S03]  /*26c20*/  HMMA.1688.F32.TF32 R48, R16.reuse, R74, R52 ;  /* 0x0000004a1030723c */ /* 0x044fe60000081034 */
[----:B------:R-:W-:Y:S04]  /*26c30*/  STL [R1+0x1850], R149 ;  /* 0x0018509501007387 */ /* 0x000fe80000100800 */
[----:B------:R-:W-:Y:S04]  /*26c40*/  STL [R1+0x184c], R80 ;  /* 0x00184c5001007387 */ /* 0x000fe80000100800 */
[----:B------:R-:W-:Y:S01]  /*26c50*/  STL [R1+0x1848], R81 ;  /* 0x0018485101007387 */ /* 0x000fe20000100800 */
[C---:B------:R-:W-:Y:S03]  /*26c60*/  HMMA.1688.F32.TF32 R52, R16.reuse, R82, R204 ;  /* 0x000000521034723c */ /* 0x040fe600000810cc */
[----:B------:R-:W-:Y:S05]  /*26c70*/  STL [R1+0x1844], R148 ;  /* 0x0018449401007387 */ /* 0x000fea0000100800 */
[C---:B----4-:R-:W-:Y:S03]  /*26c80*/  HMMA.1688.F32.TF32 R100, R16.reuse, R78, R240 ;  /* 0x0000004e1064723c */ /* 0x050fe600000810f0 */
[----:B------:R-:W-:Y:S04]  /*26c90*/  STL.64 [R1+0x50], R48 ;  /* 0x0000503001007387 */ /* 0x000fe80000100a00 */
[----:B------:R2:W-:Y:S02]  /*26ca0*/  STL.64 [R1+0x58], R50 ;  /* 0x0000583201007387 */ /* 0x0005e40000100a00 */
[C---:B--2---:R-:W-:Y:S11]  /*26cb0*/  HMMA.1688.F32.TF32 R48, R16.reuse, R146, R200 ;  /* 0x000000921030723c */ /* 0x044ff600000810c8 */
[----:B------:R-:W-:Y:S03]  /*26cc0*/  @!UPT UIADD3 URZ, URZ, URZ, URZ ;  /* 0x0000003f3f3ff290 */ /* 0x000fe6000fffe03f */
[----:B------:R-:W-:Y:S04]  /*26cd0*/  STL.64 [R1+0x1c0], R100 ;  /* 0x0001c06401007387 */ /* 0x000fe80000100a00 */
[----:B------:R-:W-:Y:S04]  /*26ce0*/  STL.64 [R1+0x1c8], R102 ;  /* 0x0001c86601007387 */ /* 0x000fe80000100a00 */
[----:B------:R-:W-:Y:S04]  /*26cf0*/  STL.64 [R1+0x580], R52 ;  /* 0x0005803401007387 */ /* 0x000fe80000100a00 */
[----:B------:R2:W-:Y:S04]  /*26d00*/  STL.64 [R1+0x588], R54 ;  /* 0x0005883601007387 */ /* 0x0005e80000100a00 */
[----:B------:R3:W-:Y:S01]  /*26d10*/  STL.64 [R1+0x578], R50 ;  /* 0x0005783201007387 */ /* 0x0007e20000100a00 */
[----:B------:R-:W-:Y:S01]  /*26d20*/  IMAD.MOV.U32 R153, RZ, RZ, R48 ;  /* 0x000000ffff997224 */ /* 0x000fe200078e0030 */
[----:B------:R-:W-:Y:S01]  /*26d30*/  MOV R152, R49 ;  /* 0x0000003100987202 */ /* 0x000fe20000000f00 */
[C---:B--2---:R-:W-:Y:S08]  /*26d40*/  HMMA.1688.F32.TF32 R52, R16.reuse, R150, R196 ;  /* 0x000000961034723c */ /* 0x044ff000000810c4 */
[C---:B---3--:R-:W-:Y:S08]  /*26d50*/  HMMA.1688.F32.TF32 R48, R16.reuse, R154, R192 ;  /* 0x0000009a1030723c */ /* 0x048ff000000810c0 */
[----:B------:R-:W-:Y:S01]  /*26d60*/  HMMA.1688.F32.TF32 R16, R16, R158, R136 ;  /* 0x0000009e1010723c */ /* 0x000fe20000081088 */
[----:B------:R-:W-:Y:S04]  /*26d70*/  STL [R1+0x1800], R153 ;  /* 0x0018009901007387 */ /* 0x000fe80000100800 */
[----:B------:R2:W-:Y:S04]  /*26d80*/  STL [R1+0x17fc], R152 ;  /* 0x0017fc9801007387 */ /* 0x0005e80000100800 */
[----:B------:R-:W-:Y:S04]  /*26d90*/  STL.64 [R1+0x560], R52 ;  /* 0x0005603401007387 */ /* 0x000fe80000100a00 */
[----:B------:R-:W-:Y:S03]  /*26da0*/  STL.64 [R1+0x568], R54 ;  /* 0x0005683601007387 */ /* 0x000fe60000100a00 */
[----:B--2---:R-:W-:-:S02]  /*26db0*/  IMAD.MOV.U32 R152, RZ, RZ, R51 ;  /* 0x000000ffff987224 */ /* 0x004fc400078e0033 */
[----:B------:R-:W-:Y:S01]  /*26dc0*/  IMAD.MOV.U32 R153, RZ, RZ, R50 ;  /* 0x000000ffff997224 */ /* 0x000fe200078e0032 */
[----:B------:R2:W-:Y:S04]  /*26dd0*/  STL.64 [R1+0x550], R48 ;  /* 0x0005503001007387 */ /* 0x0005e80000100a00 */
[----:B------:R-:W-:Y:S04]  /*26de0*/  STL [R1+0x1858], R152 ;  /* 0x0018589801007387 */ /* 0x000fe80000100800 */
[----:B------:R-:W-:Y:S04]  /*26df0*/  STL [R1+0x1854], R153 ;  /* 0x0018549901007387 */ /* 0x000fe80000100800 */
        /* <DEDUP_REMOVED lines=10> */
[----:B--2---:R-:W2:Y:S04]  /*26ea0*/  LDL.LU R48, [R1+0x2f0] ;  /* 0x0002f00001307983 */ /* 0x004ea80000300800 */
[----:B------:R-:W2:Y:S04]  /*26eb0*/  LDL.LU R49, [R1+0x2f4] ;  /* 0x0002f40001317983 */ /* 0x000ea80000300800 */
[----:B------:R-:W2:Y:S04]  /*26ec0*/  LDL.LU R50, [R1+0x2f8] ;  /* 0x0002f80001327983 */ /* 0x000ea80000300800 */
[----:B------:R-:W2:Y:S04]  /*26ed0*/  LDL.LU R51, [R1+0x2fc] ;  /* 0x0002fc0001337983 */ /* 0x000ea80000300800 */
[----:B------:R-:W2:Y:S04]  /*26ee0*/  LDL.LU R248, [R1+0x3a0] ;  /* 0x0003a00001f87983 */ /* 0x000ea80000300800 */
[----:B------:R-:W2:Y:S04]  /*26ef0*/  LDL.LU R249, [R1+0x3a4] ;  /* 0x0003a40001f97983 */ /* 0x000ea80000300800 */
[----:B------:R-:W2:Y:S04]  /*26f00*/  LDL.LU R250, [R1+0x3a8] ;  /* 0x0003a80001fa7983 */ /* 0x000ea80000300800 */
[----:B------:R-:W2:Y:S01]  /*26f10*/  LDL.LU R251, [R1+0x3ac] ;  /* 0x0003ac0001fb7983 */ /* 0x000ea20000300800 */
[C---:B-1----:R-:W-:Y:S03]  /*26f20*/  HMMA.1688.F32.TF32 R16, R8.reuse, R70, R96 ;  /* 0x000000460810723c */ /* 0x042fe60000081060 */
        /* <DEDUP_REMOVED lines=59> */
[----:B------:R-:W-:Y:S01]  /*272e0*/  MOV R145, R16 ;  /* 0x0000001000917202 */ /* 0x000fe20000000f00 */
[----:B------:R-:W-:-:S02]  /*272f0*/  IMAD.MOV.U32 R144, RZ, RZ, R17 ;  /* 0x000000ffff907224 */ /* 0x000fc400078e0011 */
[----:B------:R-:W4:Y:S01]  /*27300*/  LDL.LU R16, [R1+0x1a0] ;  /* 0x0001a00001107983 */ /* 0x000f220000300800 */
[----:B------:R-:W-:Y:S01]  /*27310*/  IMAD.MOV.U32 R77, RZ, RZ, R18 ;  /* 0x000000ffff4d7224 */ /* 0x000fe200078e0012 */
[----:B------:R-:W-:Y:S02]  /*27320*/  MOV R76, R19 ;  /* 0x00000013004c7202 */ /* 0x000fe40000000f00 */
        /* <DEDUP_REMOVED lines=20> */
[----:B------:R-:W-:Y:S04]  /*27470*/  STL [R1+0x1860], R144 ;  /* 0x0018609001007387 */ /* 0x000fe80000100800 */
[----:B------:R1:W-:Y:S01]  /*27480*/  STL [R1+0x185c], R145 ;  /* 0x00185c9101007387 */ /* 0x0003e20000100800 */
[C---:B------:R-:W-:Y:S08]  /*27490*/  HMMA.1688.F32.TF32 R188, R8.reuse, R14, R188 ;  /* 0x0000000e08bc723c */ /* 0x040ff000000810bc */
[C---:B------:R-:W-:Y:S08]  /*274a0*/  HMMA.1688.F32.TF32 R184, R8.reuse, R26, R184 ;  /* 0x0000001a08b8723c */ /* 0x040ff000000810b8 */
[C---:B------:R-:W-:Y:S08]  /*274b0*/  HMMA.1688.F32.TF32 R128, R8.reuse, R30, R128 ;  /* 0x0000001e0880723c */ /* 0x040ff00000081080 */
[----:B------:R-:W-:Y:S08]  /*274c0*/  HMMA.1688.F32.TF32 R132, R8, R34, R132 ;  /* 0x000000220884723c */ /* 0x000ff00000081084 */
[C---:B--2---:R-:W-:Y:S08]  /*274d0*/  HMMA.1688.F32.TF32 R48, R4.reuse, R146, R48 ;  /* 0x000000920430723c */ /* 0x044ff00000081030 */
[C---:B---3--:R-:W-:Y:S08]  /*274e0*/  HMMA.1688.F32.TF32 R164, R4.reuse, R46, R164 ;  /* 0x0000002e04a4723c */ /* 0x048ff000000810a4 */
[C---:B------:R-:W-:Y:S08]  /*274f0*/  HMMA.1688.F32.TF32 R96, R4.reuse, R70, R96 ;  /* 0x000000460460723c */ /* 0x040ff00000081060 */
[C---:B----4-:R-:W-:Y:S08]  /*27500*/  HMMA.1688.F32.TF32 R228, R4.reuse, R42, R228 ;  /* 0x0000002a04e4723c */ /* 0x050ff000000810e4 */
[----:B------:R-:W-:Y:S08]  /*27510*/  HMMA.1688.F32.TF32 R208, R4, R34, R208 ;  /* 0x0000002204d0723c */ /* 0x000ff000000810d0 */
[C---:B------:R-:W-:Y:S08]  /*27520*/  HMMA.1688.F32.TF32 R176, R8.reuse, R146, R176 ;  /* 0x0000009208b0723c */ /* 0x040ff000000810b0 */
[C---:B------:R-:W-:Y:S08]  /*27530*/  HMMA.1688.F32.TF32 R100, R8.reuse, R74, R100 ;  /* 0x0000004a0864723c */ /* 0x040ff00000081064 */
[C---:B------:R-:W-:Y:S08]  /*27540*/  HMMA.1688.F32.TF32 R124, R8.reuse, R78, R124 ;  /* 0x0000004e087c723c */ /* 0x040ff0000008107c */
[----:B------:R-:W-:Y:S08]  /*27550*/  HMMA.1688.F32.TF32 R244, R8, R82, R244 ;  /* 0x0000005208f4723c */ /* 0x000ff000000810f4 */
[----:B------:R-:W-:Y:S01]  /*27560*/  MOV R81, R102 ;  /* 0x0000006600517202 */ /* 0x000fe20000000f00 */
[----:B------:R-:W-:-:S02]  /*27570*/  IMAD.MOV.U32 R148, RZ, RZ, R103 ;  /* 0x000000ffff947224 */ /* 0x000fc400078e0067 */
[----:B------:R-:W-:Y:S01]  /*27580*/  IMAD.MOV.U32 R149, RZ, RZ, R100 ;  /* 0x000000ffff957224 */ /* 0x000fe200078e0064 */
[----:B------:R-:W2:Y:S01]  /*27590*/  LDL.LU.64 R102, [R1+0x1918] ;  /* 0x0019180001667983 */ /* 0x000ea20000300a00 */
[----:B------:R-:W-:Y:S01]  /*275a0*/  HMMA.1688.F32.TF32 R16, R8, R150, R16 ;  /* 0x000000960810723c */ /* 0x000fe20000081010 */
[----:B------:R-:W-:Y:S02]  /*275b0*/  IMAD.MOV.U32 R80, RZ, RZ, R101 ;  /* 0x000000ffff507224 */ /* 0x000fe400078e0065 */
[----:B-1----:R-:W-:Y:S01]  /*275c0*/  MOV R145, R125 ;  /* 0x0000007d00917202 */ /* 0x002fe20000000f00 */
[----:B------:R-:W2:Y:S01]  /*275d0*/  LDL.LU.64 R100, [R1+0x1910] ;  /* 0x0019100001647983 */ /* 0x000ea20000300a00 */
[----:B------:R-:W-:Y:S02]  /*275e0*/  IMAD.MOV.U32 R152, RZ, RZ, R126 ;  /* 0x000000ffff987224 */ /* 0x000fe400078e007e */
[----:B------:R-:W-:Y:S02]  /*275f0*/  IMAD.MOV.U32 R153, RZ, RZ, R127 ;  /* 0x000000ffff997224 */ /* 0x000fe400078e007f */
[----:B------:R-:W-:Y:S01]  /*27600*/  IMAD.MOV.U32 R144, RZ, RZ, R124 ;  /* 0x000000ffff907224 */ /* 0x000fe200078e007c */
[----:B------:R-:W3:Y:S04]  /*27610*/  LDL.LU.64 R126, [R1+0x1908] ;  /* 0x00190800017e7983 */ /* 0x000ee80000300a00 */
[----:B------:R-:W3:Y:S04]  /*27620*/  LDL.LU.64 R124, [R1+0x1900] ;  /* 0x00190000017c7983 */ /* 0x000ee80000300a00 */
[----:B------:R-:W-:Y:S04]  /*27630*/  STL.64 [R1+0x4e0], R244 ;  /* 0x0004e0f401007387 */ /* 0x000fe80000100a00 */
[----:B------:R1:W-:Y:S04]  /*27640*/  STL.64 [R1+0x4e8], R246 ;  /* 0x0004e8f601007387 */ /* 0x0003e80000100a00 */
[----:B-1----:R-:W4:Y:S04]  /*27650*/  LDL.LU.64 R246, [R1+0x18f8] ;  /* 0x0018f80001f67983 */ /* 0x002f280000300a00 */
[----:B------:R-:W4:Y:S04]  /*27660*/  LDL.LU.64 R244, [R1+0x18f0] ;  /* 0x0018f00001f47983 */ /* 0x000f280000300a00 */
[----:B------:R-:W-:Y:S04]  /*27670*/  STL.64 [R1+0x4d0], R176 ;  /* 0x0004d0b001007387 */ /* 0x000fe80000100a00 */
[----:B------:R1:W-:Y:S01]  /*27680*/  STL.64 [R1+0x4d8], R178 ;  /* 0x0004d8b201007387 */ /* 0x0003e20000100a00 */
[C---:B------:R-:W-:Y:S03]  /*27690*/  HMMA.1688.F32.TF32 R204, R4.reuse, R14, R204 ;  /* 0x0000000e04cc723c */ /* 0x040fe600000810cc */
[----:B------:R-:W-:Y:S04]  /*276a0*/  LDS R179, [R3+0x12100] ;  /* 0x0121000003b37984 */ /* 0x000fe80000000800 */
[----:B------:R-:W-:Y:S04]  /*276b0*/  LDS R14, [R2+0x12700] ;  /* 0x01270000020e7984 */ /* 0x000fe80000000800 */
[----:B-1----:R-:W2:Y:S04]  /*276c0*/  LDL.LU R178, [R1+0x18e8] ;  /* 0x0018e80001b27983 */ /* 0x002ea80000300800 */
[----:B------:R-:W3:Y:S04]  /*276d0*/  LDL.LU.64 R176, [R1+0x18e0] ;  /* 0x0018e00001b07983 */ /* 0x000ee80000300a00 */
[----:B------:R-:W-:Y:S04]  /*276e0*/  STL.64 [R1+0x4c0], R16 ;  /* 0x0004c01001007387 */ /* 0x000fe80000100a00 */
[----:B------:R1:W-:Y:S01]  /*276f0*/  STL.64 [R1+0x4c8], R18 ;  /* 0x0004c81201007387 */ /* 0x0003e20000100a00 */
[----:B------:R-:W-:Y:S03]  /*27700*/  HMMA.1688.F32.TF32 R220, R4, R22, R220 ;  /* 0x0000001604dc723c */ /* 0x000fe600000810dc */
[----:B------:R-:W-:Y:S05]  /*27710*/  LDS R15, [R3+0x12700] ;  /* 0x01270000030f7984 */ /* 0x000fea0000000800 */
[C---:B-1----:R-:W-:Y:S01]  /*27720*/  HMMA.1688.F32.TF32 R16, R8.reuse, R154, R236 ;  /* 0x0000009a0810723c */ /* 0x042fe200000810ec */
[----:B------:R-:W-:Y:S04]  /*27730*/  LDS R236, [R2+0x10400] ;  /* 0x0104000002ec7984 */ /* 0x000fe80000000800 */
[----:B------:R-:W-:Y:S03]  /*27740*/  LDS R238, [R2+0x12400] ;  /* 0x0124000002ee7984 */ /* 0x000fe60000000800 */
[----:B------:R-:W-:Y:S01]  /*27750*/  HMMA.1688.F32.TF32 R8, R8, R158, R232 ;  /* 0x0000009e0808723c */ /* 0x000fe200000810e8 */
[----:B------:R-:W-:Y:S04]  /*27760*/  LDS R237, [R3+0x10400] ;  /* 0x0104000003ed7984 */ /* 0x000fe80000000800 */
[----:B------:R-:W-:Y:S10]  /*27770*/  LDS R239, [R3+0x12400] ;  /* 0x0124000003ef7984 */ /* 0x000ff40000000800 */
[----:B------:R-:W-:Y:S04]  /*27780*/  STL.64 [R1+0x360], R16 ;  /* 0x0003601001007387 */ /* 0x000fe80000100a00 */
[----:B------:R-:W-:Y:S04]  /*27790*/  STL.64 [R1+0x368], R18 ;  /* 0x0003681201007387 */ /* 0x000fe80000100a00 */
[----:B------:R-:W-:Y:S04]  /*277a0*/  STL.64 [R1+0x1b0], R8 ;  /* 0x0001b00801007387 */ /* 0x000fe80000100a00 */
[----:B------:R1:W-:Y:S02]  /*277b0*/  STL.64 [R1+0x1b8], R10 ;  /* 0x0001b80a01007387 */ /* 0x0003e40000100a00 */
[C---:B-1----:R-:W-:Y:S08]  /*277c0*/  HMMA.1688.F32.TF32 R8, R4.reuse, R82, R248 ;  /* 0x000000520408723c */ /* 0x042ff000000810f8 */
[C---:B------:R-:W-:Y:S08]  /*277d0*/  HMMA.1688.F32.TF32 R16, R4.reuse, R150, R52 ;  /* 0x000000960410723c */ /* 0x040ff00000081034 */
[C---:B------:R-:W-:Y:S07]  /*277e0*/  HMMA.1688.F32.TF32 R224, R4.reuse, R26, R224 ;  /* 0x0000001a04e0723c */ /* 0x040fee00000810e0 */
[----:B------:R-:W-:Y:S01]  /*277f0*/  STL.64 [R1+0x330], R8 ;  /* 0x0003300801007387 */ /* 0x000fe20000100a00 */
[C---:B------:R-:W-:Y:S03]  /*27800*/  HMMA.1688.F32.TF32 R200, R4.reuse, R30, R200 ;  /* 0x0000001e04c8723c */ /* 0x040fe600000810c8 */
[----:B------:R1:W-:Y:S05]  /*27810*/  STL.64 [R1+0x338], R10 ;  /* 0x0003380a01007387 */ /* 0x0003ea0000100a00 */
[C---:B------:R-:W-:Y:S08]  /*27820*/  HMMA.1688.F32.TF32 R212, R4.reuse, R38, R212 ;  /* 0x0000002604d4723c */ /* 0x040ff000000810d4 */
[C---:B-1----:R-:W-:Y:S08]  /*27830*/  HMMA.1688.F32.TF32 R8, R4.reuse, R154, R240 ;  /* 0x0000009a0408723c */ /* 0x042ff000000810f0 */
[C---:B------:R-:W-:Y:S08]  /*27840*/  HMMA.1688.F32.TF32 R104, R4.reuse, R74, R104 ;  /* 0x0000004a0468723c */ /* 0x040ff00000081068 */
[C---:B------:R-:W-:Y:S01]  /*27850*/  HMMA.1688.F32.TF32 R232, R4.reuse, R78, R216 ;  /* 0x0000004e04e8723c */ /* 0x040fe200000810d8 */
[----:B------:R1:W-:Y:S07]  /*27860*/  STL.64 [R1+0x320], R48 ;  /* 0x0003203001007387 */ /* 0x0003ee0000100a00 */
[----:B------:R-:W-:Y:S01]  /*27870*/  HMMA.1688.F32.TF32 R4, R4, R158, R196 ;  /* 0x0000009e0404723c */ /* 0x000fe200000810c4 */
[----:B------:R1:W-:Y:S04]  /*27880*/  STL.64 [R1+0x328], R50 ;  /* 0x0003283201007387 */ /* 0x0003e80000100a00 */
[----:B------:R-:W-:Y:S04]  /*27890*/  STL.64 [R1+0x310], R16 ;  /* 0x0003101001007387 */ /* 0x000fe80000100a00 */
[----:B------:R-:W-:Y:S04]  /*278a0*/  STL.64 [R1+0x318], R18 ;  /* 0x0003181201007387 */ /* 0x000fe80000100a00 */
[----:B------:R-:W4:Y:S04]  /*278b0*/  LDL.LU R52, [R1+0x400] ;  /* 0x0004000001347983 */ /* 0x000f280000300800 */
[----:B------:R-:W-:Y:S04]  /*278c0*/  STL.64 [R1+0x300], R8 ;  /* 0x0003000801007387 */ /* 0x000fe80000100a00 */
[----:B------:R-:W-:Y:S01]  /*278d0*/  STL.64 [R1+0x308], R10 ;  /* 0x0003080a01007387 */ /* 0x000fe20000100a00 */
[----:B------:R-:W-:-:S03]  /*278e0*/  MOV R55, R252 ;  /* 0x000000fc00377202 */ /* 0x000fc60000000f00 */
[----:B------:R-:W-:Y:S04]  /*278f0*/  STL.64 [R1+0x2c0], R4 ;  /* 0x0002c00401007387 */ /* 0x000fe80000100a00 */
[----:B------:R-:W-:Y:S04]  /*27900*/  STL.64 [R1+0x2c8], R6 ;  /* 0x0002c80601007387 */ /* 0x000fe80000100a00 */
[----:B------:R-:W4:Y:S04]  /*27910*/  LDL.LU R53, [R1+0x404] ;  /* 0x0004040001357983 */ /* 0x000f280000300800 */
[----:B------:R-:W4:Y:S04]  /*27920*/  LDL.LU R54, [R1+0x408] ;  /* 0x0004080001367983 */ /* 0x000f280000300800 */
[----:B------:R-:W4:Y:S01]  /*27930*/  LDL.LU R252, [R1+0x18d8] ;  /* 0x0018d80001fc7983 */ /* 0x000f220000300800 */
[----:B------:R-:W-:-:S02]  /*27940*/  IMAD.MOV.U32 R243, RZ, RZ, R157 ;  /* 0x000000fffff37224 */ /* 0x000fc400078e009d */
[----:B-1----:R-:W-:Y:S01]  /*27950*/  IMAD.MOV.U32 R48, RZ, RZ, R156 ;  /* 0x000000ffff307224 */ /* 0x002fe200078e009c */
        /* <DEDUP_REMOVED lines=8> */
[----:B------:R-:W-:Y:S01]  /*279e0*/  MOV R248, R20 ;  /* 0x0000001400f87202 */ /* 0x000fe20000000f00 */
[----:B------:R-:W-:Y:S01]  /*279f0*/  IMAD.MOV.U32 R249, RZ, RZ, R13 ;  /* 0x000000fffff97224 */ /* 0x000fe200078e000d */
[----:B------:R-:W-:Y:S01]  /*27a00*/  MOV R251, R0 ;  /* 0x0000000000fb7202 */ /* 0x000fe20000000f00 */
[----:B------:R-:W-:Y:S01]  /*27a10*/  IMAD.MOV.U32 R250, RZ, RZ, R12 ;  /* 0x000000fffffa7224 */ /* 0x000fe200078e000c */
[----:B------:R-:W-:Y:S01]  /*27a20*/  MOV R49, R25 ;  /* 0x0000001900317202 */ /* 0x000fe20000000f00 */
[----:B------:R-:W-:Y:S01]  /*27a30*/  IMAD.MOV.U32 R50, RZ, RZ, R24 ;  /* 0x000000ffff327224 */ /* 0x000fe200078e0018 */
[----:B------:R-:W-:Y:S01]  /*27a40*/  LDS R216, [R2+0x10300] ;  /* 0x0103000002d87984 */ /* 0x000fe20000000800 */
[----:B------:R-:W-:-:S03]  /*27a50*/  IMAD.MOV.U32 R51, RZ, RZ, R21 ;  /* 0x000000ffff337224 */ /* 0x000fc600078e0015 */
        /* <DEDUP_REMOVED lines=13> */
[----:B--2---:R-:W-:-:S03]  /*27b30*/  IMAD.MOV.U32 R240, RZ, RZ, R178 ;  /* 0x000000fffff07224 */ /* 0x004fc600078e00b2 */
[----:B------:R-:W-:Y:S01]  /*27b40*/  LDS R178, [R2+0x12100] ;  /* 0x0121000002b27984 */ /* 0x000fe20000000800 */
[----:B---3--:R-:W-:Y:S01]  /*27b50*/  IMAD.MOV.U32 R241, RZ, RZ, R177 ;  /* 0x000000fffff17224 */ /* 0x008fe200078e00b1 */
[----:B------:R-:W-:Y:S02]  /*27b60*/  MOV R242, R176 ;  /* 0x000000b000f27202 */ /* 0x000fe40000000f00 */
[----:B------:R-:W-:Y:S04]  /*27b70*/  LDS R177, [R3+0x10100] ;  /* 0x0101000003b17984 */ /* 0x000fe80000000800 */
[----:B------:R-:W-:Y:S04]  /*27b80*/  LDS R176, [R2+0x10100] ;  /* 0x0101000002b07984 */ /* 0x000fe80000000800 */
[----:B----4-:R-:W1:Y:S04]  /*27b90*/  LDSM.16.M88.4 R16, [R252+0x60080] ;  /* 0x06008000fc10783b */ /* 0x010e680000000200 */
[----:B------:R-:W2:Y:S04]  /*27ba0*/  LDSM.16.M88.4 R20, [R252+0x60880] ;  /* 0x06088000fc14783b */ /* 0x000ea80000000200 */
[----:B------:R-:W3:Y:S01]  /*27bb0*/  LDSM.16.M88.4 R24, [R252+0x61080] ;  /* 0x06108000fc18783b */ /* 0x000ee20000000200 */
[-C--:B-1----:R-:W-:Y:S08]  /*27bc0*/  HMMA.1688.F32.TF32 R248, R156, R16.reuse, R248 ;  /* 0x000000109cf8723c */ /* 0x082ff000000810f8 */
[-C--:B------:R-:W-:Y:S08]  /*27bd0*/  HMMA.1688.F32.TF32 R48, R176, R16.reuse, R48 ;  /* 0x00000010b030723c */ /* 0x080ff00000081030 */
[-C--:B------:R-:W-:Y:S07]  /*27be0*/  HMMA.1688.F32.TF32 R240, R196, R16.reuse, R240 ;  /* 0x00000010c4f0723c */ /* 0x080fee00000810f0 */
[----:B------:R-:W-:Y:S04]  /*27bf0*/  STL.64 [R1+0x2e0], R248 ;  /* 0x0002e0f801007387 */ /* 0x000fe80000100a00 */
[----:B------:R1:W-:Y:S05]  /*27c00*/  STL.64 [R1+0x2e8], R250 ;  /* 0x0002e8fa01007387 */ /* 0x0003ea0000100a00 */
[----:B------:R-:W-:Y:S01]  /*27c10*/  IMAD.MOV.U32 R0, RZ, RZ, R51 ;  /* 0x000000ffff007224 */ /* 0x000fe200078e0033 */
[----:B-1----:R-:W4:Y:S04]  /*27c20*/  LDL.LU.64 R250, [R1+0x18d0] ;  /* 0x0018d00001fa7983 */ /* 0x002f280000300a00 */
[----:B------:R-:W4:Y:S04]  /*27c30*/  LDL.LU.64 R248, [R1+0x18c8] ;  /* 0x0018c80001f87983 */ /* 0x000f280000300a00 */
[----:B------:R-:W-:Y:S04]  /*27c40*/  STL.64 [R1+0x2d0], R48 ;  /* 0x0002d03001007387 */ /* 0x000fe80000100a00 */
[----:B------:R1:W-:Y:S04]  /*27c50*/  STL [R1+0x2d8], R50 ;  /* 0x0002d83201007387 */ /* 0x0003e80000100800 */
[----:B-1----:R-:W3:Y:S04]  /*27c60*/  LDL.LU.64 R50, [R1+0x18c0] ;  /* 0x0018c00001327983 */ /* 0x002ee80000300a00 */
[----:B------:R-:W3:Y:S04]  /*27c70*/  LDL.LU.64 R48, [R1+0x18b8] ;  /* 0x0018b80001307983 */ /* 0x000ee80000300a00 */
[----:B------:R-:W-:Y:S04]  /*27c80*/  STL [R1+0x16d8], R0 ;  /* 0x0016d80001007387 */ /* 0x000fe80000100800 */
[----:B------:R-:W-:Y:S04]  /*27c90*/  STL.64 [R1+0x390], R240 ;  /* 0x000390f001007387 */ /* 0x000fe80000100a00 */
[----:B------:R1:W-:Y:S04]  /*27ca0*/  STL.64 [R1+0x398], R242 ;  /* 0x000398f201007387 */ /* 0x0003e80000100a00 */
[----:B-1----:R-:W3:Y:S04]  /*27cb0*/  LDL.LU.64 R242, [R1+0x18b0] ;  /* 0x0018b00001f27983 */ /* 0x002ee80000300a00 */
[----:B------:R-:W3:Y:S01]  /*27cc0*/  LDL.LU.64 R240, [R1+0x18a8] ;  /* 0x0018a80001f07983 */ /* 0x000ee20000300a00 */
[-C--:B------:R-:W-:Y:S08]  /*27cd0*/  HMMA.1688.F32.TF32 R124, R236, R16.reuse, R124 ;  /* 0x00000010ec7c723c */ /* 0x080ff0000008107c */
[-C--:B------:R-:W-:Y:S08]  /*27ce0*/  HMMA.1688.F32.TF32 R180, R4, R16.reuse, R180 ;  /* 0x0000001004b4723c */ /* 0x080ff000000810b4 */
[-C--:B------:R-:W-:Y:S08]  /*27cf0*/  HMMA.1688.F32.TF32 R188, R8, R16.reuse, R188 ;  /* 0x0000001008bc723c */ /* 0x080ff000000810bc */
[----:B------:R-:W-:Y:S08]  /*27d00*/  HMMA.1688.F32.TF32 R204, R12, R16, R204 ;  /* 0x000000100ccc723c */ /* 0x000ff000000810cc */
[----:B--2---:R-:W-:Y:S08]  /*27d10*/  HMMA.1688.F32.TF32 R52, R156, R20, R52 ;  /* 0x000000149c34723c */ /* 0x004ff00000081034 */
[----:B---3--:R-:W-:Y:S11]  /*27d20*/  HMMA.1688.F32.TF32 R240, R216, R16, R240 ;  /* 0x00000010d8f0723c */ /* 0x008ff600000810f0 */
        /* <DEDUP_REMOVED lines=35> */
[----:B------:R-:W2:Y:S01]  /*27f60*/  LDL.LU.64 R52, [R1+0x1898] ;  /* 0x0018980001347983 */ /* 0x000ea20000300a00 */
[----:B------:R-:W-:Y:S08]  /*27f70*/  HMMA.1688.F32.TF32 R100, R236, R20, R100 ;  /* 0x00000014ec64723c */ /* 0x000ff00000081064 */
[C---:B---3--:R-:W-:Y:S08]  /*27f80*/  HMMA.1688.F32.TF32 R124, R176.reuse, R24, R124 ;  /* 0x00000018b07c723c */ /* 0x048ff0000008107c */
[-C--:B----4-:R-:W-:Y:S11]  /*27f90*/  HMMA.1688.F32.TF32 R204, R176, R20.reuse, R204 ;  /* 0x00000014b0cc723c */ /* 0x090ff600000810cc */
[----:B------:R-:W-:Y:S11]  /*27fa0*/  @!UPT UIADD3 URZ, URZ, URZ, URZ ;  /* 0x0000003f3f3ff290 */ /* 0x000ff6000fffe03f */
[----:B------:R-:W-:Y:S01]  /*27fb0*/  @!UPT UIADD3 URZ, URZ, URZ, URZ ;  /* 0x0000003f3f3ff290 */ /* 0x000fe2000fffe03f */
[----:B------:R-:W-:Y:S04]  /*27fc0*/  STL.64 [R1+0x250], R204 ;  /* 0x000250cc01007387 */ /* 0x000fe80000100a00 */
[----:B------:R1:W-:Y:S02]  /*27fd0*/  STL.64 [R1+0x258], R206 ;  /* 0x000258ce01007387 */ /* 0x0003e40000100a00 */
[-C--:B-1----:R-:W-:Y:S08]  /*27fe0*/  HMMA.1688.F32.TF32 R204, R196, R20.reuse, R188 ;  /* 0x00000014c4cc723c */ /* 0x082ff000000810bc */
[-C--:B--2---:R-:W-:Y:S08]  /*27ff0*/  HMMA.1688.F32.TF32 R188, R216, R20.reuse, R52 ;  /* 0x00000014d8bc723c */ /* 0x084ff00000081034 */
        /* <DEDUP_REMOVED lines=10> */
[----:B-1----:R-:W-:Y:S08]  /*280a0*/  HMMA.1688.F32.TF32 R100, R12, R20, R220 ;  /* 0x000000140c64723c */ /* 0x002ff000000810dc */
[-C--:B--2---:R-:W-:Y:S01]  /*280b0*/  HMMA.1688.F32.TF32 R52, R156, R24.reuse, R180 ;  /* 0x000000189c34723c */ /* 0x084fe200000810b4 */
[----:B------:R-:W-:Y:S04]  /*280c0*/  STL.64 [R1+0x800], R168 ;  /* 0x000800a801007387 */ /* 0x000fe80000100a00 */
[----:B------:R-:W-:Y:S10]  /*280d0*/  STL.64 [R1+0x808], R170 ;  /* 0x000808aa01007387 */ /* 0x000ff40000100a00 */
[----:B------:R-:W-:Y:S04]  /*280e0*/  STL.64 [R1+0x900], R100 ;  /* 0x0009006401007387 */ /* 0x000fe80000100a00 */
[----:B------:R1:W-:Y:S04]  /*280f0*/  STL.64 [R1+0x908], R102 ;  /* 0x0009086601007387 */ /* 0x0003e80000100a00 */
[----:B------:R-:W-:Y:S04]  /*28100*/  STL.64 [R1+0x180], R52 ;  /* 0x0001803401007387 */ /* 0x000fe80000100a00 */
[----:B------:R2:W-:Y:S01]  /*28110*/  STL.64 [R1+0x188], R54 ;  /* 0x0001883601007387 */ /* 0x0005e20000100a00 */
[-C--:B-1----:R-:W-:Y:S08]  /*28120*/  HMMA.1688.F32.TF32 R100, R196, R24.reuse, R240 ;  /* 0x00000018c464723c */ /* 0x082ff000000810f0 */
[-C--:B--2---:R-:W-:Y:S08]  /*28130*/  HMMA.1688.F32.TF32 R52, R216, R24.reuse, R48 ;  /* 0x00000018d834723c */ /* 0x084ff00000081030 */
[-C--:B------:R-:W-:Y:S01]  /*28140*/  HMMA.1688.F32.TF32 R48, R236, R24.reuse, R160 ;  /* 0x00000018ec30723c */ /* 0x080fe200000810a0 */
[----:B------:R-:W-:Y:S04]  /*28150*/  STL.64 [R1+0x190], R124 ;  /* 0x0001907c01007387 */ /* 0x000fe80000100a00 */
[----:B------:R-:W-:Y:S04]  /*28160*/  STL.64 [R1+0x198], R126 ;  /* 0x0001987e01007387 */ /* 0x000fe80000100a00 */
[----:B------:R1:W-:Y:S04]  /*28170*/  STL.64 [R1+0x220], R100 ;  /* 0x0002206401007387 */ /* 0x0003e80000100a00 */
[----:B------:R2:W-:Y:S04]  /*28180*/  STL.64 [R1+0x228], R102 ;  /* 0x0002286601007387 */ /* 0x0005e80000100a00 */
[----:B-1----:R-:W3:Y:S04]  /*28190*/  LDL.LU R100, [R1+0x160] ;  /* 0x0001600001647983 */ /* 0x002ee80000300800 */
[----:B------:R-:W-:Y:S04]  /*281a0*/  STL.64 [R1+0x2b0], R52 ;  /* 0x0002b03401007387 */ /* 0x000fe80000100a00 */
[----:B------:R-:W-:Y:S04]  /*281b0*/  STL.64 [R1+0x2b8], R54 ;  /* 0x0002b83601007387 */ /* 0x000fe80000100a00 */
[----:B------:R-:W-:Y:S04]  /*281c0*/  STL.64 [R1+0x420], R48 ;  /* 0x0004203001007387 */ /* 0x000fe80000100a00 */
[----:B------:R1:W-:Y:S04]  /*281d0*/  STL.64 [R1+0x428], R50 ;  /* 0x0004283201007387 */ /* 0x0003e80000100a00 */
[----:B------:R-:W3:Y:S04]  /*281e0*/  LDL.LU R101, [R1+0x164] ;  /* 0x0001640001657983 */ /* 0x000ee80000300800 */
[----:B--2---:R-:W3:Y:S01]  /*281f0*/  LDL.LU R102, [R1+0x168] ;  /* 0x0001680001667983 */ /* 0x004ee20000300800 */
[----:B-1----:R-:W-:Y:S03]  /*28200*/  HMMA.1688.F32.TF32 R48, R4, R24, R172 ;  /* 0x000000180430723c */ /* 0x002fe600000810ac */
[----:B------:R-:W3:Y:S04]  /*28210*/  LDL.LU R103, [R1+0x16c] ;  /* 0x00016c0001677983 */ /* 0x000ee80000300800 */
[----:B------:R-:W2:Y:S04]  /*28220*/  LDL.LU R168, [R1+0x210] ;  /* 0x0002100001a87983 */ /* 0x000ea80000300800 */
[----:B------:R-:W2:Y:S04]  /*28230*/  LDL.LU R169, [R1+0x214] ;  /* 0x0002140001a97983 */ /* 0x000ea80000300800 */
[----:B------:R-:W2:Y:S04]  /*28240*/  LDL.LU R170, [R1+0x218] ;  /* 0x0002180001aa7983 */ /* 0x000ea80000300800 */
[----:B------:R-:W2:Y:S01]  /*28250*/  LDL.LU R171, [R1+0x21c] ;  /* 0x00021c0001ab7983 */ /* 0x000ea20000300800 */
[----:B------:R-:W-:-:S03]  /*28260*/  IMAD.MOV.U32 R180, RZ, RZ, R36 ;  /* 0x000000ffffb47224 */ /* 0x000fc600078e0024 */
[----:B------:R-:W4:Y:S01]  /*28270*/  LDL.LU R192, [R1+0x4f0] ;  /* 0x0004f00001c07983 */ /* 0x000f220000300800 */
[----:B------:R-:W-:-:S03]  /*28280*/  MOV R181, R37 ;  /* 0x0000002500b57202 */ /* 0x000fc60000000f00 */
[----:B------:R-:W4:Y:S01]  /*28290*/  LDL.LU R193, [R1+0x4f4] ;  /* 0x0004f40001c17983 */ /* 0x000f220000300800 */
[----:B------:R-:W-:-:S03]  /*282a0*/  IMAD.MOV.U32 R182, RZ, RZ, R40 ;  /* 0x000000ffffb67224 */ /* 0x000fc600078e0028 */
[----:B------:R-:W4:Y:S01]  /*282b0*/  LDL.LU R194, [R1+0x4f8] ;  /* 0x0004f80001c27983 */ /* 0x000f220000300800 */
[----:B------:R-:W-:-:S03]  /*282c0*/  IMAD.MOV.U32 R183, RZ, RZ, R41 ;  /* 0x000000ffffb77224 */ /* 0x000fc600078e0029 */
[----:B------:R-:W4:Y:S04]  /*282d0*/  LDL.LU R195, [R1+0x4fc] ;  /* 0x0004fc0001c37983 */ /* 0x000f280000300800 */
[----:B------:R-:W2:Y:S04]  /*282e0*/  LDL.LU R36, [R1+0x1890] ;  /* 0x0018900001247983 */ /* 0x000ea80000300800 */
[----:B------:R-:W2:Y:S04]  /*282f0*/  LDL.LU R37, [R1+0x188c] ;  /* 0x00188c0001257983 */ /* 0x000ea80000300800 */
[----:B------:R-:W2:Y:S04]  /*28300*/  LDL.LU R40, [R1+0x1888] ;  /* 0x0018880001287983 */ /* 0x000ea80000300800 */
[----:B------:R-:W2:Y:S04]  /*28310*/  LDL.LU R41, [R1+0x1884] ;  /* 0x0018840001297983 */ /* 0x000ea80000300800 */
[----:B------:R-:W2:Y:S04]  /*28320*/  LDL.LU R204, [R1+0x340] ;  /* 0x0003400001cc7983 */ /* 0x000ea80000300800 */
[----:B------:R-:W-:Y:S04]  /*28330*/  STL.64 [R1+0x530], R48 ;  /* 0x0005303001007387 */ /* 0x000fe80000100a00 */
[----:B------:R1:W-:Y:S04]  /*28340*/  STL.64 [R1+0x538], R50 ;  /* 0x0005383201007387 */ /* 0x0003e80000100a00 */
[----:B------:R-:W2:Y:S04]  /*28350*/  LDL.LU R205, [R1+0x344] ;  /* 0x0003440001cd7983 */ /* 0x000ea80000300800 */
[----:B------:R-:W2:Y:S04]  /*28360*/  LDL.LU R206, [R1+0x348] ;  /* 0x0003480001ce7983 */ /* 0x000ea80000300800 */
[----:B------:R-:W2:Y:S01]  /*28370*/  LDL.LU R207, [R1+0x34c] ;  /* 0x00034c0001cf7983 */ /* 0x000ea20000300800 */
[----:B------:R-:W-:-:S03]  /*28380*/  MOV R124, R28 ;  /* 0x0000001c007c7202 */ /* 0x000fc60000000f00 */
[----:B------:R-:W2:Y:S01]  /*28390*/  LDL.LU R52, [R1+0x5b0] ;  /* 0x0005b00001347983 */ /* 0x000ea20000300800 */
[----:B------:R-:W-:-:S03]  /*283a0*/  IMAD.MOV.U32 R125, RZ, RZ, R29 ;  /* 0x000000ffff7d7224 */ /* 0x000fc600078e001d */
[----:B------:R-:W2:Y:S04]  /*283b0*/  LDL.LU R53, [R1+0x5b4] ;  /* 0x0005b40001357983 */ /* 0x000ea80000300800 */
[----:B------:R-:W2:Y:S04]  /*283c0*/  LDL.LU R54, [R1+0x5b8] ;  /* 0x0005b80001367983 */ /* 0x000ea80000300800 */
[----:B------:R-:W2:Y:S04]  /*283d0*/  LDL.LU R55, [R1+0x5bc] ;  /* 0x0005bc0001377983 */ /* 0x000ea80000300800 */
[----:B------:R-:W2:Y:S04]  /*283e0*/  LDL.LU R28, [R1+0x1880] ;  /* 0x00188000011c7983 */ /* 0x000ea80000300800 */
[----:B------:R-:W3:Y:S01]  /*283f0*/  LDL.LU R29, [R1+0x187c] ;  /* 0x00187c00011d7983 */ /* 0x000ee20000300800 */
[----:B------:R-:W-:Y:S01]  /*28400*/  IMAD.MOV.U32 R126, RZ, RZ, R32 ;  /* 0x000000ffff7e7224 */ /* 0x000fe200078e0020 */
[----:B------:R-:W-:-:S02]  /*28410*/  MOV R127, R33 ;  /* 0x00000021007f7202 */ /* 0x000fc40000000f00 */
[----:B------:R-:W4:Y:S04]  /*28420*/  LDL.LU R32, [R1+0x1878] ;  /* 0x0018780001207983 */ /* 0x000f280000300800 */
[----:B------:R-:W4:Y:S01]  /*28430*/  LDL.LU R33, [R1+0x1874] ;  /* 0x0018740001217983 */ /* 0x000f220000300800 */
[-C--:B------:R-:W-:Y:S08]  /*28440*/  HMMA.1688.F32.TF32 R160, R8, R24.reuse, R184 ;  /* 0x0000001808a0723c */ /* 0x080ff000000810b8 */
[----:B-1----:R-:W-:Y:S11]  /*28450*/  HMMA.1688.F32.TF32 R48, R12, R24, R224 ;  /* 0x000000180c30723c */ /* 0x002ff600000810e0 */
[----:B------:R-:W-:Y:S04]  /*28460*/  @!UPT UIADD3 URZ, URZ, URZ, URZ ;  /* 0x0000003f3f3ff290 */ /* 0x000fe8000fffe03f */
[----:B------:R-:W-:Y:S04]  /*28470*/  STL.64 [R1+0x750], R160 ;  /* 0x000750a001007387 */ /* 0x000fe80000100a00 */
[----:B------:R-:W-:Y:S04]  /*28480*/  STL.64 [R1+0x758], R162 ;  /* 0x000758a201007387 */ /* 0x000fe80000100a00 */
[----:B------:R-:W-:Y:S04]  /*28490*/  STL.64 [R1+0x8a0], R48 ;  /* 0x0008a03001007387 */ /* 0x000fe80000100a00 */
[----:B------:R-:W-:Y:S01]  /*284a0*/  STL.64 [R1+0x8a8], R50 ;  /* 0x0008a83201007387 */ /* 0x000fe20000100a00 */
[----:B--2---:R-:W-:-:S02]  /*284b0*/  IMAD.MOV.U32 R191, RZ, RZ, R28 ;  /* 0x000000ffffbf7224 */ /* 0x004fc400078e001c */
[----:B---3--:R-:W-:Y:S02]  /*284c0*/  IMAD.MOV.U32 R190, RZ, RZ, R29 ;  /* 0x000000ffffbe7224 */ /* 0x008fe400078e001d */
[----:B------:R-:W4:Y:S02]  /*284d0*/  LDSM.16.M88.4 R28, [R252+0x61880] ;  /* 0x06188000fc1c783b */ /* 0x000f240000000200 */
[-C--:B----4-:R-:W-:Y:S08]  /*284e0*/  HMMA.1688.F32.TF32 R48, R156, R28.reuse, R192 ;  /* 0x0000001c9c30723c */ /* 0x090ff000000810c0 */
[-C--:B------:R-:W-:Y:S08]  /*284f0*/  HMMA.1688.F32.TF32 R168, R176, R28.reuse, R168 ;  /* 0x0000001cb0a8723c */ /* 0x080ff000000810a8 */
[-C--:B------:R-:W-:Y:S07]  /*28500*/  HMMA.1688.F32.TF32 R160, R196, R28.reuse, R100 ;  /* 0x0000001cc4a0723c */ /* 0x080fee0000081064 */
[----:B------:R-:W-:Y:S04]  /*28510*/  STL.64 [R1+0x120], R48 ;  /* 0x0001203001007387 */ /* 0x000fe80000100a00 */
[----:B------:R1:W-:Y:S02]  /*28520*/  STL.64 [R1+0x128], R50 ;  /* 0x0001283201007387 */ /* 0x0003e40000100a00 */
[-C--:B-1----:R-:W-:Y:S02]  /*28530*/  HMMA.1688.F32.TF32 R48, R216, R28.reuse, R180 ;  /* 0x0000001cd830723c */ /* 0x082fe400000810b4 */
[----:B------:R-:W-:Y:S04]  /*28540*/  STL.64 [R1+0x130], R168 ;  /* 0x000130a801007387 */ /* 0x000fe80000100a00 */
[----:B------:R-:W-:Y:S02]  /*28550*/  STL.64 [R1+0x138], R170 ;  /* 0x000138aa01007387 */ /* 0x000fe40000100a00 */
[-C--:B------:R-:W-:Y:S02]  /*28560*/  HMMA.1688.F32.TF32 R100, R236, R28.reuse, R56 ;  /* 0x0000001cec64723c */ /* 0x080fe40000081038 */
[----:B------:R-:W-:Y:S04]  /*28570*/  STL.64 [R1+0x170], R160 ;  /* 0x000170a001007387 */ /* 0x000fe80000100a00 */
[----:B------:R-:W-:Y:S02]  /*28580*/  STL.64 [R1+0x178], R162 ;  /* 0x000178a201007387 */ /* 0x000fe40000100a00 */
[-C--:B------:R-:W-:Y:S07]  /*28590*/  HMMA.1688.F32.TF32 R56, R4, R28.reuse, R108 ;  /* 0x0000001c0438723c */ /* 0x080fee000008106c */
[----:B------:R-:W-:Y:S04]  /*285a0*/  STL.64 [R1+0x230], R48 ;  /* 0x0002303001007387 */ /* 0x000fe80000100a00 */
[----:B------:R1:W-:Y:S02]  /*285b0*/  STL.64 [R1+0x238], R50 ;  /* 0x0002383201007387 */ /* 0x0003e40000100a00 */
[----:B-1----:R-:W-:Y:S02]  /*285c0*/  HMMA.1688.F32.TF32 R48, R8, R28, R128 ;  /* 0x0000001c0830723c */ /* 0x002fe40000081080 */
[----:B------:R-:W-:Y:S04]  /*285d0*/  STL.64 [R1+0x370], R100 ;  /* 0x0003706401007387 */ /* 0x000fe80000100a00 */
[----:B------:R-:W-:Y:S04]  /*285e0*/  STL.64 [R1+0x378], R102 ;  /* 0x0003786601007387 */ /* 0x000fe80000100a00 */
[----:B------:R-:W2:Y:S04]  /*285f0*/  LDL.LU R180, [R1+0x1f0] ;  /* 0x0001f00001b47983 */ /* 0x000ea80000300800 */
[----:B------:R-:W-:Y:S04]  /*28600*/  STL.64 [R1+0x4a0], R56 ;  /* 0x0004a03801007387 */ /* 0x000fe80000100a00 */
[----:B------:R1:W-:Y:S05]  /*28610*/  STL.64 [R1+0x4a8], R58 ;  /* 0x0004a83a01007387 */ /* 0x0003ea0000100a00 */
[----:B------:R-:W-:Y:S04]  /*28620*/  STL.64 [R1+0x620], R48 ;  /* 0x0006203001007387 */ /* 0x000fe80000100a00 */
[----:B------:R-:W-:Y:S04]  /*28630*/  STL.64 [R1+0x628], R50 ;  /* 0x0006283201007387 */ /* 0x000fe80000100a00 */
[----:B------:R-:W2:Y:S04]  /*28640*/  LDL.LU R181, [R1+0x1f4] ;  /* 0x0001f40001b57983 */ /* 0x000ea80000300800 */
[----:B------:R-:W2:Y:S04]  /*28650*/  LDL.LU R182, [R1+0x1f8] ;  /* 0x0001f80001b67983 */ /* 0x000ea80000300800 */
[----:B------:R-:W2:Y:S01]  /*28660*/  LDL.LU R183, [R1+0x1fc] ;  /* 0x0001fc0001b77983 */ /* 0x000ea20000300800 */
[----:B------:R-:W-:Y:S01]  /*28670*/  IMAD.MOV.U32 R188, RZ, RZ, R33 ;  /* 0x000000ffffbc7224 */ /* 0x000fe200078e0021 */
[----:B------:R-:W-:-:S02]  /*28680*/  MOV R189, R32 ;  /* 0x0000002000bd7202 */ /* 0x000fc40000000f00 */
[----:B------:R-:W3:Y:S01]  /*28690*/  LDSM.16.M88.4 R32, [R252+0x62080] ;  /* 0x06208000fc20783b */ /* 0x000ee20000000200 */
[----:B-1----:R-:W-:Y:S01]  /*286a0*/  HMMA.1688.F32.TF32 R56, R12, R28, R200 ;  /* 0x0000001c0c38723c */ /* 0x002fe200000810c8 */
[----:B------:R-:W-:Y:S01]  /*286b0*/  MOV R242, R37 ;  /* 0x0000002500f27202 */ /* 0x000fe20000000f00 */
[----:B------:R-:W-:Y:S02]  /*286c0*/  IMAD.MOV.U32 R243, RZ, RZ, R36 ;  /* 0x000000fffff37224 */ /* 0x000fe400078e0024 */
[----:B------:R-:W1:Y:S04]  /*286d0*/  LDSM.16.M88.4 R36, [R252+0x62880] ;  /* 0x06288000fc24783b */ /* 0x000e680000000200 */
[-C--:B---3--:R-:W-:Y:S08]  /*286e0*/  HMMA.1688.F32.TF32 R48, R176, R32.reuse, R204 ;  /* 0x00000020b030723c */ /* 0x088ff000000810cc */
[----:B------:R-:W-:Y:S07]  /*286f0*/  HMMA.1688.F32.TF32 R52, R156, R32, R52 ;  /* 0x000000209c34723c */ /* 0x000fee0000081034 */
[----:B------:R-:W-:Y:S04]  /*28700*/  STL.64 [R1+0x820], R56 ;  /* 0x0008203801007387 */ /* 0x000fe80000100a00 */
[----:B------:R-:W-:Y:S04]  /*28710*/  STL.64 [R1+0x828], R58 ;  /* 0x0008283a01007387 */ /* 0x000fe80000100a00 */
[----:B------:R-:W-:Y:S01]  /*28720*/  STL.64 [R1+0x100], R48 ;  /* 0x0001003001007387 */ /* 0x000fe20000100a00 */
[----:B------:R-:W-:-:S07]  /*28730*/  MOV R0, R51 ;  /* 0x0000003300007202 */ /* 0x000fce0000000f00 */
[----:B------:R-:W-:Y:S04]  /*28740*/  STL.64 [R1+0xe0], R52 ;  /* 0x0000e03401007387 */ /* 0x000fe80000100a00 */
[----:B------:R3:W-:Y:S04]  /*28750*/  STL.64 [R1+0xe8], R54 ;  /* 0x0000e83601007387 */ /* 0x0007e80000100a00 */
[----:B------:R4:W-:Y:S01]  /*28760*/  STL [R1+0x108], R50 ;  /* 0x0001083201007387 */ /* 0x0009e20000100800 */
[-C--:B---3--:R-:W-:Y:S08]  /*28770*/  HMMA.1688.F32.TF32 R52, R196, R32.reuse, R124 ;  /* 0x00000020c434723c */ /* 0x088ff0000008107c */
[-C--:B----4-:R-:W-:Y:S01]  /*28780*/  HMMA.1688.F32.TF32 R48, R216, R32.reuse, R248 ;  /* 0x00000020d830723c */ /* 0x090fe200000810f8 */
[----:B------:R-:W-:Y:S04]  /*28790*/  STL [R1+0x17a8], R0 ;  /* 0x0017a80001007387 */ /* 0x000fe80000100800 */
[----:B------:R-:W3:Y:S10]  /*287a0*/  LDL.LU R124, [R1+0x680] ;  /* 0x00068000017c7983 */ /* 0x000ef40000300800 */
[----:B------:R-:W-:Y:S04]  /*287b0*/  STL.64 [R1+0x110], R52 ;  /* 0x0001103401007387 */ /* 0x000fe80000100a00 */
[----:B------:R4:W-:Y:S04]  /*287c0*/  STL.64 [R1+0x118], R54 ;  /* 0x0001183601007387 */ /* 0x0009e80000100a00 */
[----:B------:R-:W-:Y:S04]  /*287d0*/  STL.64 [R1+0x160], R48 ;  /* 0x0001603001007387 */ /* 0x000fe80000100a00 */
[----:B------:R1:W-:Y:S01]  /*287e0*/  STL.64 [R1+0x168], R50 ;  /* 0x0001683201007387 */ /* 0x0003e20000100a00 */
[-C--:B----4-:R-:W-:Y:S03]  /*287f0*/  HMMA.1688.F32.TF32 R52, R236, R32.reuse, R60 ;  /* 0x00000020ec34723c */ /* 0x090fe6000008103c */
[----:B------:R-:W3:Y:S04]  /*28800*/  LDL.LU R125, [R1+0x684] ;  /* 0x00068400017d7983 */ /* 0x000ee80000300800 */
[----:B------:R-:W3:Y:S01]  /*28810*/  LDL.LU R126, [R1+0x688] ;  /* 0x00068800017e7983 */ /* 0x000ee20000300800 */
[-C--:B-1----:R-:W-:Y:S03]  /*28820*/  HMMA.1688.F32.TF32 R48, R4, R32.reuse, R112 ;  /* 0x000000200430723c */ /* 0x082fe60000081070 */
[----:B------:R-:W3:Y:S05]  /*28830*/  LDL.LU R127, [R1+0x68c] ;  /* 0x00068c00017f7983 */ /* 0x000eea0000300800 */
[-C--:B------:R-:W-:Y:S07]  /*28840*/  HMMA.1688.F32.TF32 R56, R8, R32.reuse, R132 ;  /* 0x000000200838723c */ /* 0x080fee0000081084 */
[----:B------:R-:W-:Y:S04]  /*28850*/  STL.64 [R1+0x290], R52 ;  /* 0x0002903401007387 */ /* 0x000fe80000100a00 */
[----:B------:R1:W-:Y:S04]  /*28860*/  STL.64 [R1+0x298], R54 ;  /* 0x0002983601007387 */ /* 0x0003e80000100a00 */
[----:B------:R-:W-:Y:S04]  /*28870*/  STL.64 [R1+0x410], R48 ;  /* 0x0004103001007387 */ /* 0x000fe80000100a00 */
[----:B------:R4:W-:Y:S01]  /*28880*/  STL.64 [R1+0x418], R50 ;  /* 0x0004183201007387 */ /* 0x0009e20000100a00 */
[----:B-1----:R-:W-:Y:S08]  /*28890*/  HMMA.1688.F32.TF32 R52, R12, R32, R208 ;  /* 0x000000200c34723c */ /* 0x002ff000000810d0 */
[----:B----4-:R-:W-:Y:S01]  /*288a0*/  HMMA.1688.F32.TF32 R48, R156, R36, R188 ;  /* 0x000000249c30723c */ /* 0x010fe200000810bc */
[----:B------:R-:W-:Y:S01]  /*288b0*/  IMAD.MOV.U32 R240, RZ, RZ, R41 ;  /* 0x000000fffff07224 */ /* 0x000fe200078e0029 */
[----:B------:R-:W-:Y:S01]  /*288c0*/  STL.64 [R1+0x500], R56 ;  /* 0x0005003801007387 */ /* 0x000fe20000100a00 */
[----:B------:R-:W-:-:S03]  /*288d0*/  IMAD.MOV.U32 R241, RZ, RZ, R40 ;  /* 0x000000fffff17224 */ /* 0x000fc600078e0028 */
[----:B------:R-:W-:Y:S01]  /*288e0*/  STL.64 [R1+0x508], R58 ;  /* 0x0005083a01007387 */ /* 0x000fe20000100a00 */
[----:B------:R-:W-:-:S03]  /*288f0*/  MOV R47, R73 ;  /* 0x00000049002f7202 */ /* 0x000fc60000000f00 */
[----:B------:R-:W3:Y:S01]  /*28900*/  LDSM.16.M88.4 R40, [R252+0x63080] ;  /* 0x06308000fc28783b */ /* 0x000ee20000000200 */
[----:B------:R-:W-:Y:S01]  /*28910*/  MOV R70, R72 ;  /* 0x0000004800467202 */ /* 0x000fe20000000f00 */
[----:B------:R-:W-:Y:S01]  /*28920*/  IMAD.MOV.U32 R172, RZ, RZ, R149 ;  /* 0x000000ffffac7224 */ /* 0x000fe200078e0095 */
[----:B------:R-:W-:Y:S01]  /*28930*/  MOV R173, R80 ;  /* 0x0000005000ad7202 */ /* 0x000fe20000000f00 */
[----:B------:R-:W-:Y:S02]  /*28940*/  IMAD.MOV.U32 R174, RZ, RZ, R81 ;  /* 0x000000ffffae7224 */ /* 0x000fe400078e0051 */
[----:B------:R-:W-:Y:S01]  /*28950*/  IMAD.MOV.U32 R175, RZ, RZ, R148 ;  /* 0x000000ffffaf7224 */ /* 0x000fe200078e0094 */
[----:B------:R-:W-:Y:S01]  /*28960*/  MOV R115, R76 ;  /* 0x0000004c00737202 */ /* 0x000fe20000000f00 */
[----:B------:R-:W-:Y:S01]  /*28970*/  IMAD.MOV.U32 R114, RZ, RZ, R77 ;  /* 0x000000ffff727224 */ /* 0x000fe200078e004d */
[----:B------:R-:W-:Y:S04]  /*28980*/  LDSM.16.M88.4 R56, [R252+0x65080] ;  /* 0x06508000fc38783b */ /* 0x000fe80000000200 */
[----:B------:R-:W-:Y:S01]  /*28990*/  STL.64 [R1+0x80], R48 ;  /* 0x0000803001007387 */ /* 0x000fe20000100a00 */
[----:B------:R-:W-:-:S03]  /*289a0*/  IMAD.MOV.U32 R0, RZ, RZ, R51 ;  /* 0x000000ffff007224 */ /* 0x000fc600078e0033 */
[----:B------:R-:W-:Y:S04]  /*289b0*/  STL.64 [R1+0x770], R52 ;  /* 0x0007703401007387 */ /* 0x000fe80000100a00 */
[----:B------:R-:W-:Y:S04]  /*289c0*/  STL.64 [R1+0x778], R54 ;  /* 0x0007783601007387 */ /* 0x000fe80000100a00 */
[----:B------:R1:W-:Y:S04]  /*289d0*/  STL [R1+0x88], R50 ;  /* 0x0000883201007387 */ /* 0x0003e80000100800 */
[----:B------:R-:W-:Y:S01]  /*289e0*/  LDSM.16.M88.4 R52, [R252+0x64880] ;  /* 0x06488000fc34783b */ /* 0x000fe20000000200 */
[----:B-1----:R-:W-:Y:S03]  /*289f0*/  HMMA.1688.F32.TF32 R48, R176, R36, R240 ;  /* 0x00000024b030723c */ /* 0x002fe600000810f0 */
[----:B------:R-:W4:Y:S04]  /*28a00*/  LDL.LU R240, [R1+0x520] ;  /* 0x0005200001f07983 */ /* 0x000f280000300800 */
[----:B------:R-:W4:Y:S04]  /*28a10*/  LDL.LU R241, [R1+0x524] ;  /* 0x0005240001f17983 */ /* 0x000f280000300800 */
[----:B------:R-:W4:Y:S04]  /*28a20*/  LDL.LU R242, [R1+0x528] ;  /* 0x0005280001f27983 */ /* 0x000f280000300800 */
[----:B------:R-:W4:Y:S09]  /*28a30*/  LDL.LU R243, [R1+0x52c] ;  /* 0x00052c0001f37983 */ /* 0x000f320000300800 */
[----:B------:R-:W-:Y:S01]  /*28a40*/  IMAD.MOV.U32 R33, RZ, RZ, R48 ;  /* 0x000000ffff217224 */ /* 0x000fe200078e0030 */
[----:B------:R-:W-:Y:S01]  /*28a50*/  MOV R32, R49 ;  /* 0x0000003100207202 */ /* 0x000fe20000000f00 */
[----:B------:R-:W-:-:S02]  /*28a60*/  IMAD.MOV.U32 R25, RZ, RZ, R50 ;  /* 0x000000ffff197224 */ /* 0x000fc400078e0032 */
[----:B------:R-:W-:Y:S01]  /*28a70*/  IMAD.MOV.U32 R24, RZ, RZ, R51 ;  /* 0x000000ffff187224 */ /* 0x000fe200078e0033 */
[----:B------:R-:W-:Y:S04]  /*28a80*/  STL.64 [R1+0x1728], R26 ;  /* 0x0017281a01007387 */ /* 0x000fe80000100a00 */
[----:B------:R1:W-:Y:S04]  /*28a90*/  STL.64 [R1+0x1720], R24 ;  /* 0x0017201801007387 */ /* 0x0003e80000100a00 */
[----:B------:R-:W-:Y:S04]  /*28aa0*/  STL.64 [R1+0x1708], R34 ;  /* 0x0017082201007387 */ /* 0x000fe80000100a00 */
[----:B------:R2:W-:Y:S01]  /*28ab0*/  STL.64 [R1+0x1700], R32 ;  /* 0x0017002001007387 */ /* 0x0005e20000100a00 */
[-C--:B-1----:R-:W-:Y:S08]  /*28ac0*/  HMMA.1688.F32.TF32 R24, R216, R36.reuse, R244 ;  /* 0x00000024d818723c */ /* 0x082ff000000810f4 */
[-C--:B--2---:R-:W-:Y:S11]  /*28ad0*/  HMMA.1688.F32.TF32 R48, R196, R36.reuse, R180 ;  /* 0x00000024c430723c */ /* 0x084ff600000810b4 */
[----:B------:R-:W-:Y:S11]  /*28ae0*/  @!UPT UIADD3 URZ, URZ, URZ, URZ ;  /* 0x0000003f3f3ff290 */ /* 0x000ff6000fffe03f */
[----:B------:R-:W-:Y:S02]  /*28af0*/  @!UPT UIADD3 URZ, URZ, URZ, URZ ;  /* 0x0000003f3f3ff290 */ /* 0x000fe4000fffe03f */
[----:B------:R-:W-:Y:S01]  /*28b00*/  MOV R29, R50 ;  /* 0x00000032001d7202 */ /* 0x000fe20000000f00 */
[----:B------:R-:W-:Y:S01]  /*28b10*/  IMAD.MOV.U32 R28, RZ, RZ, R51 ;  /* 0x000000ffff1c7224 */ /* 0x000fe200078e0033 */
[----:B------:R-:W-:Y:S04]  /*28b20*/  STL.64 [R1+0xa0], R48 ;  /* 0x0000a03001007387 */ /* 0x000fe80000100a00 */
[----:B------:R-:W-:Y:S04]  /*28b30*/  STL.64 [R1+0x1718], R30 ;  /* 0x0017181e01007387 */ /* 0x000fe80000100a00 */
[----:B------:R1:W-:Y:S01]  /*28b40*/  STL.64 [R1+0x1710], R28 ;  /* 0x0017101c01007387 */ /* 0x0003e20000100a00 */
[-C--:B------:R-:W-:Y:S03]  /*28b50*/  HMMA.1688.F32.TF32 R32, R4, R36.reuse, R116 ;  /* 0x000000240420723c */ /* 0x080fe60000081074 */
[----:B------:R-:W-:Y:S05]  /*28b60*/  LDSM.16.M88.4 R48, [R252+0x64080] ;  /* 0x06408000fc30783b */ /* 0x000fea0000000200 */
[-C--:B-1----:R-:W-:Y:S01]  /*28b70*/  HMMA.1688.F32.TF32 R28, R236, R36.reuse, R64 ;  /* 0x00000024ec1c723c */ /* 0x082fe20000081040 */
[----:B------:R-:W-:Y:S04]  /*28b80*/  STL.64 [R1+0xf0], R24 ;  /* 0x0000f01801007387 */ /* 0x000fe80000100a00 */
[----:B------:R1:W-:Y:S03]  /*28b90*/  STL.64 [R1+0xf8], R26 ;  /* 0x0000f81a01007387 */ /* 0x0003e60000100a00 */
[-C--:B-1----:R-:W-:Y:S01]  /*28ba0*/  HMMA.1688.F32.TF32 R24, R8, R36.reuse, R136 ;  /* 0x000000240818723c */ /* 0x082fe20000081088 */
[----:B------:R-:W-:Y:S11]  /*28bb0*/  LDSM.16.M88.4 R136, [R252+0x67880] ;  /* 0x06788000fc88783b */ /* 0x000ff60000000200 */
[----:B------:R-:W-:Y:S03]  /*28bc0*/  @!UPT UIADD3 URZ, URZ, URZ, URZ ;  /* 0x0000003f3f3ff290 */ /* 0x000fe6000fffe03f */
[----:B------:R-:W-:Y:S04]  /*28bd0*/  STL.64 [R1+0x210], R28 ;  /* 0x0002101c01007387 */ /* 0x000fe80000100a00 */
[----:B------:R1:W-:Y:S02]  /*28be0*/  STL.64 [R1+0x218], R30 ;  /* 0x0002181e01007387 */ /* 0x0003e40000100a00 */
[----:B-1----:R-:W-:Y:S02]  /*28bf0*/  HMMA.1688.F32.TF32 R28, R12, R36, R212 ;  /* 0x000000240c1c723c */ /* 0x002fe400000810d4 */
[----:B------:R-:W-:Y:S04]  /*28c00*/  STL.64 [R1+0x380], R32 ;  /* 0x0003802001007387 */ /* 0x000fe80000100a00 */
[----:B------:R-:W-:Y:S04]  /*28c10*/  STL.64 [R1+0x388], R34 ;  /* 0x0003882201007387 */ /* 0x000fe80000100a00 */
[----:B------:R-:W-:Y:S04]  /*28c20*/  STL.64 [R1+0x1730], R38 ;  /* 0x0017302601007387 */ /* 0x000fe80000100a00 */
[----:B------:R-:W-:Y:S04]  /*28c30*/  STL.64 [R1+0x480], R24 ;  /* 0x0004801801007387 */ /* 0x000fe80000100a00 */
[----:B------:R3:W-:Y:S05]  /*28c40*/  STL.64 [R1+0x488], R26 ;  /* 0x0004881a01007387 */ /* 0x0007ea0000100a00 */
[----:B------:R-:W-:Y:S04]  /*28c50*/  STL.64 [R1+0x5b0], R28 ;  /* 0x0005b01c01007387 */ /* 0x000fe80000100a00 */
[----:B------:R-:W-:Y:S04]  /*28c60*/  STL.64 [R1+0x5b8], R30 ;  /* 0x0005b81e01007387 */ /* 0x000fe80000100a00 */
[----:B------:R-:W2:Y:S04]  /*28c70*/  LDL.LU R46, [R1+0xc8] ;  /* 0x0000c800012e7983 */ /* 0x000ea80000300800 */
[----:B------:R-:W2:Y:S04]  /*28c80*/  LDL.LU R73, [R1+0x1870] ;  /* 0x0018700001497983 */ /* 0x000ea80000300800 */
[----:B------:R-:W4:Y:S04]  /*28c90*/  LDL.LU R204, [R1+0x240] ;  /* 0x0002400001cc7983 */ /* 0x000f280000300800 */
[----:B------:R-:W4:Y:S04]  /*28ca0*/  LDL.LU R205, [R1+0x244] ;  /* 0x0002440001cd7983 */ /* 0x000f280000300800 */
[----:B------:R-:W4:Y:S04]  /*28cb0*/  LDL.LU R206, [R1+0x248] ;  /* 0x0002480001ce7983 */ /* 0x000f280000300800 */
[----:B------:R-:W4:Y:S01]  /*28cc0*/  LDL.LU R207, [R1+0x24c] ;  /* 0x00024c0001cf7983 */ /* 0x000f220000300800 */
[----:B---3--:R-:W-:Y:S03]  /*28cd0*/  HMMA.1688.F32.TF32 R24, R156, R40, R124 ;  /* 0x000000289c18723c */ /* 0x008fe6000008107c */
[----:B------:R-:W-:Y:S11]  /*28ce0*/  STL.64 [R1+0x1750], R18 ;  /* 0x0017501201007387 */ /* 0x000ff60000100a00 */
[----:B------:R-:W-:Y:S10]  /*28cf0*/  @!UPT UIADD3 URZ, URZ, URZ, URZ ;  /* 0x0000003f3f3ff290 */ /* 0x000ff4000fffe03f */
[----:B------:R-:W-:Y:S02]  /*28d00*/  IMAD.MOV.U32 R17, RZ, RZ, R26 ;  /* 0x000000ffff117224 */ /* 0x000fe400078e001a */
[----:B------:R-:W-:Y:S01]  /*28d10*/  IMAD.MOV.U32 R16, RZ, RZ, R27 ;  /* 0x000000ffff107224 */ /* 0x000fe200078e001b */
[----:B------:R-:W-:Y:S01]  /*28d20*/  MOV R20, R25 ;  /* 0x0000001900147202 */ /* 0x000fe20000000f00 */
[----:B------:R-:W-:-:S03]  /*28d30*/  IMAD.MOV.U32 R21, RZ, RZ, R24 ;  /* 0x000000ffff157224 */ /* 0x000fc600078e0018 */
[----:B------:R-:W-:Y:S04]  /*28d40*/  STL.64 [R1+0x1748], R16 ;  /* 0x0017481001007387 */ /* 0x000fe80000100a00 */
[----:B------:R-:W-:Y:S04]  /*28d50*/  STL.64 [R1+0x1740], R22 ;  /* 0x0017401601007387 */ /* 0x000fe80000100a00 */
[----:B------:R1:W-:Y:S04]  /*28d60*/  STL.64 [R1+0x1738], R20 ;  /* 0x0017381401007387 */ /* 0x0003e80000100a00 */
[----:B------:R-:W3:Y:S04]  /*28d70*/  LDL.LU R180, [R1+0x450] ;  /* 0x0004500001b47983 */ /* 0x000ee80000300800 */
[----:B------:R-:W3:Y:S04]  /*28d80*/  LDL.LU R181, [R1+0x454] ;  /* 0x0004540001b57983 */ /* 0x000ee80000300800 */
[----:B------:R-:W3:Y:S01]  /*28d90*/  LDL.LU R182, [R1+0x458] ;  /* 0x0004580001b67983 */ /* 0x000ee20000300800 */
[----:B--2---:R-:W-:-:S03]  /*28da0*/  IMAD.MOV.U32 R183, RZ, RZ, R73 ;  /* 0x000000ffffb77224 */ /* 0x004fc600078e0049 */
[----:B------:R-:W2:Y:S01]  /*28db0*/  LDL.LU R73, [R1+0x186c] ;  /* 0x00186c0001497983 */ /* 0x000ea20000300800 */
[-C--:B----4-:R-:W-:Y:S03]  /*28dc0*/  HMMA.1688.F32.TF32 R248, R176, R40.reuse, R240 ;  /* 0x00000028b0f8723c */ /* 0x090fe600000810f0 */
[----:B------:R-:W4:Y:S04]  /*28dd0*/  LDL.LU R240, [R1+0x720] ;  /* 0x0007200001f07983 */ /* 0x000f280000300800 */
[----:B------:R-:W4:Y:S04]  /*28de0*/  LDL.LU R241, [R1+0x724] ;  /* 0x0007240001f17983 */ /* 0x000f280000300800 */
[----:B------:R-:W4:Y:S04]  /*28df0*/  LDL.LU R242, [R1+0x728] ;  /* 0x0007280001f27983 */ /* 0x000f280000300800 */
[----:B------:R-:W4:Y:S04]  /*28e00*/  LDL.LU R243, [R1+0x72c] ;  /* 0x00072c0001f37983 */ /* 0x000f280000300800 */
[----:B------:R-:W3:Y:S04]  /*28e10*/  LDL.LU R188, [R1+0x600] ;  /* 0x0006000001bc7983 */ /* 0x000ee80000300800 */
[----:B------:R-:W3:Y:S04]  /*28e20*/  LDL.LU R189, [R1+0x604] ;  /* 0x0006040001bd7983 */ /* 0x000ee80000300800 */
[----:B------:R-:W3:Y:S01]  /*28e30*/  LDL.LU R190, [R1+0x608] ;  /* 0x0006080001be7983 */ /* 0x000ee20000300800 */
[-C--:B------:R-:W-:Y:S08]  /*28e40*/  HMMA.1688.F32.TF32 R244, R196, R40.reuse, R204 ;  /* 0x00000028c4f4723c */ /* 0x080ff000000810cc */
[----:B-1----:R-:W-:Y:S01]  /*28e50*/  HMMA.1688.F32.TF32 R20, R216, R40, R44 ;  /* 0x00000028d814723c */ /* 0x002fe2000008102c */
[----:B------:R-:W4:Y:S01]  /*28e60*/  LDSM.16.M88.4 R44, [R252+0x63880] ;  /* 0x06388000fc2c783b */ /* 0x000f220000000200 */
[----:B--2---:R-:W-:-:S03]  /*28e70*/  IMAD.MOV.U32 R191, RZ, RZ, R73 ;  /* 0x000000ffffbf7224 */ /* 0x004fc600078e0049 */
[----:B------:R-:W2:Y:S04]  /*28e80*/  LDL.LU R73, [R1+0x1868] ;  /* 0x0018680001497983 */ /* 0x000ea80000300800 */
[----:B------:R-:W2:Y:S04]  /*28e90*/  LDL.LU R72, [R1+0x1864] ;  /* 0x0018640001487983 */ /* 0x000ea80000300800 */
[----:B------:R-:W2:Y:S04]  /*28ea0*/  LDL.LU R71, [R1+0x1ec] ;  /* 0x0001ec0001477983 */ /* 0x000ea80000300800 */
[----:B------:R-:W2:Y:S04]  /*28eb0*/  LDL.LU R124, [R1+0x30] ;  /* 0x00003000017c7983 */ /* 0x000ea80000300800 */
[----:B------:R-:W2:Y:S04]  /*28ec0*/  LDL.LU R125, [R1+0x34] ;  /* 0x00003400017d7983 */ /* 0x000ea80000300800 */
[----:B------:R-:W2:Y:S04]  /*28ed0*/  LDL.LU R126, [R1+0x38] ;  /* 0x00003800017e7983 */ /* 0x000ea80000300800 */
[----:B------:R-:W2:Y:S01]  /*28ee0*/  LDL.LU R127, [R1+0x3c] ;  /* 0x00003c00017f7983 */ /* 0x000ea20000300800 */
[-C--:B------:R-:W-:Y:S03]  /*28ef0*/  HMMA.1688.F32.TF32 R16, R236, R40.reuse, R92 ;  /* 0x00000028ec10723c */ /* 0x080fe6000008105c */
[----:B------:R-:W2:Y:S04]  /*28f00*/  LDL.LU R74, [R1+0x768] ;  /* 0x00076800014a7983 */ /* 0x000ea80000300800 */
[----:B------:R-:W2:Y:S01]  /*28f10*/  LDL.LU R75, [R1+0x76c] ;  /* 0x00076c00014b7983 */ /* 0x000ea20000300800 */
[-C--:B------:R-:W-:Y:S03]  /*28f20*/  HMMA.1688.F32.TF32 R24, R4, R40.reuse, R120 ;  /* 0x000000280418723c */ /* 0x080fe60000081078 */
        /* <DEDUP_REMOVED lines=8> */
[-C--:B-1----:R-:W-:Y:S03]  /*28fb0*/  HMMA.1688.F32.TF32 R20, R8, R40.reuse, R140 ;  /* 0x000000280814723c */ /* 0x082fe6000008108c */
[----:B------:R-:W1:Y:S05]  /*28fc0*/  LDSM.16.M88.4 R120, [R252+0x65880] ;  /* 0x06588000fc78783b */ /* 0x000e6a0000000200 */
[----:B---3--:R-:W-:Y:S01]  /*28fd0*/  HMMA.1688.F32.TF32 R16, R12, R40, R228 ;  /* 0x000000280c10723c */ /* 0x008fe200000810e4 */
[----:B------:R-:W-:Y:S04]  /*28fe0*/  STL.64 [R1+0x340], R24 ;  /* 0x0003401801007387 */ /* 0x000fe80000100a00 */
[----:B------:R3:W-:Y:S03]  /*28ff0*/  STL.64 [R1+0x348], R26 ;  /* 0x0003481a01007387 */ /* 0x0007e60000100a00 */
[-C--:B----4-:R-:W-:Y:S01]  /*29000*/  HMMA.1688.F32.TF32 R240, R156, R44.reuse, R240 ;  /* 0x0000002c9cf0723c */ /* 0x090fe200000810f0 */
[----:B------:R-:W-:Y:S07]  /*29010*/  STL.64 [R1+0x1758], R42 ;  /* 0x0017582a01007387 */ /* 0x000fee0000100a00 */
[-C--:B------:R-:W-:Y:S01]  /*29020*/  HMMA.1688.F32.TF32 R60, R176, R44.reuse, R188 ;  /* 0x0000002cb03c723c */ /* 0x080fe200000810bc */
[----:B------:R-:W-:Y:S04]  /*29030*/  STL.64 [R1+0x3f0], R20 ;  /* 0x0003f01401007387 */ /* 0x000fe80000100a00 */
[----:B------:R4:W-:Y:S03]  /*29040*/  STL.64 [R1+0x3f8], R22 ;  /* 0x0003f81601007387 */ /* 0x0009e60000100a00 */
[-C--:B------:R-:W-:Y:S01]  /*29050*/  HMMA.1688.F32.TF32 R64, R196, R44.reuse, R180 ;  /* 0x0000002cc440723c */ /* 0x080fe200000810b4 */
[----:B------:R-:W-:Y:S04]  /*29060*/  STL.64 [R1+0x4f0], R16 ;  /* 0x0004f01001007387 */ /* 0x000fe80000100a00 */
[----:B------:R1:W-:Y:S04]  /*29070*/  STL.64 [R1+0x4f8], R18 ;  /* 0x0004f81201007387 */ /* 0x0003e80000100a00 */
[----:B------:R-:W-:Y:S04]  /*29080*/  STL.64 [R1+0x1768], R242 ;  /* 0x001768f201007387 */ /* 0x000fe80000100a00 */
[----:B------:R-:W-:Y:S01]  /*29090*/  STL.64 [R1+0x1760], R240 ;  /* 0x001760f001007387 */ /* 0x000fe20000100a00 */
[-C--:B---3--:R-:W-:Y:S03]  /*290a0*/  HMMA.1688.F32.TF32 R24, R4, R44.reuse, R84 ;  /* 0x0000002c0418723c */ /* 0x088fe60000081054 */
[----:B------:R-:W-:Y:S04]  /*290b0*/  STL.64 [R1+0x1778], R62 ;  /* 0x0017783e01007387 */ /* 0x000fe80000100a00 */
[----:B------:R-:W-:Y:S04]  /*290c0*/  STL.64 [R1+0x1770], R60 ;  /* 0x0017703c01007387 */ /* 0x000fe80000100a00 */
[----:B------:R-:W-:Y:S01]  /*290d0*/  STL.64 [R1+0x1788], R66 ;  /* 0x0017884201007387 */ /* 0x000fe20000100a00 */
[-C--:B----4-:R-:W-:Y:S03]  /*290e0*/  HMMA.1688.F32.TF32 R20, R8, R44.reuse, R88 ;  /* 0x0000002c0814723c */ /* 0x090fe60000081058 */
[----:B------:R-:W-:Y:S05]  /*290f0*/  STL.64 [R1+0x1780], R64 ;  /* 0x0017804001007387 */ /* 0x000fea0000100a00 */
[-C--:B--2---:R-:W-:Y:S08]  /*29100*/  HMMA.1688.F32.TF32 R68, R216, R44.reuse, R68 ;  /* 0x0000002cd844723c */ /* 0x084ff00000081044 */
[-C--:B-1----:R-:W-:Y:S11]  /*29110*/  HMMA.1688.F32.TF32 R16, R236, R44.reuse, R124 ;  /* 0x0000002cec10723c */ /* 0x082ff6000008107c */
[----:B------:R-:W-:Y:S04]  /*29120*/  @!UPT UIADD3 URZ, URZ, URZ, URZ ;  /* 0x0000003f3f3ff290 */ /* 0x000fe8000fffe03f */
[----:B------:R-:W-:Y:S04]  /*29130*/  STL.64 [R1+0x1798], R70 ;  /* 0x0017984601007387 */ /* 0x000fe80000100a00 */
[----:B------:R-:W-:Y:S04]  /*29140*/  STL.64 [R1+0x1790], R68 ;  /* 0x0017904401007387 */ /* 0x000fe80000100a00 */
[----:B------:R-:W-:Y:S04]  /*29150*/  STL.64 [R1+0xd0], R16 ;  /* 0x0000d01001007387 */ /* 0x000fe80000100a00 */
[----:B------:R1:W-:Y:S02]  /*29160*/  STL.64 [R1+0xd8], R18 ;  /* 0x0000d81201007387 */ /* 0x0003e40000100a00 */
[----:B-1----:R-:W-:Y:S02]  /*29170*/  HMMA.1688.F32.TF32 R16, R12, R44, R164 ;  /* 0x0000002c0c10723c */ /* 0x002fe400000810a4 */
[----:B------:R1:W-:Y:S04]  /*29180*/  STL.64 [R1+0x240], R24 ;  /* 0x0002401801007387 */ /* 0x0003e80000100a00 */
[----:B------:R2:W-:Y:S04]  /*29190*/  STL.64 [R1+0x248], R26 ;  /* 0x0002481a01007387 */ /* 0x0005e80000100a00 */
[----:B------:R-:W-:Y:S01]  /*291a0*/  STL.64 [R1+0x17a0], R46 ;  /* 0x0017a02e01007387 */ /* 0x000fe20000100a00 */
[----:B------:R-:W-:-:S03]  /*291b0*/  IMAD.MOV.U32 R124, RZ, RZ, R144 ;  /* 0x000000ffff7c7224 */ /* 0x000fc600078e0090 */
[----:B------:R-:W-:Y:S01]  /*291c0*/  STL.64 [R1+0x3b0], R20 ;  /* 0x0003b01401007387 */ /* 0x000fe20000100a00 */
[----:B------:R-:W-:-:S03]  /*291d0*/  IMAD.MOV.U32 R125, RZ, RZ, R145 ;  /* 0x000000ffff7d7224 */ /* 0x000fc600078e0091 */
[----:B------:R-:W-:Y:S05]  /*291e0*/  STL.64 [R1+0x3b8], R22 ;  /* 0x0003b81601007387 */ /* 0x000fea0000100a00 */
[----:B------:R-:W-:Y:S04]  /*291f0*/  STL.64 [R1+0x440], R16 ;  /* 0x0004401001007387 */ /* 0x000fe80000100a00 */
[----:B------:R3:W-:Y:S04]  /*29200*/  STL.64 [R1+0x448], R18 ;  /* 0x0004481201007387 */ /* 0x0007e80000100a00 */
[----:B------:R-:W4:Y:S04]  /*29210*/  LDL.LU R144, [R1+0x1860] ;  /* 0x0018600001907983 */ /* 0x000f280000300800 */
[----:B------:R-:W2:Y:S01]  /*29220*/  LDL.LU R145, [R1+0x185c] ;  /* 0x00185c0001917983 */ /* 0x000ea20000300800 */
[----:B------:R-:W-:Y:S01]  /*29230*/  MOV R126, R152 ;  /* 0x00000098007e7202 */ /* 0x000fe20000000f00 */
[----:B------:R-:W-:-:S02]  /*29240*/  IMAD.MOV.U32 R127, RZ, RZ, R153 ;  /* 0x000000ffff7f7224 */ /* 0x000fc400078e0099 */
        /* <DEDUP_REMOVED lines=38> */
[----:B----4-:R-:W-:Y:S01]  /*294b0*/  IMAD.MOV.U32 R113, RZ, RZ, R144 ;  /* 0x000000ffff717224 */ /* 0x010fe200078e0090 */
[----:B--2---:R-:W-:-:S02]  /*294c0*/  MOV R112, R145 ;  /* 0x0000009100707202 */ /* 0x004fc40000000f00 */
[----:B------:R-:W2:Y:S04]  /*294d0*/  LDL.LU R145, [R1+0x1840] ;  /* 0x0018400001917983 */ /* 0x000ea80000300800 */
[----:B------:R-:W4:Y:S04]  /*294e0*/  LDL.LU R144, [R1+0x183c] ;  /* 0x00183c0001907983 */ /* 0x000f280000300800 */
[----:B------:R-:W4:Y:S04]  /*294f0*/  LDL.LU R77, [R1+0x1838] ;  /* 0x00183800014d7983 */ /* 0x000f280000300800 */
[----:B------:R-:W4:Y:S01]  /*29500*/  LDL.LU R76, [R1+0x1834] ;  /* 0x00183400014c7983 */ /* 0x000f220000300800 */
[----:B---3--:R-:W-:Y:S01]  /*29510*/  IMAD.MOV.U32 R135, RZ, RZ, R149 ;  /* 0x000000ffff877224 */ /* 0x008fe200078e0095 */
[----:B------:R-:W-:Y:S01]  /*29520*/  MOV R134, R80 ;  /* 0x0000005000867202 */ /* 0x000fe20000000f00 */
[----:B------:R-:W-:-:S02]  /*29530*/  IMAD.MOV.U32 R133, RZ, RZ, R81 ;  /* 0x000000ffff857224 */ /* 0x000fc400078e0051 */
[----:B------:R-:W-:Y:S02]  /*29540*/  IMAD.MOV.U32 R132, RZ, RZ, R148 ;  /* 0x000000ffff847224 */ /* 0x000fe400078e0094 */
[----:B------:R-:W3:Y:S04]  /*29550*/  LDL.LU R148, [R1+0x1830] ;  /* 0x0018300001947983 */ /* 0x000ee80000300800 */
[----:B------:R-:W3:Y:S04]  /*29560*/  LDL.LU R81, [R1+0x182c] ;  /* 0x00182c0001517983 */ /* 0x000ee80000300800 */
[----:B------:R-:W3:Y:S04]  /*29570*/  LDL.LU R80, [R1+0x1828] ;  /* 0x0018280001507983 */ /* 0x000ee80000300800 */
[----:B------:R-:W3:Y:S01]  /*29580*/  LDL.LU R149, [R1+0x1824] ;  /* 0x0018240001957983 */ /* 0x000ee20000300800 */
[----:B--2---:R-:W-:-:S02]  /*29590*/  IMAD.MOV.U32 R211, RZ, RZ, R145 ;  /* 0x000000ffffd37224 */ /* 0x004fc400078e0091 */
[----:B----4-:R-:W-:Y:S02]  /*295a0*/  IMAD.MOV.U32 R210, RZ, RZ, R144 ;  /* 0x000000ffffd27224 */ /* 0x010fe400078e0090 */
[----:B------:R-:W-:Y:S02]  /*295b0*/  IMAD.MOV.U32 R208, RZ, RZ, R77 ;  /* 0x000000ffffd07224 */ /* 0x000fe400078e004d */
[----:B------:R-:W2:Y:S01]  /*295c0*/  LDL.LU R77, [R1+0x1820] ;  /* 0x00182000014d7983 */ /* 0x000ea20000300800 */
[----:B------:R-:W-:-:S03]  /*295d0*/  MOV R209, R76 ;  /* 0x0000004c00d17202 */ /* 0x000fc60000000f00 */
[----:B------:R-:W2:Y:S04]  /*295e0*/  LDL.LU R76, [R1+0x181c] ;  /* 0x00181c00014c7983 */ /* 0x000ea80000300800 */
[----:B------:R-:W4:Y:S04]  /*295f0*/  LDL.LU R144, [R1+0x1818] ;  /* 0x0018180001907983 */ /* 0x000f280000300800 */
[----:B------:R-:W2:Y:S04]  /*29600*/  LDL.LU R145, [R1+0x1814] ;  /* 0x0018140001917983 */ /* 0x000ea80000300800 */
[----:B------:R-:W2:Y:S04]  /*29610*/  LDL.LU R82, [R1+0x598] ;  /* 0x0005980001527983 */ /* 0x000ea80000300800 */
[----:B------:R-:W2:Y:S04]  /*29620*/  LDL.LU R83, [R1+0x59c] ;  /* 0x00059c0001537983 */ /* 0x000ea80000300800 */
[----:B------:R-:W2:Y:S04]  /*29630*/  LDL.LU R78, [R1+0x698] ;  /* 0x00069800014e7983 */ /* 0x000ea80000300800 */
[----:B------:R-:W2:Y:S04]  /*29640*/  LDL.LU R79, [R1+0x69c] ;  /* 0x00069c00014f7983 */ /* 0x000ea80000300800 */
[----:B-1----:R-:W2:Y:S04]  /*29650*/  LDL.LU R24, [R1+0x280] ;  /* 0x0002800001187983 */ /* 0x002ea80000300800 */
[----:B------:R-:W2:Y:S04]  /*29660*/  LDL.LU R25, [R1+0x284] ;  /* 0x0002840001197983 */ /* 0x000ea80000300800 */
[----:B------:R-:W2:Y:S04]  /*29670*/  LDL.LU R26, [R1+0x288] ;  /* 0x00028800011a7983 */ /* 0x000ea80000300800 */
[----:B------:R-:W2:Y:S01]  /*29680*/  LDL.LU R27, [R1+0x28c] ;  /* 0x00028c00011b7983 */ /* 0x000ea20000300800 */
[-C--:B------:R-:W-:Y:S03]  /*29690*/  HMMA.1688.F32.TF32 R16, R236, R48.reuse, R208 ;  /* 0x00000030ec10723c */ /* 0x080fe600000810d0 */
[----:B------:R-:W2:Y:S04]  /*296a0*/  LDL.LU R200, [R1+0x7e0] ;  /* 0x0007e00001c87983 */ /* 0x000ea80000300800 */
[----:B------:R-:W2:Y:S04]  /*296b0*/  LDL.LU R201, [R1+0x7e4] ;  /* 0x0007e40001c97983 */ /* 0x000ea80000300800 */
[----:B------:R-:W2:Y:S04]  /*296c0*/  LDL.LU R202, [R1+0x7e8] ;  /* 0x0007e80001ca7983 */ /* 0x000ea80000300800 */
[----:B------:R-:W2:Y:S04]  /*296d0*/  LDL.LU R203, [R1+0x7ec] ;  /* 0x0007ec0001cb7983 */ /* 0x000ea80000300800 */
[----:B------:R-:W2:Y:S04]  /*296e0*/  LDL.LU R100, [R1+0x3d0] ;  /* 0x0003d00001647983 */ /* 0x000ea80000300800 */
[----:B------:R-:W2:Y:S01]  /*296f0*/  LDL.LU R101, [R1+0x3d4] ;  /* 0x0003d40001657983 */ /* 0x000ea20000300800 */
[----:B---3--:R-:W-:Y:S01]  /*29700*/  MOV R171, R148 ;  /* 0x0000009400ab7202 */ /* 0x008fe20000000f00 */
[----:B------:R-:W-:Y:S01]  /*29710*/  HMMA.1688.F32.TF32 R20, R8, R48, R112 ;  /* 0x000000300814723c */ /* 0x000fe20000081070 */
[----:B------:R-:W-:-:S02]  /*29720*/  IMAD.MOV.U32 R170, RZ, RZ, R149 ;  /* 0x000000ffffaa7224 */ /* 0x000fc400078e0095 */
[----:B------:R-:W-:Y:S02]  /*29730*/  IMAD.MOV.U32 R30, RZ, RZ, R153 ;  /* 0x000000ffff1e7224 */ /* 0x000fe400078e0099 */
[----:B------:R-:W-:Y:S02]  /*29740*/  IMAD.MOV.U32 R31, RZ, RZ, R152 ;  /* 0x000000ffff1f7224 */ /* 0x000fe400078e0098 */
[----:B----4-:R-:W-:Y:S01]  /*29750*/  IMAD.MOV.U32 R103, RZ, RZ, R144 ;  /* 0x000000ffff677224 */ /* 0x010fe200078e0090 */
[----:B--2---:R-:W-:Y:S02]  /*29760*/  MOV R102, R145 ;  /* 0x0000009100667202 */ /* 0x004fe40000000f00 */
        /* <DEDUP_REMOVED lines=8> */
[----:B------:R-:W2:Y:S04]  /*297f0*/  LDL.LU R149, [R1+0x1808] ;  /* 0x0018080001957983 */ /* 0x000ea80000300800 */
[----:B------:R-:W2:Y:S04]  /*29800*/  LDL.LU R148, [R1+0x1804] ;  /* 0x0018040001947983 */ /* 0x000ea80000300800 */
[----:B------:R-:W2:Y:S04]  /*29810*/  LDL.LU R146, [R1+0x8e8] ;  /* 0x0008e80001927983 */ /* 0x000ea80000300800 */
[----:B------:R-:W2:Y:S01]  /*29820*/  LDL.LU R147, [R1+0x8ec] ;  /* 0x0008ec0001937983 */ /* 0x000ea20000300800 */
[-C--:B------:R-:W-:Y:S03]  /*29830*/  HMMA.1688.F32.TF32 R84, R216, R48.reuse, R24 ;  /* 0x00000030d854723c */ /* 0x080fe60000081018 */
[----:B------:R-:W2:Y:S04]  /*29840*/  LDL.LU R180, [R1+0x8f0] ;  /* 0x0008f00001b47983 */ /* 0x000ea80000300800 */
[----:B------:R-:W2:Y:S01]  /*29850*/  LDL.LU R181, [R1+0x8f4] ;  /* 0x0008f40001b57983 */ /* 0x000ea20000300800 */
[----:B------:R-:W-:Y:S03]  /*29860*/  HMMA.1688.F32.TF32 R24, R4, R48, R132 ;  /* 0x000000300418723c */ /* 0x000fe60000081084 */
[----:B------:R-:W2:Y:S04]  /*29870*/  LDL.LU R182, [R1+0x8f8] ;  /* 0x0008f80001b67983 */ /* 0x000ea80000300800 */
[----:B------:R-:W2:Y:S04]  /*29880*/  LDL.LU R183, [R1+0x8fc] ;  /* 0x0008fc0001b77983 */ /* 0x000ea80000300800 */
[----:B------:R-:W2:Y:S04]  /*29890*/  LDL.LU R150, [R1+0x8d8] ;  /* 0x0008d80001967983 */ /* 0x000ea80000300800 */
[----:B------:R-:W2:Y:S04]  /*298a0*/  LDL.LU R151, [R1+0x8dc] ;  /* 0x0008dc0001977983 */ /* 0x000ea80000300800 */
[----:B------:R-:W-:Y:S04]  /*298b0*/  STL.64 [R1+0x90], R16 ;  /* 0x0000901001007387 */ /* 0x000fe80000100a00 */
[----:B------:R1:W-:Y:S01]  /*298c0*/  STL.64 [R1+0x98], R18 ;  /* 0x0000981201007387 */ /* 0x0003e20000100a00 */
[----:B------:R-:W-:Y:S03]  /*298d0*/  HMMA.1688.F32.TF32 R88, R156, R52, R200 ;  /* 0x000000349c58723c */ /* 0x000fe600000810c8 */
[----:B------:R-:W-:Y:S05]  /*298e0*/  LDSM.16.M88.4 R132, [R252+0x67080] ;  /* 0x06708000fc84783b */ /* 0x000fea0000000200 */
[----:B-1----:R-:W-:Y:S01]  /*298f0*/  HMMA.1688.F32.TF32 R16, R12, R48, R96 ;  /* 0x000000300c10723c */ /* 0x002fe20000081060 */
[----:B------:R-:W-:Y:S04]  /*29900*/  STL.64 [R1+0x200], R24 ;  /* 0x0002001801007387 */ /* 0x000fe80000100a00 */
[----:B------:R-:W-:Y:S04]  /*29910*/  STL.64 [R1+0x208], R26 ;  /* 0x0002081a01007387 */ /* 0x000fe80000100a00 */
[----:B------:R-:W-:Y:S04]  /*29920*/  STL.64 [R1+0x350], R20 ;  /* 0x0003501401007387 */ /* 0x000fe80000100a00 */
[----:B------:R-:W-:Y:S10]  /*29930*/  STL.64 [R1+0x358], R22 ;  /* 0x0003581601007387 */ /* 0x000ff40000100a00 */
        /* <DEDUP_REMOVED lines=16> */
[-C--:B------:R-:W-:Y:S01]  /*29a40*/  HMMA.1688.F32.TF32 R20, R8, R56.reuse, R124 ;  /* 0x000000380814723c */ /* 0x080fe2000008107c */
[----:B------:R-:W1:Y:S06]  /*29a50*/  LDSM.16.M88.4 R124, [R252+0x66080] ;  /* 0x06608000fc7c783b */ /* 0x000e6c0000000200 */
[----:B------:R-:W-:Y:S04]  /*29a60*/  STL.64 [R1+0x10], R16 ;  /* 0x0000101001007387 */ /* 0x000fe80000100a00 */
[----:B------:R1:W-:Y:S02]  /*29a70*/  STL.64 [R1+0x18], R18 ;  /* 0x0000181201007387 */ /* 0x0003e40000100a00 */
[----:B-1----:R-:W-:Y:S02]  /*29a80*/  HMMA.1688.F32.TF32 R16, R12, R56, R232 ;  /* 0x000000380c10723c */ /* 0x002fe400000810e8 */
[----:B------:R-:W-:Y:S04]  /*29a90*/  STL.64 [R1+0x140], R24 ;  /* 0x0001401801007387 */ /* 0x000fe80000100a00 */
[----:B------:R-:W-:Y:S04]  /*29aa0*/  STL.64 [R1+0x148], R26 ;  /* 0x0001481a01007387 */ /* 0x000fe80000100a00 */
[----:B------:R-:W-:Y:S04]  /*29ab0*/  STL.64 [R1+0x280], R20 ;  /* 0x0002801401007387 */ /* 0x000fe80000100a00 */
[----:B------:R-:W-:Y:S09]  /*29ac0*/  STL.64 [R1+0x288], R22 ;  /* 0x0002881601007387 */ /* 0x000ff20000100a00 */
[----:B------:R1:W-:Y:S04]  /*29ad0*/  STL.64 [R1+0x3a0], R16 ;  /* 0x0003a01001007387 */ /* 0x0003e80000100a00 */
[----:B------:R1:W-:Y:S04]  /*29ae0*/  STL.64 [R1+0x3a8], R18 ;  /* 0x0003a81201007387 */ /* 0x0003e80000100a00 */
[----:B------:R-:W2:Y:S04]  /*29af0*/  LDL.LU R28, [R1+0x550] ;  /* 0x00055000011c7983 */ /* 0x000ea80000300800 */
[----:B------:R-:W2:Y:S04]  /*29b00*/  LDL.LU R29, [R1+0x554] ;  /* 0x00055400011d7983 */ /* 0x000ea80000300800 */
[----:B------:R-:W1:Y:S04]  /*29b10*/  LDL.LU R153, [R1+0x1800] ;  /* 0x0018000001997983 */ /* 0x000e680000300800 */
[----:B------:R-:W2:Y:S04]  /*29b20*/  LDL.LU R152, [R1+0x17fc] ;  /* 0x0017fc0001987983 */ /* 0x000ea80000300800 */
[----:B------:R-:W3:Y:S04]  /*29b30*/  LDL.LU R36, [R1+0x560] ;  /* 0x0005600001247983 */ /* 0x000ee80000300800 */
[----:B------:R-:W3:Y:S04]  /*29b40*/  LDL.LU R37, [R1+0x564] ;  /* 0x0005640001257983 */ /* 0x000ee80000300800 */
[----:B------:R-:W3:Y:S04]  /*29b50*/  LDL.LU R38, [R1+0x568] ;  /* 0x0005680001267983 */ /* 0x000ee80000300800 */
[----:B------:R-:W3:Y:S01]  /*29b60*/  LDL.LU R39, [R1+0x56c] ;  /* 0x00056c0001277983 */ /* 0x000ee20000300800 */
[----:B-1----:R-:W-:-:S03]  /*29b70*/  MOV R16, R153 ;  /* 0x0000009900107202 */ /* 0x002fc60000000f00 */
[----:B------:R-:W3:Y:S01]  /*29b80*/  LDL.LU R153, [R1+0x17f8] ;  /* 0x0017f80001997983 */ /* 0x000ee20000300800 */
[----:B--2---:R-:W-:-:S03]  /*29b90*/  IMAD.MOV.U32 R17, RZ, RZ, R152 ;  /* 0x000000ffff117224 */ /* 0x004fc600078e0098 */
[----:B------:R-:W2:Y:S04]  /*29ba0*/  LDL.LU R152, [R1+0x17f4] ;  /* 0x0017f40001987983 */ /* 0x000ea80000300800 */
[----:B------:R-:W4:Y:S04]  /*29bb0*/  LDL.LU R18, [R1+0x578] ;  /* 0x0005780001127983 */ /* 0x000f280000300800 */
[----:B------:R-:W4:Y:S04]  /*29bc0*/  LDL.LU R19, [R1+0x57c] ;  /* 0x00057c0001137983 */ /* 0x000f280000300800 */
[----:B------:R-:W4:Y:S04]  /*29bd0*/  LDL.LU R248, [R1+0x5f0] ;  /* 0x0005f00001f87983 */ /* 0x000f280000300800 */
[----:B------:R-:W4:Y:S01]  /*29be0*/  LDL.LU R249, [R1+0x5f4] ;  /* 0x0005f40001f97983 */ /* 0x000f220000300800 */
[----:B---3--:R-:W-:-:S03]  /*29bf0*/  IMAD.MOV.U32 R250, RZ, RZ, R153 ;  /* 0x000000fffffa7224 */ /* 0x008fc600078e0099 */
[----:B------:R-:W3:Y:S01]  /*29c00*/  LDL.LU R153, [R1+0x17f0] ;  /* 0x0017f00001997983 */ /* 0x000ee20000300800 */
[----:B--2---:R-:W-:-:S03]  /*29c10*/  MOV R251, R152 ;  /* 0x0000009800fb7202 */ /* 0x004fc60000000f00 */
[----:B------:R-:W2:Y:S04]  /*29c20*/  LDL.LU R152, [R1+0x17ec] ;  /* 0x0017ec0001987983 */ /* 0x000ea80000300800 */
[----:B------:R-:W4:Y:S04]  /*29c30*/  LDL.LU R244, [R1+0x610] ;  /* 0x0006100001f47983 */ /* 0x000f280000300800 */
[----:B------:R-:W4:Y:S04]  /*29c40*/  LDL.LU R245, [R1+0x614] ;  /* 0x0006140001f57983 */ /* 0x000f280000300800 */
[----:B------:R-:W4:Y:S04]  /*29c50*/  LDL.LU R246, [R1+0x618] ;  /* 0x0006180001f67983 */ /* 0x000f280000300800 */
[----:B------:R-:W4:Y:S01]  /*29c60*/  LDL.LU R247, [R1+0x61c] ;  /* 0x00061c0001f77983 */ /* 0x000f220000300800 */
[----:B---3--:R-:W-:-:S03]  /*29c70*/  IMAD.MOV.U32 R228, RZ, RZ, R153 ;  /* 0x000000ffffe47224 */ /* 0x008fc600078e0099 */
[----:B------:R-:W3:Y:S01]  /*29c80*/  LDL.LU R153, [R1+0x17e8] ;  /* 0x0017e80001997983 */ /* 0x000ee20000300800 */
[----:B--2---:R-:W-:-:S03]  /*29c90*/  IMAD.MOV.U32 R229, RZ, RZ, R152 ;  /* 0x000000ffffe57224 */ /* 0x004fc600078e0098 */
[----:B------:R-:W2:Y:S01]  /*29ca0*/  LDL.LU R152, [R1+0x17e4] ;  /* 0x0017e40001987983 */ /* 0x000ea20000300800 */
[----:B------:R-:W-:Y:S03]  /*29cb0*/  HMMA.1688.F32.TF32 R96, R196, R52, R108 ;  /* 0x00000034c460723c */ /* 0x000fe6000008106c */
[----:B------:R-:W4:Y:S04]  /*29cc0*/  LDL.LU R230, [R1+0x638] ;  /* 0x0006380001e67983 */ /* 0x000f280000300800 */
[----:B------:R-:W4:Y:S01]  /*29cd0*/  LDL.LU R231, [R1+0x63c] ;  /* 0x00063c0001e77983 */ /* 0x000f220000300800 */
[----:B------:R-:W-:Y:S03]  /*29ce0*/  HMMA.1688.F32.TF32 R108, R176, R56, R220 ;  /* 0x00000038b06c723c */ /* 0x000fe600000810dc */
[----:B------:R-:W4:Y:S04]  /*29cf0*/  LDL.LU R220, [R1+0x650] ;  /* 0x0006500001dc7983 */ /* 0x000f280000300800 */
[----:B------:R-:W4:Y:S01]  /*29d00*/  LDL.LU R221, [R1+0x654] ;  /* 0x0006540001dd7983 */ /* 0x000f220000300800 */
[----:B---3--:R-:W-:-:S03]  /*29d10*/  MOV R222, R153 ;  /* 0x0000009900de7202 */ /* 0x008fc60000000f00 */
        /* <DEDUP_REMOVED lines=18> */
[----:B------:R-:W2:Y:S04]  /*29e40*/  LDL.LU R152, [R1+0x17cc] ;  /* 0x0017cc0001987983 */ /* 0x000ea80000300800 */
[----:B------:R-:W4:Y:S04]  /*29e50*/  LDL.LU R200, [R1+0x6f0] ;  /* 0x0006f00001c87983 */ /* 0x000f280000300800 */
[----:B------:R-:W4:Y:S04]  /*29e60*/  LDL.LU R201, [R1+0x6f4] ;  /* 0x0006f40001c97983 */ /* 0x000f280000300800 */
        /* <DEDUP_REMOVED lines=13> */
[----:B------:R-:W2:Y:S01]  /*29f40*/  LDL.LU R152, [R1+0x17bc] ;  /* 0x0017bc0001987983 */ /* 0x000ea20000300800 */
[----:B------:R-:W-:Y:S03]  /*29f50*/  HMMA.1688.F32.TF32 R140, R156, R120, R180 ;  /* 0x000000789c8c723c */ /* 0x000fe600000810b4 */
[----:B------:R-:W4:Y:S04]  /*29f60*/  LDL.LU R184, [R1+0x7b0] ;  /* 0x0007b00001b87983 */ /* 0x000f280000300800 */
[----:B------:R-:W4:Y:S04]  /*29f70*/  LDL.LU R185, [R1+0x7b4] ;  /* 0x0007b40001b97983 */ /* 0x000f280000300800 */
[----:B------:R-:W4:Y:S04]  /*29f80*/  LDL.LU R186, [R1+0x7b8] ;  /* 0x0007b80001ba7983 */ /* 0x000f280000300800 */
[----:B------:R-:W4:Y:S04]  /*29f90*/  LDL.LU R187, [R1+0x7bc] ;  /* 0x0007bc0001bb7983 */ /* 0x000f280000300800 */
[----:B------:R-:W4:Y:S04]  /*29fa0*/  LDL.LU R180, [R1+0x7c0] ;  /* 0x0007c00001b47983 */ /* 0x000f280000300800 */
[----:B------:R-:W4:Y:S01]  /*29fb0*/  LDL.LU R181, [R1+0x7c4] ;  /* 0x0007c40001b57983 */ /* 0x000f220000300800 */
[----:B---3--:R-:W-:-:S02]  /*29fc0*/  IMAD.MOV.U32 R183, RZ, RZ, R153 ;  /* 0x000000ffffb77224 */ /* 0x008fc400078e0099 */
[----:B--2---:R-:W-:Y:S02]  /*29fd0*/  IMAD.MOV.U32 R182, RZ, RZ, R152 ;  /* 0x000000ffffb67224 */ /* 0x004fe400078e0098 */
[----:B------:R-:W2:Y:S04]  /*29fe0*/  LDL.LU R152, [R1+0x17b8] ;  /* 0x0017b80001987983 */ /* 0x000ea80000300800 */
[----:B------:R-:W3:Y:S01]  /*29ff0*/  LDL.LU R153, [R1+0x17b4] ;  /* 0x0017b40001997983 */ /* 0x000ee20000300800 */
[-C--:B----4-:R-:W-:Y:S03]  /*2a000*/  HMMA.1688.F32.TF32 R116, R216, R56.reuse, R168 ;  /* 0x00000038d874723c */ /* 0x090fe600000810a8 */
[----:B------:R-:W4:Y:S04]  /*2a010*/  LDL.LU R172, [R1+0x830] ;  /* 0x0008300001ac7983 */ /* 0x000f280000300800 */
[----:B------:R-:W4:Y:S04]  /*2a020*/  LDL.LU R173, [R1+0x834] ;  /* 0x0008340001ad7983 */ /* 0x000f280000300800 */
[----:B------:R-:W4:Y:S04]  /*2a030*/  LDL.LU R174, [R1+0x838] ;  /* 0x0008380001ae7983 */ /* 0x000f280000300800 */
[----:B------:R-:W4:Y:S04]  /*2a040*/  LDL.LU R175, [R1+0x83c] ;  /* 0x00083c0001af7983 */ /* 0x000f280000300800 */
[----:B------:R-:W4:Y:S01]  /*2a050*/  LDL.LU R168, [R1+0x840] ;  /* 0x0008400001a87983 */ /* 0x000f220000300800 */
[-C--:B------:R-:W-:Y:S08]  /*2a060*/  HMMA.1688.F32.TF32 R104, R156, R56.reuse, R160 ;  /* 0x000000389c68723c */ /* 0x080ff000000810a0 */
[----:B------:R-:W-:Y:S01]  /*2a070*/  HMMA.1688.F32.TF32 R112, R196, R56, R192 ;  /* 0x00000038c470723c */ /* 0x000fe200000810c0 */
[----:B--2---:R-:W-:Y:S01]  /*2a080*/  IMAD.MOV.U32 R170, RZ, RZ, R152 ;  /* 0x000000ffffaa7224 */ /* 0x004fe200078e0098 */
[----:B---3--:R-:W-:-:S02]  /*2a090*/  MOV R169, R153 ;  /* 0x0000009900a97202 */ /* 0x008fc40000000f00 */
[----:B------:R-:W2:Y:S04]  /*2a0a0*/  LDL.LU R153, [R1+0x17b0] ;  /* 0x0017b00001997983 */ /* 0x000ea80000300800 */
        /* <DEDUP_REMOVED lines=44> */
[----:B------:R-:W-:Y:S03]  /*2a370*/  HMMA.1688.F32.TF32 R92, R176, R52, R128 ;  /* 0x00000034b05c723c */ /* 0x000fe60000081080 */
[----:B------:R-:W1:Y:S05]  /*2a380*/  LDSM.16.M88.4 R128, [R252+0x66880] ;  /* 0x06688000fc80783b */ /* 0x000e6a0000000200 */
[C---:B------:R-:W-:Y:S08]  /*2a390*/  HMMA.1688.F32.TF32 R16, R4.reuse, R124, R16 ;  /* 0x0000007c0410723c */ /* 0x040ff00000081010 */
[----:B-1----:R-:W-:Y:S08]  /*2a3a0*/  HMMA.1688.F32.TF32 R36, R4, R128, R36 ;  /* 0x000000800424723c */ /* 0x002ff00000081024 */
[----:B------:R-:W-:Y:S08]  /*2a3b0*/  HMMA.1688.F32.TF32 R232, R236, R132, R244 ;  /* 0x00000084ece8723c */ /* 0x000ff000000810f4 */
[C---:B------:R-:W-:Y:S08]  /*2a3c0*/  HMMA.1688.F32.TF32 R100, R216.reuse, R52, R100 ;  /* 0x00000034d864723c */ /* 0x040ff00000081064 */
[C---:B------:R-:W-:Y:S08]  /*2a3d0*/  HMMA.1688.F32.TF32 R200, R216.reuse, R120, R200 ;  /* 0x00000078d8c8723c */ /* 0x040ff000000810c8 */
[C---:B------:R-:W-:Y:S08]  /*2a3e0*/  HMMA.1688.F32.TF32 R204, R216.reuse, R124, R204 ;  /* 0x0000007cd8cc723c */ /* 0x040ff000000810cc */
[----:B------:R-:W-:Y:S08]  /*2a3f0*/  HMMA.1688.F32.TF32 R212, R216, R132, R212 ;  /* 0x00000084d8d4723c */ /* 0x000ff000000810d4 */
[C---:B------:R-:W-:Y:S08]  /*2a400*/  HMMA.1688.F32.TF32 R76, R176.reuse, R48, R76 ;  /* 0x00000030b04c723c */ /* 0x040ff0000008104c */
[----:B----4-:R-:W-:Y:S08]  /*2a410*/  HMMA.1688.F32.TF32 R172, R176, R132, R172 ;  /* 0x00000084b0ac723c */ /* 0x010ff000000810ac */
[C---:B------:R-:W-:Y:S08]  /*2a420*/  HMMA.1688.F32.TF32 R72, R156.reuse, R48, R72 ;  /* 0x000000309c48723c */ /* 0x040ff00000081048 */
[C---:B------:R-:W-:Y:S08]  /*2a430*/  HMMA.1688.F32.TF32 R144, R156.reuse, R124, R144 ;  /* 0x0000007c9c90723c */ /* 0x040ff00000081090 */
[-C--:B------:R-:W-:Y:S08]  /*2a440*/  HMMA.1688.F32.TF32 R148, R156, R128.reuse, R148 ;  /* 0x000000809c94723c */ /* 0x080ff00000081094 */
[C---:B---3--:R-:W-:Y:S08]  /*2a450*/  HMMA.1688.F32.TF32 R168, R176.reuse, R128, R168 ;  /* 0x00000080b0a8723c */ /* 0x048ff000000810a8 */
[----:B--2---:R-:W-:Y:S08]  /*2a460*/  HMMA.1688.F32.TF32 R164, R176, R124, R64 ;  /* 0x0000007cb0a4723c */ /* 0x004ff00000081040 */
[C---:B------:R-:W-:Y:S08]  /*2a470*/  HMMA.1688.F32.TF32 R152, R156.reuse, R132, R152 ;  /* 0x000000849c98723c */ /* 0x040ff00000081098 */
[----:B------:R-:W-:Y:S08]  /*2a480*/  HMMA.1688.F32.TF32 R156, R156, R136, R68 ;  /* 0x000000889c9c723c */ /* 0x000ff00000081044 */
[C---:B------:R-:W-:Y:S11]  /*2a490*/  HMMA.1688.F32.TF32 R20, R4.reuse, R120, R20 ;  /* 0x000000780414723c */ /* 0x040ff60000081014 */
[----:B------:R-:W-:Y:S11]  /*2a4a0*/  @!UPT UIADD3 URZ, URZ, URZ, URZ ;  /* 0x0000003f3f3ff290 */ /* 0x000ff6000fffe03f */
[----:B------:R-:W-:Y:S01]  /*2a4b0*/  @!UPT UIADD3 URZ, URZ, URZ, URZ ;  /* 0x0000003f3f3ff290 */ /* 0x000fe2000fffe03f */
[----:B------:R-:W-:Y:S04]  /*2a4c0*/  STL.64 [R1+0x70], R20 ;  /* 0x0000701401007387 */ /* 0x000fe80000100a00 */
[----:B------:R1:W-:Y:S04]  /*2a4d0*/  STL.64 [R1+0x78], R22 ;  /* 0x0000781601007387 */ /* 0x0003e80000100a00 */
[----:B------:R-:W-:Y:S04]  /*2a4e0*/  STL.64 [R1+0x60], R16 ;  /* 0x0000601001007387 */ /* 0x000fe80000100a00 */
[----:B------:R2:W-:Y:S01]  /*2a4f0*/  STL.64 [R1+0x68], R18 ;  /* 0x0000681201007387 */ /* 0x0005e20000100a00 */
[C---:B-1----:R-:W-:Y:S08]  /*2a500*/  HMMA.1688.F32.TF32 R20, R4.reuse, R132, R28 ;  /* 0x000000840414723c */ /* 0x042ff0000008101c */
[----:B--2---:R-:W-:Y:S01]  /*2a510*/  HMMA.1688.F32.TF32 R16, R4, R136, R32 ;  /* 0x000000880410723c */ /* 0x004fe20000081020 */
[----:B------:R-:W-:Y:S04]  /*2a520*/  STL.64 [R1+0x50], R36 ;  /* 0x0000502401007387 */ /* 0x000fe80000100a00 */
[----:B------:R-:W-:Y:S03]  /*2a530*/  STL.64 [R1+0x58], R38 ;  /* 0x0000582601007387 */ /* 0x000fe60000100a00 */
[----:B------:R-:W-:Y:S01]  /*2a540*/  HMMA.1688.F32.TF32 R208, R216, R128, R208 ;  /* 0x00000080d8d0723c */ /* 0x000fe200000810d0 */
[----:B------:R-:W-:Y:S04]  /*2a550*/  LDS R4, [R2+0x14000] ;  /* 0x0140000002047984 */ /* 0x000fe80000000800 */
[----:B------:R-:W-:Y:S04]  /*2a560*/  LDS R6, [R2+0x16000] ;  /* 0x0160000002067984 */ /* 0x000fe80000000800 */
[----:B------:R-:W-:Y:S04]  /*2a570*/  STL.64 [R1+0x40], R20 ;  /* 0x0000401401007387 */ /* 0x000fe80000100a00 */
[----:B------:R-:W-:Y:S04]  /*2a580*/  STL.64 [R1+0x48], R22 ;  /* 0x0000481601007387 */ /* 0x000fe80000100a00 */
[----:B------:R-:W-:Y:S04]  /*2a590*/  STL.64 [R1+0x20], R16 ;  /* 0x0000201001007387 */ /* 0x000fe80000100a00 */
[----:B------:R1:W-:Y:S04]  /*2a5a0*/  STL.64 [R1+0x28], R18 ;  /* 0x0000281201007387 */ /* 0x0003e80000100a00 */
[----:B------:R-:W2:Y:S01]  /*2a5b0*/  LDL.LU R244, [R1+0xe0] ;  /* 0x0000e00001f47983 */ /* 0x000ea20000300800 */
[-C--:B------:R-:W-:Y:S03]  /*2a5c0*/  HMMA.1688.F32.TF32 R160, R176, R120.reuse, R160 ;  /* 0x00000078b0a0723c */ /* 0x080fe600000810a0 */
[----:B------:R-:W-:Y:S04]  /*2a5d0*/  LDS R5, [R3+0x14000] ;  /* 0x0140000003057984 */ /* 0x000fe80000000800 */
[----:B------:R-:W3:Y:S01]  /*2a5e0*/  LDS R7, [R3+0x16000] ;  /* 0x0160000003077984 */ /* 0x000ee20000000800 */
[----:B-1----:R-:W-:Y:S08]  /*2a5f0*/  HMMA.1688.F32.TF32 R16, R8, R120, R24 ;  /* 0x000000780810723c */ /* 0x002ff00000081018 */
[-C--:B------:R-:W-:Y:S11]  /*2a600*/  HMMA.1688.F32.TF32 R216, R216, R136.reuse, R40 ;  /* 0x00000088d8d8723c */ /* 0x080ff60000081028 */
[----:B------:R-:W-:Y:S04]  /*2a610*/  @!UPT UIADD3 URZ, URZ, URZ, URZ ;  /* 0x0000003f3f3ff290 */ /* 0x000fe8000fffe03f */
[----:B------:R1:W-:Y:S04]  /*2a620*/  STL.64 [R1+0x1f0], R16 ;  /* 0x0001f01001007387 */ /* 0x0003e80000100a00 */
[----:B------:R4:W-:Y:S04]  /*2a630*/  STL.64 [R1+0x1f8], R18 ;  /* 0x0001f81201007387 */ /* 0x0009e80000100a00 */
        /* <DEDUP_REMOVED lines=28> */
[C---:B------:R-:W-:Y:S08]  /*2a800*/  HMMA.1688.F32.TF32 R80, R196.reuse, R48, R80 ;  /* 0x00000030c450723c */ /* 0x040ff00000081050 */
[C---:B------:R-:W-:Y:S08]  /*2a810*/  HMMA.1688.F32.TF32 R180, R196.reuse, R120, R180 ;  /* 0x00000078c4b4723c */ /* 0x040ff000000810b4 */
[C---:B------:R-:W-:Y:S08]  /*2a820*/  HMMA.1688.F32.TF32 R184, R196.reuse, R124, R184 ;  /* 0x0000007cc4b8723c */ /* 0x040ff000000810b8 */
[C---:B------:R-:W-:Y:S08]  /*2a830*/  HMMA.1688.F32.TF32 R188, R196.reuse, R128, R188 ;  /* 0x00000080c4bc723c */ /* 0x040ff000000810bc */
[C---:B------:R-:W-:Y:S08]  /*2a840*/  HMMA.1688.F32.TF32 R192, R196.reuse, R132, R192 ;  /* 0x00000084c4c0723c */ /* 0x040ff000000810c0 */
[----:B------:R-:W-:Y:S01]  /*2a850*/  HMMA.1688.F32.TF32 R196, R196, R136, R240 ;  /* 0x00000088c4c4723c */ /* 0x000fe200000810f0 */
[----:B------:R-:W3:Y:S04]  /*2a860*/  LDL.LU R240, [R1+0x330] ;  /* 0x0003300001f07983 */ /* 0x000ee80000300800 */
[----:B------:R-:W3:Y:S04]  /*2a870*/  LDL.LU R241, [R1+0x334] ;  /* 0x0003340001f17983 */ /* 0x000ee80000300800 */
[----:B------:R-:W3:Y:S04]  /*2a880*/  LDL.LU R242, [R1+0x338] ;  /* 0x0003380001f27983 */ /* 0x000ee80000300800 */
[----:B------:R-:W3:Y:S04]  /*2a890*/  LDL.LU R243, [R1+0x33c] ;  /* 0x00033c0001f37983 */ /* 0x000ee80000300800 */
[----:B-1----:R-:W3:Y:S04]  /*2a8a0*/  LDL.LU R16, [R1+0x310] ;  /* 0x0003100001107983 */ /* 0x002ee80000300800 */
[----:B------:R-:W3:Y:S04]  /*2a8b0*/  LDL.LU R17, [R1+0x314] ;  /* 0x0003140001117983 */ /* 0x000ee80000300800 */
[----:B----4-:R-:W4:Y:S04]  /*2a8c0*/  LDL.LU R18, [R1+0x318] ;  /* 0x0003180001127983 */ /* 0x010f280000300800 */
        /* <DEDUP_REMOVED lines=14> */
[----:B------:R-:W4:Y:S01]  /*2a9b0*/  LDL.LU R32, [R1+0x120] ;  /* 0x0001200001207983 */ /* 0x000f220000300800 */
[C---:B------:R-:W-:Y:S03]  /*2a9c0*/  HMMA.1688.F32.TF32 R224, R236.reuse, R124, R224 ;  /* 0x0000007cece0723c */ /* 0x040fe600000810e0 */
[----:B------:R-:W4:Y:S04]  /*2a9d0*/  LDL.LU R33, [R1+0x124] ;  /* 0x0001240001217983 */ /* 0x000f280000300800 */
[----:B------:R-:W4:Y:S01]  /*2a9e0*/  LDL.LU R34, [R1+0x128] ;  /* 0x0001280001227983 */ /* 0x000f220000300800 */
[C---:B------:R-:W-:Y:S03]  /*2a9f0*/  HMMA.1688.F32.TF32 R228, R236.reuse, R128, R228 ;  /* 0x00000080ece4723c */ /* 0x040fe600000810e4 */
[----:B------:R-:W4:Y:S05]  /*2aa00*/  LDL.LU R35, [R1+0x12c] ;  /* 0x00012c0001237983 */ /* 0x000f2a0000300800 */
[----:B------:R-:W-:Y:S01]  /*2aa10*/  HMMA.1688.F32.TF32 R236, R236, R136, R248 ;  /* 0x00000088ecec723c */ /* 0x000fe200000810f8 */
[----:B------:R-:W4:Y:S04]  /*2aa20*/  LDL.LU R248, [R1+0x80] ;  /* 0x0000800001f87983 */ /* 0x000f280000300800 */
[----:B------:R-:W4:Y:S02]  /*2aa30*/  LDL.LU R249, [R1+0x84] ;  /* 0x0000840001f97983 */ /* 0x000f240000300800 */
[----:B------:R-:W-:-:S02]  /*2aa40*/  IMAD.MOV.U32 R251, RZ, RZ, R0 ;  /* 0x000000fffffb7224 */ /* 0x000fc400078e0000 */
[----:B------:R-:W4:Y:S04]  /*2aa50*/  LDL.LU R250, [R1+0x88] ;  /* 0x0000880001fa7983 */ /* 0x000f280000300800 */
[----:B------:R-:W4:Y:S01]  /*2aa60*/  LDL.LU R0, [R1+0x17a8] ;  /* 0x0017a80001007983 */ /* 0x000f220000300800 */
[C---:B--2---:R-:W-:Y:S08]  /*2aa70*/  HMMA.1688.F32.TF32 R20, R12.reuse, R132, R20 ;  /* 0x000000840c14723c */ /* 0x044ff00000081014 */
[----:B---3--:R-:W-:Y:S08]  /*2aa80*/  HMMA.1688.F32.TF32 R40, R12, R124, R40 ;  /* 0x0000007c0c28723c */ /* 0x008ff00000081028 */
[C---:B------:R-:W-:Y:S08]  /*2aa90*/  HMMA.1688.F32.TF32 R68, R8.reuse, R128, R68 ;  /* 0x000000800844723c */ /* 0x040ff00000081044 */
[C---:B------:R-:W-:Y:S08]  /*2aaa0*/  HMMA.1688.F32.TF32 R44, R8.reuse, R124, R44 ;  /* 0x0000007c082c723c */ /* 0x040ff0000008102c */
[C---:B------:R-:W-:Y:S08]  /*2aab0*/  HMMA.1688.F32.TF32 R64, R8.reuse, R132, R64 ;  /* 0x000000840840723c */ /* 0x040ff00000081040 */
[----:B------:R-:W-:Y:S07]  /*2aac0*/  HMMA.1688.F32.TF32 R8, R8, R136, R60 ;  /* 0x000000880808723c */ /* 0x000fee000008103c */
[----:B------:R-:W-:Y:S04]  /*2aad0*/  STL.64 [R1+0x1e0], R44 ;  /* 0x0001e02c01007387 */ /* 0x000fe80000100a00 */
[----:B------:R1:W-:Y:S04]  /*2aae0*/  STL.64 [R1+0x1e8], R46 ;  /* 0x0001e82e01007387 */ /* 0x0003e80000100a00 */
[----:B-1----:R-:W2:Y:S04]  /*2aaf0*/  LDL.LU.64 R46, [R1+0x17a0] ;  /* 0x0017a000012e7983 */ /* 0x002ea80000300a00 */
[----:B------:R-:W-:Y:S04]  /*2ab00*/  STL.64 [R1+0x1d0], R68 ;  /* 0x0001d04401007387 */ /* 0x000fe80000100a00 */
[----:B------:R1:W-:Y:S04]  /*2ab10*/  STL.64 [R1+0x1d8], R70 ;  /* 0x0001d84601007387 */ /* 0x0003e80000100a00 */
[----:B-1----:R-:W3:Y:S04]  /*2ab20*/  LDL.LU.64 R70, [R1+0x1798] ;  /* 0x0017980001467983 */ /* 0x002ee80000300a00 */
[----:B------:R-:W3:Y:S01]  /*2ab30*/  LDL.LU.64 R68, [R1+0x1790] ;  /* 0x0017900001447983 */ /* 0x000ee20000300a00 */
[C---:B------:R-:W-:Y:S03]  /*2ab40*/  HMMA.1688.F32.TF32 R240, R12.reuse, R120, R240 ;  /* 0x000000780cf0723c */ /* 0x040fe600000810f0 */
[----:B------:R-:W-:Y:S04]  /*2ab50*/  STL.64 [R1+0x1c0], R64 ;  /* 0x0001c04001007387 */ /* 0x000fe80000100a00 */
[----:B------:R1:W-:Y:S01]  /*2ab60*/  STL.64 [R1+0x1c8], R66 ;  /* 0x0001c84201007387 */ /* 0x0003e20000100a00 */
[C---:B----4-:R-:W-:Y:S03]  /*2ab70*/  HMMA.1688.F32.TF32 R16, R12.reuse, R128, R16 ;  /* 0x000000800c10723c */ /* 0x050fe60000081010 */
[----:B-1----:R-:W4:Y:S04]  /*2ab80*/  LDL.LU.64 R66, [R1+0x1788] ;  /* 0x0017880001427983 */ /* 0x002f280000300a00 */
[----:B------:R-:W4:Y:S04]  /*2ab90*/  LDL.LU.64 R64, [R1+0x1780] ;  /* 0x0017800001407983 */ /* 0x000f280000300a00 */
[----:B------:R-:W2:Y:S04]  /*2aba0*/  LDL.LU.64 R62, [R1+0x1778] ;  /* 0x00177800013e7983 */ /* 0x000ea80000300a00 */
[----:B------:R-:W2:Y:S04]  /*2abb0*/  LDL.LU.64 R60, [R1+0x1770] ;  /* 0x00177000013c7983 */ /* 0x000ea80000300a00 */
[----:B------:R1:W-:Y:S04]  /*2abc0*/  STL.64 [R1+0x1b0], R8 ;  /* 0x0001b00801007387 */ /* 0x0003e80000100a00 */
[----:B------:R1:W-:Y:S04]  /*2abd0*/  STL.64 [R1+0x1b8], R10 ;  /* 0x0001b80a01007387 */ /* 0x0003e80000100a00 */
[----:B-1----:R-:W2:Y:S04]  /*2abe0*/  LDL.LU R8, [R1+0x2c0] ;  /* 0x0002c00001087983 */ /* 0x002ea80000300800 */
[----:B------:R-:W2:Y:S04]  /*2abf0*/  LDL.LU R9, [R1+0x2c4] ;  /* 0x0002c40001097983 */ /* 0x000ea80000300800 */
[----:B------:R-:W2:Y:S04]  /*2ac00*/  LDL.LU R10, [R1+0x2c8] ;  /* 0x0002c800010a7983 */ /* 0x000ea80000300800 */
[----:B------:R-:W2:Y:S04]  /*2ac10*/  LDL.LU R11, [R1+0x2cc] ;  /* 0x0002cc00010b7983 */ /* 0x000ea80000300800 */
[----:B------:R-:W-:Y:S04]  /*2ac20*/  STL.64 [R1+0x330], R240 ;  /* 0x000330f001007387 */ /* 0x000fe80000100a00 */
[----:B------:R1:W-:Y:S04]  /*2ac30*/  STL.64 [R1+0x338], R242 ;  /* 0x000338f201007387 */ /* 0x0003e80000100a00 */
[----:B-1----:R-:W3:Y:S04]  /*2ac40*/  LDL.LU.64 R242, [R1+0x1768] ;  /* 0x0017680001f27983 */ /* 0x002ee80000300a00 */
[----:B------:R-:W3:Y:S04]  /*2ac50*/  LDL.LU.64 R240, [R1+0x1760] ;  /* 0x0017600001f07983 */ /* 0x000ee80000300a00 */
[----:B------:R-:W-:Y:S04]  /*2ac60*/  STL.64 [R1+0x320], R40 ;  /* 0x0003202801007387 */ /* 0x000fe80000100a00 */
[----:B------:R1:W-:Y:S04]  /*2ac70*/  STL.64 [R1+0x328], R42 ;  /* 0x0003282a01007387 */ /* 0x0003e80000100a00 */
[----:B-1----:R-:W3:Y:S04]  /*2ac80*/  LDL.LU.64 R42, [R1+0x1758] ;  /* 0x00175800012a7983 */ /* 0x002ee80000300a00 */
[----:B------:R-:W-:Y:S04]  /*2ac90*/  STL.64 [R1+0x310], R16 ;  /* 0x0003101001007387 */ /* 0x000fe80000100a00 */
[----:B------:R1:W-:Y:S04]  /*2aca0*/  STL.64 [R1+0x318], R18 ;  /* 0x0003181201007387 */ /* 0x0003e80000100a00 */
[----:B-1----:R-:W3:Y:S04]  /*2acb0*/  LDL.LU.64 R18, [R1+0x1750] ;  /* 0x0017500001127983 */ /* 0x002ee80000300a00 */
[----:B------:R-:W4:Y:S04]  /*2acc0*/  LDL.LU.64 R16, [R1+0x1748] ;  /* 0x0017480001107983 */ /* 0x000f280000300a00 */
[----:B------:R-:W-:Y:S04]  /*2acd0*/  STL.64 [R1+0x300], R20 ;  /* 0x0003001401007387 */ /* 0x000fe80000100a00 */
[----:B------:R1:W-:Y:S04]  /*2ace0*/  STL.64 [R1+0x308], R22 ;  /* 0x0003081601007387 */ /* 0x0003e80000100a00 */
[----:B-1----:R-:W4:Y:S04]  /*2acf0*/  LDL.LU.64 R22, [R1+0x1740] ;  /* 0x0017400001167983 */ /* 0x002f280000300a00 */
[----:B------:R-:W4:Y:S01]  /*2ad00*/  LDL.LU.64 R20, [R1+0x1738] ;  /* 0x0017380001147983 */ /* 0x000f220000300a00 */
[----:B--2---:R-:W-:Y:S11]  /*2ad10*/  HMMA.1688.F32.TF32 R8, R12, R136, R8 ;  /* 0x000000880c08723c */ /* 0x004ff60000081008 */
[----:B------:R-:W-:Y:S11]  /*2ad20*/  @!UPT UIADD3 URZ, URZ, URZ, URZ ;  /* 0x0000003f3f3ff290 */ /* 0x000ff6000fffe03f */
[----:B------:R-:W-:Y:S01]  /*2ad30*/  @!UPT UIADD3 URZ, URZ, URZ, URZ ;  /* 0x0000003f3f3ff290 */ /* 0x000fe2000fffe03f */
[----:B------:R-:W-:Y:S04]  /*2ad40*/  STL.64 [R1+0x2c0], R8 ;  /* 0x0002c00801007387 */ /* 0x000fe80000100a00 */
[----:B------:R-:W-:Y:S01]  /*2ad50*/  STL.64 [R1+0x2c8], R10 ;  /* 0x0002c80a01007387 */ /* 0x000fe20000100a00 */
[C---:B------:R-:W-:Y:S03]  /*2ad60*/  HMMA.1688.F32.TF32 R140, R4.reuse, R122, R140 ;  /* 0x0000007a048c723c */ /* 0x040fe6000008108c */
[----:B------:R-:W-:Y:S04]  /*2ad70*/  LDS R8, [R2+0x14100] ;  /* 0x0141000002087984 */ /* 0x000fe80000000800 */
[----:B------:R-:W-:Y:S01]  /*2ad80*/  LDS R10, [R2+0x16100] ;  /* 0x01610000020a7984 */ /* 0x000fe20000000800 */
[C---:B------:R-:W-:Y:S03]  /*2ad90*/  HMMA.1688.F32.TF32 R144, R4.reuse, R126, R144 ;  /* 0x0000007e0490723c */ /* 0x040fe60000081090 */
[----:B------:R-:W-:Y:S04]  /*2ada0*/  LDS R9, [R3+0x14100] ;  /* 0x0141000003097984 */ /* 0x000fe80000000800 */
[----:B------:R-:W1:Y:S01]  /*2adb0*/  LDS R11, [R3+0x16100] ;  /* 0x01610000030b7984 */ /* 0x000e620000000800 */
[----:B---3--:R-:W-:Y:S01]  /*2adc0*/  HMMA.1688.F32.TF32 R36, R4, R18, R36 ;  /* 0x000000120424723c */ /* 0x008fe20000081024 */
[----:B----4-:R-:W-:-:S07]  /*2add0*/  IMAD.MOV.U32 R14, RZ, RZ, R17 ;  /* 0x000000ffff0e7224 */ /* 0x010fce00078e0011 */
[C---:B------:R-:W-:Y:S01]  /*2ade0*/  HMMA.1688.F32.TF32 R24, R4.reuse, R22, R24 ;  /* 0x000000160418723c */ /* 0x040fe20000081018 */
[----:B------:R-:W-:Y:S11]  /*2adf0*/  MOV R15, R16 ;  /* 0x00000010000f7202 */ /* 0x000ff60000000f00 */
[----:B------:R-:W-:Y:S04]  /*2ae00*/  @!UPT UIADD3 URZ, URZ, URZ, URZ ;  /* 0x0000003f3f3ff290 */ /* 0x000fe8000fffe03f */
[----:B------:R-:W-:Y:S01]  /*2ae10*/  IMAD.MOV.U32 R16, RZ, RZ, R39 ;  /* 0x000000ffff107224 */ /* 0x000fe200078e0027 */
[----:B------:R-:W-:Y:S02]  /*2ae20*/  MOV R17, R38 ;  /* 0x0000002600117202 */ /* 0x000fe40000000f00 */
[----:B------:R-:W2:Y:S04]  /*2ae30*/  LDL.LU.64 R38, [R1+0x1730] ;  /* 0x0017300001267983 */ /* 0x000ea80000300a00 */
[----:B------:R-:W-:Y:S04]  /*2ae40*/  STL.64 [R1+0x400], R24 ;  /* 0x0004001801007387 */ /* 0x000fe80000100a00 */
[----:B------:R3:W-:Y:S04]  /*2ae50*/  STL.64 [R1+0x408], R26 ;  /* 0x0004081a01007387 */ /* 0x0007e80000100a00 */
[----:B---3--:R-:W3:Y:S04]  /*2ae60*/  LDL.LU.64 R26, [R1+0x1728] ;  /* 0x00172800011a7983 */ /* 0x008ee80000300a00 */
[----:B------:R-:W4:Y:S01]  /*2ae70*/  LDL.LU.64 R24, [R1+0x1720] ;  /* 0x0017200001187983 */ /* 0x000f220000300a00 */
[----:B---3--:R-:W-:Y:S11]  /*2ae80*/  HMMA.1688.F32.TF32 R28, R4, R26, R28 ;  /* 0x0000001a041c723c */ /* 0x008ff6000008101c */
[----:B------:R-:W-:Y:S11]  /*2ae90*/  @!UPT UIADD3 URZ, URZ, URZ, URZ ;  /* 0x0000003f3f3ff290 */ /* 0x000ff6000fffe03f */
[----:B------:R-:W-:Y:S01]  /*2aea0*/  @!UPT UIADD3 URZ, URZ, URZ, URZ ;  /* 0x0000003f3f3ff290 */ /* 0x000fe2000fffe03f */
[----:B------:R3:W-:Y:S04]  /*2aeb0*/  STL.64 [R1+0x478], R30 ;  /* 0x0004781e01007387 */ /* 0x0007e80000100a00 */
[----:B---3--:R-:W3:Y:S01]  /*2aec0*/  LDL.LU.64 R30, [R1+0x1718] ;  /* 0x00171800011e7983 */ /* 0x008ee20000300a00 */
[----:B------:R-:W-:Y:S01]  /*2aed0*/  IMAD.MOV.U32 R13, RZ, RZ, R20 ;  /* 0x000000ffff0d7224 */ /* 0x000fe200078e0014 */
[----:B------:R-:W-:Y:S01]  /*2aee0*/  MOV R12, R21 ;  /* 0x00000015000c7202 */ /* 0x000fe20000000f00 */
[----:B------:R-:W-:Y:S01]  /*2aef0*/  IMAD.MOV.U32 R20, RZ, RZ, R37 ;  /* 0x000000ffff147224 */ /* 0x000fe200078e0025 */
[----:B------:R-:W-:Y:S01]  /*2af00*/  MOV R37, R29 ;  /* 0x0000001d00257202 */ /* 0x000fe20000000f00 */
[----:B------:R-:W-:Y:S02]  /*2af10*/  IMAD.MOV.U32 R21, RZ, RZ, R36 ;  /* 0x000000ffff157224 */ /* 0x000fe400078e0024 */
[----:B------:R-:W-:-:S02]  /*2af20*/  IMAD.MOV.U32 R36, RZ, RZ, R28 ;  /* 0x000000ffff247224 */ /* 0x000fc400078e001c */
[----:B------:R-:W2:Y:S04]  /*2af30*/  LDL.LU.64 R28, [R1+0x1710] ;  /* 0x00171000011c7983 */ /* 0x000ea80000300a00 */
[----:B------:R-:W-:Y:S04]  /*2af40*/  STL [R1+0x1694], R37 ;  /* 0x0016942501007387 */ /* 0x000fe80000100800 */
[----:B------:R-:W-:Y:S01]  /*2af50*/  STL [R1+0x1690], R36 ;  /* 0x0016902401007387 */ /* 0x000fe20000100800 */
[C---:B---3--:R-:W-:Y:S11]  /*2af60*/  HMMA.1688.F32.TF32 R32, R4.reuse, R30, R32 ;  /* 0x0000001e0420723c */ /* 0x048ff60000081020 */
[----:B------:R-:W-:Y:S11]  /*2af70*/  @!UPT UIADD3 URZ, URZ, URZ, URZ ;  /* 0x0000003f3f3ff290 */ /* 0x000ff6000fffe03f */
[----:B------:R-:W-:Y:S01]  /*2af80*/  @!UPT UIADD3 URZ, URZ, URZ, URZ ;  /* 0x0000003f3f3ff290 */ /* 0x000fe2000fffe03f */
[----:B------:R-:W-:Y:S04]  /*2af90*/  STL.64 [R1+0x4c0], R32 ;  /* 0x0004c02001007387 */ /* 0x000fe80000100a00 */
[----:B------:R3:W-:Y:S04]  /*2afa0*/  STL.64 [R1+0x4c8], R34 ;  /* 0x0004c82201007387 */ /* 0x0007e80000100a00 */
[----:B---3--:R-:W3:Y:S01]  /*2afb0*/  LDL.LU.64 R34, [R1+0x1708] ;  /* 0x0017080001227983 */ /* 0x008ee20000300a00 */
[C---:B--2---:R-:W-:Y:S03]  /*2afc0*/  HMMA.1688.F32.TF32 R248, R4.reuse, R38, R248 ;  /* 0x0000002604f8723c */ /* 0x044fe600000810f8 */
[----:B------:R-:W2:Y:S05]  /*2afd0*/  LDL.LU.64 R32, [R1+0x1700] ;  /* 0x0017000001207983 */ /* 0x000eaa0000300a00 */
[C---:B------:R-:W-:Y:S08]  /*2afe0*/  HMMA.1688.F32.TF32 R12, R4.reuse, R42, R12 ;  /* 0x0000002a040c723c */ /* 0x040ff0000008100c */
[C---:B---3--:R-:W-:Y:S11]  /*2aff0*/  HMMA.1688.F32.TF32 R244, R4.reuse, R34, R244 ;  /* 0x0000002204f4723c */ /* 0x048ff600000810f4 */
[----:B------:R-:W-:Y:S11]  /*2b000*/  @!UPT UIADD3 URZ, URZ, URZ, URZ ;  /* 0x0000003f3f3ff290 */ /* 0x000ff6000fffe03f */
[----:B------:R-:W-:Y:S01]  /*2b010*/  @!UPT UIADD3 URZ, URZ, URZ, URZ ;  /* 0x0000003f3f3ff290 */ /* 0x000fe2000fffe03f */
[----:B------:R-:W-:Y:S04]  /*2b020*/  STL.64 [R1+0x610], R244 ;  /* 0x000610f401007387 */ /* 0x000fe80000100a00 */
[----:B------:R3:W-:Y:S04]  /*2b030*/  STL.64 [R1+0x618], R246 ;  /* 0x000618f601007387 */ /* 0x0007e80000100a00 */
[----:B---3--:R-:W3:Y:S04]  /*2b040*/  LDL.LU.64 R246, [R1+0x16f8] ;  /* 0x0016f80001f67983 */ /* 0x008ee80000300a00 */
[----:B------:R-:W3:Y:S04]  /*2b050*/  LDL.LU.64 R244, [R1+0x16f0] ;  /* 0x0016f00001f47983 */ /* 0x000ee80000300a00 */
[----:B------:R-:W-:Y:S04]  /*2b060*/  STL.64 [R1+0x650], R248 ;  /* 0x000650f801007387 */ /* 0x000fe80000100a00 */
[----:B------:R1:W-:Y:S04]  /*2b070*/  STL.64 [R1+0x658], R250 ;  /* 0x000658fa01007387 */ /* 0x0003e80000100a00 */
[----:B-1----:R-:W3:Y:S04]  /*2b080*/  LDL.LU.64 R250, [R1+0x16e8] ;  /* 0x0016e80001fa7983 */ /* 0x002ee80000300a00 */
[----:B------:R-:W3:Y:S04]  /*2b090*/  LDL.LU.64 R248, [R1+0x16e0] ;  /* 0x0016e00001f87983 */ /* 0x000ee80000300a00 */
[----:B------:R-:W-:Y:S04]  /*2b0a0*/  STL.64 [R1+0x6e0], R12 ;  /* 0x0006e00c01007387 */ /* 0x000fe80000100a00 */
[----:B------:R1:W-:Y:S02]  /*2b0b0*/  STL.64 [R1+0x6e8], R14 ;  /* 0x0006e80e01007387 */ /* 0x0003e40000100a00 */
[C---:B-1----:R-:W-:Y:S08]  /*2b0c0*/  HMMA.1688.F32.TF32 R12, R4.reuse, R46, R240 ;  /* 0x0000002e040c723c */ /* 0x042ff000000810f0 */
[C---:B------:R-:W-:Y:S08]  /*2b0d0*/  HMMA.1688.F32.TF32 R240, R4.reuse, R50, R72 ;  /* 0x0000003204f0723c */ /* 0x040ff00000081048 */
[C---:B------:R-:W-:Y:S07]  /*2b0e0*/  HMMA.1688.F32.TF32 R72, R4.reuse, R54, R88 ;  /* 0x000000360448723c */ /* 0x040fee0000081058 */
[----:B------:R-:W-:Y:S04]  /*2b0f0*/  STL.64 [R1+0x780], R12 ;  /* 0x0007800c01007387 */ /* 0x000fe80000100a00 */
[----:B------:R1:W-:Y:S02]  /*2b100*/  STL.64 [R1+0x788], R14 ;  /* 0x0007880e01007387 */ /* 0x0003e40000100a00 */
[----:B-1----:R-:W-:Y:S02]  /*2b110*/  HMMA.1688.F32.TF32 R12, R4, R58, R104 ;  /* 0x0000003a040c723c */ /* 0x002fe40000081068 */
[----:B------:R-:W-:Y:S04]  /*2b120*/  STL.64 [R1+0x7a0], R240 ;  /* 0x0007a0f001007387 */ /* 0x000fe80000100a00 */
[----:B------:R-:W-:Y:S04]  /*2b130*/  STL.64 [R1+0x7a8], R242 ;  /* 0x0007a8f201007387 */ /* 0x000fe80000100a00 */
[----:B------:R-:W3:Y:S04]  /*2b140*/  LDL.LU R104, [R1+0x250] ;  /* 0x0002500001687983 */ /* 0x000ee80000300800 */
[----:B------:R1:W-:Y:S04]  /*2b150*/  STL.64 [R1+0x810], R72 ;  /* 0x0008104801007387 */ /* 0x0003e80000100a00 */
[----:B------:R1:W-:Y:S05]  /*2b160*/  STL.64 [R1+0x818], R74 ;  /* 0x0008184a01007387 */ /* 0x0003ea0000100a00 */
        /* <DEDUP_REMOVED lines=9> */
[----:B-1----:R-:W3:Y:S04]  /*2b200*/  LDL.LU R72, [R1+0x130] ;  /* 0x0001300001487983 */ /* 0x002ee80000300800 */
[----:B------:R-:W3:Y:S04]  /*2b210*/  LDL.LU R73, [R1+0x134] ;  /* 0x0001340001497983 */ /* 0x000ee80000300800 */
[----:B------:R-:W3:Y:S04]  /*2b220*/  LDL.LU R74, [R1+0x138] ;  /* 0x00013800014a7983 */ /* 0x000ee80000300800 */
[----:B------:R-:W3:Y:S01]  /*2b230*/  LDL.LU R75, [R1+0x13c] ;  /* 0x00013c00014b7983 */ /* 0x000ee20000300800 */
[----:B------:R-:W-:-:S03]  /*2b240*/  IMAD.MOV.U32 R243, RZ, RZ, R0 ;  /* 0x000000fffff37224 */ /* 0x000fc600078e0000 */
[----:B------:R-:W3:Y:S04]  /*2b250*/  LDL.LU R240, [R1+0x100] ;  /* 0x0001000001f07983 */ /* 0x000ee80000300800 */
[----:B------:R-:W3:Y:S04]  /*2b260*/  LDL.LU R241, [R1+0x104] ;  /* 0x0001040001f17983 */ /* 0x000ee80000300800 */
[----:B------:R-:W3:Y:S04]  /*2b270*/  LDL.LU R242, [R1+0x108] ;  /* 0x0001080001f27983 */ /* 0x000ee80000300800 */
[----:B------:R-:W3:Y:S04]  /*2b280*/  LDL.LU R0, [R1+0x16d8] ;  /* 0x0016d80001007983 */ /* 0x000ee80000300800 */
[----:B------:R1:W-:Y:S04]  /*2b290*/  STL.64 [R1+0x8f0], R140 ;  /* 0x0008f08c01007387 */ /* 0x0003e80000100a00 */
[----:B------:R2:W-:Y:S04]  /*2b2a0*/  STL.64 [R1+0x8f8], R142 ;  /* 0x0008f88e01007387 */ /* 0x0005e80000100a00 */
[----:B-1----:R-:W3:Y:S04]  /*2b2b0*/  LDL.LU R140, [R1+0x2d0] ;  /* 0x0002d000018c7983 */ /* 0x002ee80000300800 */
[----:B------:R-:W3:Y:S04]  /*2b2c0*/  LDL.LU R141, [R1+0x2d4] ;  /* 0x0002d400018d7983 */ /* 0x000ee80000300800 */
[----:B--2---:R-:W2:Y:S04]  /*2b2d0*/  LDL.LU R142, [R1+0x2d8] ;  /* 0x0002d800018e7983 */ /* 0x004ea80000300800 */
[----:B------:R-:W-:Y:S04]  /*2b2e0*/  STL.64 [R1+0x8e0], R144 ;  /* 0x0008e09001007387 */ /* 0x000fe80000100a00 */
[----:B------:R1:W-:Y:S02]  /*2b2f0*/  STL.64 [R1+0x8e8], R146 ;  /* 0x0008e89201007387 */ /* 0x0003e40000100a00 */
[C---:B-1----:R-:W-:Y:S08]  /*2b300*/  HMMA.1688.F32.TF32 R144, R4.reuse, R130, R148 ;  /* 0x000000820490723c */ /* 0x042ff00000081094 */
[C---:B------:R-:W-:Y:S11]  /*2b310*/  HMMA.1688.F32.TF32 R148, R4.reuse, R134, R152 ;  /* 0x000000860494723c */ /* 0x040ff60000081098 */
[----:B------:R-:W-:Y:S04]  /*2b320*/  @!UPT UIADD3 URZ, URZ, URZ, URZ ;  /* 0x0000003f3f3ff290 */ /* 0x000fe8000fffe03f */
[----:B------:R-:W-:Y:S04]  /*2b330*/  STL.64 [R1+0x8d0], R144 ;  /* 0x0008d09001007387 */ /* 0x000fe80000100a00 */
[----:B------:R1:W-:Y:S02]  /*2b340*/  STL.64 [R1+0x8d8], R146 ;  /* 0x0008d89201007387 */ /* 0x0003e40000100a00 */
[----:B-1----:R-:W-:Y:S02]  /*2b350*/  HMMA.1688.F32.TF32 R144, R4, R138, R156 ;  /* 0x0000008a0490723c */ /* 0x002fe4000008109c */
[----:B------:R-:W-:Y:S01]  /*2b360*/  STL.64 [R1+0x8c0], R148 ;  /* 0x0008c09401007387 */ /* 0x000fe20000100a00 */
[----:B------:R-:W-:Y:S01]  /*2b370*/  IMAD.MOV.U32 R12, RZ, RZ, R33 ;  /* 0x000000ffff0c7224 */ /* 0x000fe200078e0021 */
[----:B------:R-:W-:-:S02]  /*2b380*/  MOV R13, R32 ;  /* 0x00000020000d7202 */ /* 0x000fc40000000f00 */
[----:B------:R-:W-:Y:S01]  /*2b390*/  STL.64 [R1+0x8c8], R150 ;  /* 0x0008c89601007387 */ /* 0x000fe20000100a00 */
[----:B----4-:R-:W-:Y:S02]  /*2b3a0*/  IMAD.MOV.U32 R14, RZ, RZ, R25 ;  /* 0x000000ffff0e7224 */ /* 0x010fe400078e0019 */
[----:B------:R-:W-:Y:S01]  /*2b3b0*/  IMAD.MOV.U32 R15, RZ, RZ, R24 ;  /* 0x000000ffff0f7224 */ /* 0x000fe200078e0018 */
[----:B------:R-:W-:Y:S04]  /*2b3c0*/  LDS R4, [R2+0x14200] ;  /* 0x0142000002047984 */ /* 0x000fe80000000800 */
[----:B------:R-:W-:Y:S04]  /*2b3d0*/  LDS R6, [R2+0x16200] ;  /* 0x0162000002067984 */ /* 0x000fe80000000800 */
[----:B------:R-:W-:Y:S04]  /*2b3e0*/  LDS R5, [R3+0x14200] ;  /* 0x0142000003057984 */ /* 0x000fe80000000800 */
[----:B------:R-:W1:Y:S04]  /*2b3f0*/  LDS R7, [R3+0x16200] ;  /* 0x0162000003077984 */ /* 0x000e680000000800 */
[----:B------:R-:W-:Y:S04]  /*2b400*/  STL.64 [R1+0x8b0], R144 ;  /* 0x0008b09001007387 */ /* 0x000fe80000100a00 */
[----:B------:R-:W-:Y:S01]  /*2b410*/  STL.64 [R1+0x8b8], R146 ;  /* 0x0008b89201007387 */ /* 0x000fe20000100a00 */
[C---:B---3--:R-:W-:Y:S08]  /*2b420*/  HMMA.1688.F32.TF32 R104, R8.reuse, R22, R104 ;  /* 0x000000160868723c */ /* 0x048ff00000081068 */
[C---:B------:R-:W-:Y:S08]  /*2b430*/  HMMA.1688.F32.TF32 R88, R8.reuse, R26, R88 ;  /* 0x0000001a0858723c */ /* 0x040ff00000081058 */
[----:B------:R-:W-:Y:S08]  /*2b440*/  HMMA.1688.F32.TF32 R72, R8, R30, R72 ;  /* 0x0000001e0848723c */ /* 0x000ff00000081048 */
[----:B------:R-:W-:Y:S01]  /*2b450*/  IMAD.MOV.U32 R252, RZ, RZ, R106 ;  /* 0x000000fffffc7224 */ /* 0x000fe200078e006a */
[----:B------:R-:W-:Y:S07]  /*2b460*/  STL.64 [R1+0x260], R104 ;  /* 0x0002606801007387 */ /* 0x000fee0000100a00 */
[----:B------:R-:W-:-:S02]  /*2b470*/  IMAD.MOV.U32 R33, RZ, RZ, R89 ;  /* 0x000000ffff217224 */ /* 0x000fc400078e0059 */
[----:B------:R-:W-:Y:S01]  /*2b480*/  IMAD.MOV.U32 R32, RZ, RZ, R88 ;  /* 0x000000ffff207224 */ /* 0x000fe200078e0058 */
[----:B------:R-:W-:Y:S02]  /*2b490*/  MOV R143, R0 ;  /* 0x00000000008f7202 */ /* 0x000fe40000000f00 */
[----:B------:R-:W-:-:S05]  /*2b4a0*/  MOV R0, R107 ;  /* 0x0000006b00007202 */ /* 0x000fca0000000f00 */
[----:B------:R3:W-:Y:S04]  /*2b4b0*/  STL [R1+0x1638], R0 ;  /* 0x0016380001007387 */ /* 0x0007e80000100800 */
[----:B------:R4:W-:Y:S04]  /*2b4c0*/  STL [R1+0x1634], R252 ;  /* 0x001634fc01007387 */ /* 0x0009e80000100800 */
[----:B------:R1:W-:Y:S01]  /*2b4d0*/  STL.64 [R1+0x258], R90 ;  /* 0x0002585a01007387 */ /* 0x0003e20000100a00 */
[----:B---3--:R-:W-:-:S03]  /*2b4e0*/  MOV R0, R74 ;  /* 0x0000004a00007202 */ /* 0x008fc60000000f00 */
[----:B------:R-:W-:Y:S01]  /*2b4f0*/  STL [R1+0x1658], R33 ;  /* 0x0016582101007387 */ /* 0x000fe20000100800 */
[----:B----4-:R-:W-:-:S03]  /*2b500*/  IMAD.MOV.U32 R252, RZ, RZ, R75 ;  /* 0x000000fffffc7224 */ /* 0x010fc600078e004b */
[----:B------:R-:W-:Y:S01]  /*2b510*/  STL [R1+0x1654], R32 ;  /* 0x0016542001007387 */ /* 0x000fe20000100800 */
[C---:B-1----:R-:W-:Y:S03]  /*2b520*/  HMMA.1688.F32.TF32 R88, R8.reuse, R34, R240 ;  /* 0x000000220858723c */ /* 0x042fe600000810f0 */
[----:B------:R1:W-:Y:S05]  /*2b530*/  STL.64 [R1+0x360], R72 ;  /* 0x0003604801007387 */ /* 0x0003ea0000100a00 */
[C---:B-1----:R-:W-:Y:S08]  /*2b540*/  HMMA.1688.F32.TF32 R72, R8.reuse, R38, R12 ;  /* 0x000000260848723c */ /* 0x042ff0000008100c */
[C---:B------:R-:W-:Y:S01]  /*2b550*/  HMMA.1688.F32.TF32 R12, R8.reuse, R42, R248 ;  /* 0x0000002a080c723c */ /* 0x040fe200000810f8 */
[----:B------:R-:W-:Y:S04]  /*2b560*/  STL [R1+0x1640], R0 ;  /* 0x0016400001007387 */ /* 0x000fe80000100800 */
[----:B------:R-:W-:Y:S04]  /*2b570*/  STL [R1+0x163c], R252 ;  /* 0x00163cfc01007387 */ /* 0x000fe80000100800 */
[----:B------:R-:W-:Y:S01]  /*2b580*/  STL.64 [R1+0x460], R88 ;  /* 0x0004605801007387 */ /* 0x000fe20000100a00 */
[C---:B--2---:R-:W-:Y:S03]  /*2b590*/  HMMA.1688.F32.TF32 R140, R8.reuse, R18, R140 ;  /* 0x00000012088c723c */ /* 0x044fe6000008108c */
[----:B------:R-:W-:Y:S04]  /*2b5a0*/  STL.64 [R1+0x468], R90 ;  /* 0x0004685a01007387 */ /* 0x000fe80000100a00 */
[----:B------:R-:W-:Y:S04]  /*2b5b0*/  STL.64 [R1+0x4e0], R72 ;  /* 0x0004e04801007387 */ /* 0x000fe80000100a00 */
[----:B------:R1:W-:Y:S03]  /*2b5c0*/  STL.64 [R1+0x4e8], R74 ;  /* 0x0004e84a01007387 */ /* 0x0003e60000100a00 */
[----:B------:R-:W-:Y:S01]  /*2b5d0*/  IMAD.MOV.U32 R44, RZ, RZ, R12 ;  /* 0x000000ffff2c7224 */ /* 0x000fe200078e000c */
[----:B------:R2:W-:Y:S01]  /*2b5e0*/  STL.64 [R1+0x598], R14 ;  /* 0x0005980e01007387 */ /* 0x0005e20000100a00 */
[----:B------:R-:W-:Y:S01]  /*2b5f0*/  MOV R45, R13 ;  /* 0x0000000d002d7202 */ /* 0x000fe20000000f00 */
[C---:B-1----:R-:W-:Y:S08]  /*2b600*/  HMMA.1688.F32.TF32 R72, R8.reuse, R46, R60 ;  /* 0x0000002e0848723c */ /* 0x042ff0000008103c */
[C---:B------:R-:W-:Y:S08]  /*2b610*/  HMMA.1688.F32.TF32 R60, R8.reuse, R50, R76 ;  /* 0x00000032083c723c */ /* 0x040ff0000008104c */
[----:B--2---:R-:W-:Y:S01]  /*2b620*/  HMMA.1688.F32.TF32 R12, R8, R54, R92 ;  /* 0x00000036080c723c */ /* 0x004fe2000008105c */
[----:B------:R-:W-:Y:S01]  /*2b630*/  STL [R1+0x1618], R45 ;  /* 0x0016182d01007387 */ /* 0x000fe20000100800 */
[----:B------:R-:W-:-:S03]  /*2b640*/  IMAD.MOV.U32 R37, RZ, RZ, R140 ;  /* 0x000000ffff257224 */ /* 0x000fc600078e008c */
[----:B------:R-:W-:Y:S04]  /*2b650*/  STL [R1+0x1614], R44 ;  /* 0x0016142c01007387 */ /* 0x000fe80000100800 */
[----:B------:R-:W-:Y:S04]  /*2b660*/  STL.64 [R1+0x670], R72 ;  /* 0x0006704801007387 */ /* 0x000fe80000100a00 */
[----:B------:R-:W-:Y:S04]  /*2b670*/  STL.64 [R1+0x678], R74 ;  /* 0x0006784a01007387 */ /* 0x000fe80000100a00 */
[----:B------:R-:W2:Y:S01]  /*2b680*/  LDL.LU R140, [R1+0x390] ;  /* 0x00039000018c7983 */ /* 0x000ea20000300800 */
[----:B------:R-:W-:-:S03]  /*2b690*/  IMAD.MOV.U32 R36, RZ, RZ, R141 ;  /* 0x000000ffff247224 */ /* 0x000fc600078e008d */
[----:B------:R-:W-:Y:S01]  /*2b6a0*/  STL.64 [R1+0x6f0], R60 ;  /* 0x0006f03c01007387 */ /* 0x000fe20000100a00 */
[----:B------:R-:W-:-:S03]  /*2b6b0*/  MOV R25, R142 ;  /* 0x0000008e00197202 */ /* 0x000fc60000000f00 */
[----:B------:R-:W-:Y:S01]  /*2b6c0*/  STL.64 [R1+0x6f8], R62 ;  /* 0x0006f83e01007387 */ /* 0x000fe20000100a00 */
[----:B------:R-:W-:-:S03]  /*2b6d0*/  IMAD.MOV.U32 R24, RZ, RZ, R143 ;  /* 0x000000ffff187224 */ /* 0x000fc600078e008f */
[----:B------:R-:W-:Y:S04]  /*2b6e0*/  STL.64 [R1+0x760], R12 ;  /* 0x0007600c01007387 */ /* 0x000fe80000100a00 */
[----:B------:R1:W-:Y:S04]  /*2b6f0*/  STL.64 [R1+0x768], R14 ;  /* 0x0007680e01007387 */ /* 0x0003e80000100a00 */
[----:B------:R-:W2:Y:S04]  /*2b700*/  LDL.LU R141, [R1+0x394] ;  /* 0x00039400018d7983 */ /* 0x000ea80000300800 */
[----:B------:R-:W2:Y:S01]  /*2b710*/  LDL.LU R142, [R1+0x398] ;  /* 0x00039800018e7983 */ /* 0x000ea20000300800 */
[C---:B-1----:R-:W-:Y:S03]  /*2b720*/  HMMA.1688.F32.TF32 R12, R8.reuse, R58, R108 ;  /* 0x0000003a080c723c */ /* 0x042fe6000008106c */
[----:B------:R-:W2:Y:S04]  /*2b730*/  LDL.LU R143, [R1+0x39c] ;  /* 0x00039c00018f7983 */ /* 0x000ea80000300800 */
[----:B------:R-:W3:Y:S11]  /*2b740*/  LDL.LU R104, [R1+0x2a0] ;  /* 0x0002a00001687983 */ /* 0x000ef60000300800 */
[----:B------:R-:W-:Y:S05]  /*2b750*/  @!UPT UIADD3 URZ, URZ, URZ, URZ ;  /* 0x0000003f3f3ff290 */ /* 0x000fea000fffe03f */
[----:B------:R1:W-:Y:S04]  /*2b760*/  STL.64 [R1+0x790], R12 ;  /* 0x0007900c01007387 */ /* 0x0003e80000100a00 */
[----:B------:R-:W-:Y:S04]  /*2b770*/  STL.64 [R1+0x798], R14 ;  /* 0x0007980e01007387 */ /* 0x000fe80000100a00 */
        /* <DEDUP_REMOVED lines=16> */
[----:B------:R-:W4:Y:S01]  /*2b880*/  LDL.LU R13, [R1+0xa4] ;  /* 0x0000a400010d7983 */ /* 0x000f220000300800 */
[C---:B------:R-:W-:Y:S08]  /*2b890*/  HMMA.1688.F32.TF32 R76, R8.reuse, R122, R160 ;  /* 0x0000007a084c723c */ /* 0x040ff000000810a0 */
[C---:B------:R-:W-:Y:S08]  /*2b8a0*/  HMMA.1688.F32.TF32 R60, R8.reuse, R126, R164 ;  /* 0x0000007e083c723c */ /* 0x040ff000000810a4 */
        /* <DEDUP_REMOVED lines=8> */
[----:B------:R-:W-:Y:S01]  /*2b930*/  STL.64 [R1+0x858], R94 ;  /* 0x0008585e01007387 */ /* 0x000fe20000100a00 */
[----:B------:R-:W-:-:S02]  /*2b940*/  IMAD.MOV.U32 R14, RZ, RZ, R29 ;  /* 0x000000ffff0e7224 */ /* 0x000fc400078e001d */
[----:B------:R-:W-:Y:S01]  /*2b950*/  IMAD.MOV.U32 R15, RZ, RZ, R28 ;  /* 0x000000ffff0f7224 */ /* 0x000fe200078e001c */
[----:B------:R-:W-:Y:S04]  /*2b960*/  LDS R8, [R2+0x14300] ;  /* 0x0143000002087984 */ /* 0x000fe80000000800 */
[----:B------:R-:W-:Y:S04]  /*2b970*/  LDS R10, [R2+0x16300] ;  /* 0x01630000020a7984 */ /* 0x000fe80000000800 */
[----:B------:R-:W-:Y:S04]  /*2b980*/  STL.64 [R1+0x840], R76 ;  /* 0x0008404c01007387 */ /* 0x000fe80000100a00 */
[----:B------:R-:W-:Y:S04]  /*2b990*/  STL.64 [R1+0x848], R78 ;  /* 0x0008484e01007387 */ /* 0x000fe80000100a00 */
[----:B------:R-:W-:Y:S04]  /*2b9a0*/  STL.64 [R1+0x830], R60 ;  /* 0x0008303c01007387 */ /* 0x000fe80000100a00 */
[----:B------:R2:W-:Y:S04]  /*2b9b0*/  STL.64 [R1+0x838], R62 ;  /* 0x0008383e01007387 */ /* 0x0005e80000100a00 */
[----:B------:R-:W-:Y:S04]  /*2b9c0*/  LDS R9, [R3+0x14300] ;  /* 0x0143000003097984 */ /* 0x000fe80000000800 */
[----:B------:R-:W2:Y:S02]  /*2b9d0*/  LDS R11, [R3+0x16300] ;  /* 0x01630000030b7984 */ /* 0x000ea40000000800 */
[C---:B--2---:R-:W-:Y:S11]  /*2b9e0*/  HMMA.1688.F32.TF32 R60, R4.reuse, R18, R140 ;  /* 0x00000012043c723c */ /* 0x044ff6000008108c */
[----:B------:R-:W-:Y:S11]  /*2b9f0*/  @!UPT UIADD3 URZ, URZ, URZ, URZ ;  /* 0x0000003f3f3ff290 */ /* 0x000ff6000fffe03f */
[----:B------:R-:W-:Y:S02]  /*2ba00*/  @!UPT UIADD3 URZ, URZ, URZ, URZ ;  /* 0x0000003f3f3ff290 */ /* 0x000fe4000fffe03f */
[----:B------:R-:W-:Y:S01]  /*2ba10*/  MOV R163, R60 ;  /* 0x0000003c00a37202 */ /* 0x000fe20000000f00 */
[----:B------:R-:W-:Y:S01]  /*2ba20*/  IMAD.MOV.U32 R162, RZ, RZ, R61 ;  /* 0x000000ffffa27224 */ /* 0x000fe200078e003d */
[----:B------:R-:W-:Y:S01]  /*2ba30*/  MOV R160, R63 ;  /* 0x0000003f00a07202 */ /* 0x000fe20000000f00 */
[----:B------:R-:W-:Y:S02]  /*2ba40*/  IMAD.MOV.U32 R161, RZ, RZ, R62 ;  /* 0x000000ffffa17224 */ /* 0x000fe400078e003e */
[C---:B---3--:R-:W-:Y:S01]  /*2ba50*/  HMMA.1688.F32.TF32 R60, R4.reuse, R22, R104 ;  /* 0x00000016043c723c */ /* 0x048fe20000081068 */
[----:B------:R-:W-:Y:S04]  /*2ba60*/  STL.64 [R1+0x16a0], R162 ;  /* 0x0016a0a201007387 */ /* 0x000fe80000100a00 */
[----:B------:R-:W-:Y:S11]  /*2ba70*/  STL.64 [R1+0x1698], R160 ;  /* 0x001698a001007387 */ /* 0x000ff60000100a00 */
[----:B------:R-:W-:Y:S07]  /*2ba80*/  @!UPT UIADD3 URZ, URZ, URZ, URZ ;  /* 0x0000003f3f3ff290 */ /* 0x000fee000fffe03f */
[----:B------:R4:W-:Y:S01]  /*2ba90*/  STL.64 [R1+0x128], R62 ;  /* 0x0001283e01007387 */ /* 0x0009e20000100a00 */
[----:B------:R-:W-:Y:S02]  /*2baa0*/  IMAD.MOV.U32 R40, RZ, RZ, R60 ;  /* 0x000000ffff287224 */ /* 0x000fe400078e003c */
[----:B------:R-:W-:Y:S02]  /*2bab0*/  IMAD.MOV.U32 R41, RZ, RZ, R61 ;  /* 0x000000ffff297224 */ /* 0x000fe400078e003d */
[C---:B----4-:R-:W-:Y:S11]  /*2bac0*/  HMMA.1688.F32.TF32 R60, R4.reuse, R26, R88 ;  /* 0x0000001a043c723c */ /* 0x050ff60000081058 */
[----:B------:R-:W-:Y:S11]  /*2bad0*/  @!UPT UIADD3 URZ, URZ, URZ, URZ ;  /* 0x0000003f3f3ff290 */ /* 0x000ff6000fffe03f */
[----:B------:R-:W-:Y:S02]  /*2bae0*/  @!UPT UIADD3 URZ, URZ, URZ, URZ ;  /* 0x0000003f3f3ff290 */ /* 0x000fe4000fffe03f */
[----:B------:R-:W-:Y:S01]  /*2baf0*/  MOV R28, R60 ;  /* 0x0000003c001c7202 */ /* 0x000fe20000000f00 */
[----:B------:R-:W-:Y:S01]  /*2bb00*/  IMAD.MOV.U32 R29, RZ, RZ, R61 ;  /* 0x000000ffff1d7224 */ /* 0x000fe200078e003d */
[----:B------:R-:W-:Y:S01]  /*2bb10*/  MOV R32, R63 ;  /* 0x0000003f00207202 */ /* 0x000fe20000000f00 */
[----:B------:R-:W-:Y:S02]  /*2bb20*/  IMAD.MOV.U32 R33, RZ, RZ, R62 ;  /* 0x000000ffff217224 */ /* 0x000fe400078e003e */
[C---:B------:R-:W-:Y:S08]  /*2bb30*/  HMMA.1688.F32.TF32 R60, R4.reuse, R30, R72 ;  /* 0x0000001e043c723c */ /* 0x040ff00000081048 */
[C---:B------:R-:W-:Y:S11]  /*2bb40*/  HMMA.1688.F32.TF32 R12, R4.reuse, R38, R12 ;  /* 0x00000026040c723c */ /* 0x040ff6000008100c */
[----:B------:R-:W-:Y:S04]  /*2bb50*/  @!UPT UIADD3 URZ, URZ, URZ, URZ ;  /* 0x0000003f3f3ff290 */ /* 0x000fe8000fffe03f */
[----:B------:R-:W-:Y:S01]  /*2bb60*/  STL [R1+0x170], R60 ;  /* 0x0001703c01007387 */ /* 0x000fe20000100800 */
[----:B------:R-:W-:Y:S02]  /*2bb70*/  IMAD.MOV.U32 R0, RZ, RZ, R61 ;  /* 0x000000ffff007224 */ /* 0x000fe400078e003d */
[----:B------:R-:W-:Y:S01]  /*2bb80*/  IMAD.MOV.U32 R252, RZ, RZ, R62 ;  /* 0x000000fffffc7224 */ /* 0x000fe200078e003e */
[----:B------:R2:W-:Y:S02]  /*2bb90*/  STL [R1+0x17c], R63 ;  /* 0x00017c3f01007387 */ /* 0x0005e40000100800 */
[----:B--2---:R-:W-:Y:S02]  /*2bba0*/  HMMA.1688.F32.TF32 R60, R4, R34, R240 ;  /* 0x00000022043c723c */ /* 0x004fe400000810f0 */
[----:B------:R-:W-:Y:S01]  /*2bbb0*/  STL [R1+0x1650], R0 ;  /* 0x0016500001007387 */ /* 0x000fe20000100800 */
[----:B------:R-:W-:-:S03]  /*2bbc0*/  MOV R45, R14 ;  /* 0x0000000e002d7202 */ /* 0x000fc60000000f00 */
[----:B------:R-:W-:Y:S01]  /*2bbd0*/  STL [R1+0x164c], R252 ;  /* 0x00164cfc01007387 */ /* 0x000fe20000100800 */
[----:B------:R-:W-:Y:S11]  /*2bbe0*/  IMAD.MOV.U32 R44, RZ, RZ, R15 ;  /* 0x000000ffff2c7224 */ /* 0x000ff600078e000f */
[----:B------:R-:W-:Y:S05]  /*2bbf0*/  @!UPT UIADD3 URZ, URZ, URZ, URZ ;  /* 0x0000003f3f3ff290 */ /* 0x000fea000fffe03f */
[----:B------:R-:W-:Y:S04]  /*2bc00*/  STL.64 [R1+0x110], R60 ;  /* 0x0001103c01007387 */ /* 0x000fe80000100a00 */
[----:B------:R-:W-:Y:S04]  /*2bc10*/  STL.64 [R1+0x118], R62 ;  /* 0x0001183e01007387 */ /* 0x000fe80000100a00 */
[----:B------:R2:W-:Y:S02]  /*2bc20*/  STL.64 [R1+0x190], R12 ;  /* 0x0001900c01007387 */ /* 0x0005e40000100a00 */
[C---:B--2---:R-:W-:Y:S02]  /*2bc30*/  HMMA.1688.F32.TF32 R12, R4.reuse, R42, R244 ;  /* 0x0000002a040c723c */ /* 0x044fe400000810f4 */
[----:B------:R-:W-:Y:S04]  /*2bc40*/  STL [R1+0x1620], R44 ;  /* 0x0016202c01007387 */ /* 0x000fe80000100800 */
[----:B------:R-:W-:Y:S11]  /*2bc50*/  STL [R1+0x161c], R45 ;  /* 0x00161c2d01007387 */ /* 0x000ff60000100800 */
[----:B------:R-:W-:Y:S06]  /*2bc60*/  @!UPT UIADD3 URZ, URZ, URZ, URZ ;  /* 0x0000003f3f3ff290 */ /* 0x000fec000fffe03f */
[----:B------:R2:W-:Y:S01]  /*2bc70*/  STL.64 [R1+0x2a8], R14 ;  /* 0x0002a80e01007387 */ /* 0x0005e20000100a00 */
[----:B------:R-:W-:Y:S01]  /*2bc80*/  IMAD.MOV.U32 R48, RZ, RZ, R12 ;  /* 0x000000ffff307224 */ /* 0x000fe200078e000c */
[----:B------:R-:W-:Y:S02]  /*2bc90*/  MOV R49, R13 ;  /* 0x0000000d00317202 */ /* 0x000fe40000000f00 */
[C---:B--2---:R-:W-:Y:S03]  /*2bca0*/  HMMA.1688.F32.TF32 R12, R4.reuse, R46, R64 ;  /* 0x0000002e040c723c */ /* 0x044fe60000081040 */
[----:B------:R-:W-:Y:S04]  /*2bcb0*/  STL [R1+0x1648], R49 ;  /* 0x0016483101007387 */ /* 0x000fe80000100800 */
[----:B------:R-:W-:Y:S01]  /*2bcc0*/  STL [R1+0x1644], R48 ;  /* 0x0016443001007387 */ /* 0x000fe20000100800 */
[C---:B------:R-:W-:Y:S08]  /*2bcd0*/  HMMA.1688.F32.TF32 R64, R4.reuse, R50, R80 ;  /* 0x000000320440723c */ /* 0x040ff00000081050 */
[C---:B------:R-:W-:Y:S07]  /*2bce0*/  HMMA.1688.F32.TF32 R60, R4.reuse, R54, R96 ;  /* 0x00000036043c723c */ /* 0x040fee0000081060 */
[----:B------:R-:W-:Y:S04]  /*2bcf0*/  STL.64 [R1+0x390], R12 ;  /* 0x0003900c01007387 */ /* 0x000fe80000100a00 */
[----:B------:R2:W-:Y:S02]  /*2bd00*/  STL.64 [R1+0x398], R14 ;  /* 0x0003980e01007387 */ /* 0x0005e40000100a00 */
[C---:B--2---:R-:W-:Y:S02]  /*2bd10*/  HMMA.1688.F32.TF32 R12, R4.reuse, R58, R112 ;  /* 0x0000003a040c723c */ /* 0x044fe40000081070 */
[----:B------:R-:W-:Y:S04]  /*2bd20*/  STL.64 [R1+0x600], R64 ;  /* 0x0006004001007387 */ /* 0x000fe80000100a00 */
[----:B------:R-:W-:Y:S04]  /*2bd30*/  STL.64 [R1+0x608], R66 ;  /* 0x0006084201007387 */ /* 0x000fe80000100a00 */
[----:B------:R-:W2:Y:S04]  /*2bd40*/  LDL.LU R240, [R1+0x490] ;  /* 0x0004900001f07983 */ /* 0x000ea80000300800 */
[----:B------:R-:W-:Y:S04]  /*2bd50*/  STL.64 [R1+0x640], R60 ;  /* 0x0006403c01007387 */ /* 0x000fe80000100a00 */
[----:B------:R-:W-:Y:S05]  /*2bd60*/  STL.64 [R1+0x648], R62 ;  /* 0x0006483e01007387 */ /* 0x000fea0000100a00 */
[----:B------:R-:W-:Y:S04]  /*2bd70*/  STL.64 [R1+0x6d0], R12 ;  /* 0x0006d00c01007387 */ /* 0x000fe80000100a00 */
[----:B------:R2:W-:Y:S04]  /*2bd80*/  STL.64 [R1+0x6d8], R14 ;  /* 0x0006d80e01007387 */ /* 0x0005e80000100a00 */
[----:B------:R-:W2:Y:S04]  /*2bd90*/  LDL.LU R241, [R1+0x494] ;  /* 0x0004940001f17983 */ /* 0x000ea80000300800 */
[----:B------:R-:W2:Y:S04]  /*2bda0*/  LDL.LU R242, [R1+0x498] ;  /* 0x0004980001f27983 */ /* 0x000ea80000300800 */
[----:B------:R-:W2:Y:S02]  /*2bdb0*/  LDL.LU R243, [R1+0x49c] ;  /* 0x00049c0001f37983 */ /* 0x000ea40000300800 */
[C---:B--2---:R-:W-:Y:S02]  /*2bdc0*/  HMMA.1688.F32.TF32 R12, R4.reuse, R122, R180 ;  /* 0x0000007a040c723c */ /* 0x044fe400000810b4 */
        /* <DEDUP_REMOVED lines=24> */
[----:B------:R-:W4:Y:S04]  /*2bf50*/  LDL.LU R14, [R1+0xc8] ;  /* 0x0000c800010e7983 */ /* 0x000f280000300800 */
[----:B------:R-:W4:Y:S01]  /*2bf60*/  LDL.LU R15, [R1+0xcc] ;  /* 0x0000cc00010f7983 */ /* 0x000f220000300800 */
[C---:B------:R-:W-:Y:S08]  /*2bf70*/  HMMA.1688.F32.TF32 R60, R4.reuse, R126, R184 ;  /* 0x0000007e043c723c */ /* 0x040ff000000810b8 */
[C---:B------:R-:W-:Y:S08]  /*2bf80*/  HMMA.1688.F32.TF32 R76, R4.reuse, R130, R188 ;  /* 0x00000082044c723c */ /* 0x040ff000000810bc */
[C---:B------:R-:W-:Y:S07]  /*2bf90*/  HMMA.1688.F32.TF32 R64, R4.reuse, R134, R192 ;  /* 0x000000860440723c */ /* 0x040fee00000810c0 */
[----:B------:R-:W-:Y:S04]  /*2bfa0*/  STL.64 [R1+0x7e0], R60 ;  /* 0x0007e03c01007387 */ /* 0x000fe80000100a00 */
[----:B------:R1:W-:Y:S02]  /*2bfb0*/  STL.64 [R1+0x7e8], R62 ;  /* 0x0007e83e01007387 */ /* 0x0003e40000100a00 */
[----:B-1----:R-:W-:Y:S02]  /*2bfc0*/  HMMA.1688.F32.TF32 R60, R4, R138, R196 ;  /* 0x0000008a043c723c */ /* 0x002fe400000810c4 */
        /* <DEDUP_REMOVED lines=9> */
[----:B------:R-:W1:Y:S01]  /*2c060*/  LDS R7, [R3+0x16400] ;  /* 0x0164000003077984 */ /* 0x000e620000000800 */
[C---:B--2---:R-:W-:Y:S08]  /*2c070*/  HMMA.1688.F32.TF32 R240, R8.reuse, R18, R240 ;  /* 0x0000001208f0723c */ /* 0x044ff000000810f0 */
[C---:B-1----:R-:W-:Y:S08]  /*2c080*/  HMMA.1688.F32.TF32 R64, R8.reuse, R22, R144 ;  /* 0x000000160840723c */ /* 0x042ff00000081090 */
[C---:B---3--:R-:W-:Y:S07]  /*2c090*/  HMMA.1688.F32.TF32 R60, R8.reuse, R26, R140 ;  /* 0x0000001a083c723c */ /* 0x048fee000008108c */
[----:B------:R-:W-:Y:S04]  /*2c0a0*/  STL.64 [R1+0x1668], R242 ;  /* 0x001668f201007387 */ /* 0x000fe80000100a00 */
[----:B------:R-:W-:Y:S04]  /*2c0b0*/  STL.64 [R1+0x1660], R240 ;  /* 0x001660f001007387 */ /* 0x000fe80000100a00 */
[----:B------:R-:W-:Y:S04]  /*2c0c0*/  STL.64 [R1+0x1678], R66 ;  /* 0x0016784201007387 */ /* 0x000fe80000100a00 */
[----:B------:R-:W-:Y:S04]  /*2c0d0*/  STL.64 [R1+0x1670], R64 ;  /* 0x0016704001007387 */ /* 0x000fe80000100a00 */
[----:B------:R-:W-:Y:S04]  /*2c0e0*/  STL.64 [R1+0x1688], R62 ;  /* 0x0016883e01007387 */ /* 0x000fe80000100a00 */
[----:B------:R1:W-:Y:S01]  /*2c0f0*/  STL.64 [R1+0x1680], R60 ;  /* 0x0016803c01007387 */ /* 0x0003e20000100a00 */
[C---:B----4-:R-:W-:Y:S08]  /*2c100*/  HMMA.1688.F32.TF32 R248, R8.reuse, R34, R88 ;  /* 0x0000002208f8723c */ /* 0x050ff00000081058 */
[C---:B-1----:R-:W-:Y:S11]  /*2c110*/  HMMA.1688.F32.TF32 R60, R8.reuse, R38, R72 ;  /* 0x00000026083c723c */ /* 0x042ff60000081048 */
[----:B------:R-:W-:Y:S04]  /*2c120*/  @!UPT UIADD3 URZ, URZ, URZ, URZ ;  /* 0x0000003f3f3ff290 */ /* 0x000fe8000fffe03f */
[----:B------:R-:W-:Y:S01]  /*2c130*/  STL [R1+0x1630], R248 ;  /* 0x001630f801007387 */ /* 0x000fe20000100800 */
[----:B------:R-:W-:Y:S03]  /*2c140*/  HMMA.1688.F32.TF32 R12, R8, R42, R12 ;  /* 0x0000002a080c723c */ /* 0x000fe6000008100c */
[----:B------:R-:W-:Y:S04]  /*2c150*/  STL [R1+0x162c], R249 ;  /* 0x00162cf901007387 */ /* 0x000fe80000100800 */
[----:B------:R-:W-:Y:S01]  /*2c160*/  STL [R1+0x1628], R250 ;  /* 0x001628fa01007387 */ /* 0x000fe20000100800 */
[----:B------:R-:W-:-:S03]  /*2c170*/  IMAD.MOV.U32 R44, RZ, RZ, R62 ;  /* 0x000000ffff2c7224 */ /* 0x000fc600078e003e */
[----:B------:R-:W-:Y:S01]  /*2c180*/  STL [R1+0x1624], R251 ;  /* 0x001624fb01007387 */ /* 0x000fe20000100800 */
[----:B------:R-:W-:-:S03]  /*2c190*/  MOV R45, R63 ;  /* 0x0000003f002d7202 */ /* 0x000fc60000000f00 */
[----:B------:R1:W-:Y:S02]  /*2c1a0*/  STL.64 [R1+0xa0], R60 ;  /* 0x0000a03c01007387 */ /* 0x0003e40000100a00 */
[----:B-1----:R-:W-:Y:S07]  /*2c1b0*/  HMMA.1688.F32.TF32 R60, R8, R46, R68 ;  /* 0x0000002e083c723c */ /* 0x002fee0000081044 */
[----:B------:R-:W-:Y:S01]  /*2c1c0*/  IMAD.MOV.U32 R248, RZ, RZ, R12 ;  /* 0x000000fffff87224 */ /* 0x000fe200078e000c */
[----:B------:R-:W-:Y:S01]  /*2c1d0*/  MOV R250, R14 ;  /* 0x0000000e00fa7202 */ /* 0x000fe20000000f00 */
[----:B------:R-:W-:-:S02]  /*2c1e0*/  IMAD.MOV.U32 R249, RZ, RZ, R13 ;  /* 0x000000fffff97224 */ /* 0x000fc400078e000d */
[----:B------:R-:W-:Y:S02]  /*2c1f0*/  IMAD.MOV.U32 R251, RZ, RZ, R15 ;  /* 0x000000fffffb7224 */ /* 0x000fe400078e000f */
[C---:B------:R-:W-:Y:S03]  /*2c200*/  HMMA.1688.F32.TF32 R12, R8.reuse, R50, R84 ;  /* 0x00000032080c723c */ /* 0x040fe60000081054 */
[----:B------:R-:W-:Y:S04]  /*2c210*/  STL.64 [R1+0x16b0], R250 ;  /* 0x0016b0fa01007387 */ /* 0x000fe80000100a00 */
[----:B------:R-:W-:Y:S01]  /*2c220*/  STL.64 [R1+0x16a8], R248 ;  /* 0x0016a8f801007387 */ /* 0x000fe20000100a00 */
[C---:B------:R-:W-:Y:S03]  /*2c230*/  HMMA.1688.F32.TF32 R64, R8.reuse, R30, R104 ;  /* 0x0000001e0840723c */ /* 0x040fe60000081068 */
[----:B------:R-:W-:Y:S04]  /*2c240*/  STL.64 [R1+0x180], R60 ;  /* 0x0001803c01007387 */ /* 0x000fe80000100a00 */
[----:B------:R1:W-:Y:S02]  /*2c250*/  STL.64 [R1+0x188], R62 ;  /* 0x0001883e01007387 */ /* 0x0003e40000100a00 */
[----:B-1----:R-:W-:Y:S07]  /*2c260*/  HMMA.1688.F32.TF32 R60, R8, R54, R100 ;  /* 0x00000036083c723c */ /* 0x002fee0000081064 */
[----:B------:R-:W-:Y:S01]  /*2c270*/  IMAD.MOV.U32 R57, RZ, RZ, R12 ;  /* 0x000000ffff397224 */ /* 0x000fe200078e000c */
[----:B------:R-:W-:Y:S01]  /*2c280*/  MOV R56, R13 ;  /* 0x0000000d00387202 */ /* 0x000fe20000000f00 */
[----:B------:R-:W-:-:S02]  /*2c290*/  IMAD.MOV.U32 R53, RZ, RZ, R14 ;  /* 0x000000ffff357224 */ /* 0x000fc400078e000e */
[----:B------:R-:W-:Y:S02]  /*2c2a0*/  IMAD.MOV.U32 R52, RZ, RZ, R15 ;  /* 0x000000ffff347224 */ /* 0x000fe400078e000f */
[----:B------:R-:W-:Y:S03]  /*2c2b0*/  HMMA.1688.F32.TF32 R12, R8, R58, R116 ;  /* 0x0000003a080c723c */ /* 0x000fe60000081074 */
[----:B------:R-:W-:Y:S01]  /*2c2c0*/  STL [R1+0x15f0], R52 ;  /* 0x0015f03401007387 */ /* 0x000fe20000100800 */
[----:B------:R-:W-:Y:S01]  /*2c2d0*/  IMAD.MOV.U32 R0, RZ, RZ, R64 ;  /* 0x000000ffff007224 */ /* 0x000fe200078e0040 */
[----:B------:R-:W-:Y:S02]  /*2c2e0*/  MOV R49, R66 ;  /* 0x0000004200317202 */ /* 0x000fe40000000f00 */
[----:B------:R-:W-:Y:S01]  /*2c2f0*/  STL [R1+0x15ec], R53 ;  /* 0x0015ec3501007387 */ /* 0x000fe20000100800 */
[----:B------:R-:W-:-:S02]  /*2c300*/  IMAD.MOV.U32 R252, RZ, RZ, R65 ;  /* 0x000000fffffc7224 */ /* 0x000fc400078e0041 */
[----:B------:R-:W-:Y:S01]  /*2c310*/  IMAD.MOV.U32 R48, RZ, RZ, R67 ;  /* 0x000000ffff307224 */ /* 0x000fe200078e0043 */
[----:B------:R-:W-:Y:S01]  /*2c320*/  STL [R1+0x15e8], R56 ;  /* 0x0015e83801007387 */ /* 0x000fe20000100800 */
[C---:B------:R-:W-:Y:S03]  /*2c330*/  HMMA.1688.F32.TF32 R64, R8.reuse, R122, R200 ;  /* 0x0000007a0840723c */ /* 0x040fe600000810c8 */
[----:B------:R-:W-:Y:S04]  /*2c340*/  STL [R1+0x15e4], R57 ;  /* 0x0015e43901007387 */ /* 0x000fe80000100800 */
[----:B------:R-:W-:Y:S04]  /*2c350*/  STL.64 [R1+0x520], R60 ;  /* 0x0005203c01007387 */ /* 0x000fe80000100a00 */
[----:B------:R1:W-:Y:S02]  /*2c360*/  STL.64 [R1+0x528], R62 ;  /* 0x0005283e01007387 */ /* 0x0003e40000100a00 */
[----:B-1----:R-:W-:Y:S01]  /*2c370*/  HMMA.1688.F32.TF32 R60, R8, R126, R204 ;  /* 0x0000007e083c723c */ /* 0x002fe200000810cc */
[----:B------:R-:W-:Y:S01]  /*2c380*/  MOV R120, R12 ;  /* 0x0000000c00787202 */ /* 0x000fe20000000f00 */
[----:B------:R1:W-:Y:S01]  /*2c390*/  STL.64 [R1+0x588], R14 ;  /* 0x0005880e01007387 */ /* 0x0003e20000100a00 */
[----:B------:R-:W-:-:S05]  /*2c3a0*/  IMAD.MOV.U32 R121, RZ, RZ, R13 ;  /* 0x000000ffff797224 */ /* 0x000fca00078e000d */
[----:B------:R-:W-:Y:S01]  /*2c3b0*/  STL [R1+0x15d0], R121 ;  /* 0x0015d07901007387 */ /* 0x000fe20000100800 */
[C---:B-1----:R-:W-:Y:S03]  /*2c3c0*/  HMMA.1688.F32.TF32 R12, R8.reuse, R130, R208 ;  /* 0x00000082080c723c */ /* 0x042fe600000810d0 */
[----:B------:R-:W-:Y:S04]  /*2c3d0*/  STL [R1+0x15cc], R120 ;  /* 0x0015cc7801007387 */ /* 0x000fe80000100800 */
[----:B------:R-:W-:Y:S04]  /*2c3e0*/  STL.64 [R1+0x740], R64 ;  /* 0x0007404001007387 */ /* 0x000fe80000100a00 */
[----:B------:R-:W-:Y:S04]  /*2c3f0*/  STL.64 [R1+0x748], R66 ;  /* 0x0007484201007387 */ /* 0x000fe80000100a00 */
[----:B------:R-:W-:Y:S04]  /*2c400*/  STL.64 [R1+0x730], R60 ;  /* 0x0007303c01007387 */ /* 0x000fe80000100a00 */
[----:B------:R1:W-:Y:S02]  /*2c410*/  STL.64 [R1+0x738], R62 ;  /* 0x0007383e01007387 */ /* 0x0003e40000100a00 */
[----:B-1----:R-:W-:Y:S03]  /*2c420*/  HMMA.1688.F32.TF32 R60, R8, R134, R212 ;  /* 0x00000086083c723c */ /* 0x002fe600000810d4 */
[----:B------:R-:W-:Y:S01]  /*2c430*/  IMAD.MOV.U32 R132, RZ, RZ, R15 ;  /* 0x000000ffff847224 */ /* 0x000fe200078e000f */
[----:B------:R-:W-:Y:S01]  /*2c440*/  MOV R136, R13 ;  /* 0x0000000d00887202 */ /* 0x000fe20000000f00 */
[----:B------:R-:W-:-:S02]  /*2c450*/  IMAD.MOV.U32 R133, RZ, RZ, R14 ;  /* 0x000000ffff857224 */ /* 0x000fc400078e000e */
[----:B------:R-:W-:Y:S01]  /*2c460*/  IMAD.MOV.U32 R137, RZ, RZ, R12 ;  /* 0x000000ffff897224 */ /* 0x000fe200078e000c */
[----:B------:R-:W-:Y:S04]  /*2c470*/  STL [R1+0x15a0], R132 ;  /* 0x0015a08401007387 */ /* 0x000fe80000100800 */
[----:B------:R1:W-:Y:S04]  /*2c480*/  STL [R1+0x159c], R133 ;  /* 0x00159c8501007387 */ /* 0x0003e80000100800 */
[----:B------:R2:W-:Y:S04]  /*2c490*/  STL [R1+0x1598], R136 ;  /* 0x0015988801007387 */ /* 0x0005e80000100800 */
[----:B------:R3:W-:Y:S04]  /*2c4a0*/  STL [R1+0x1594], R137 ;  /* 0x0015948901007387 */ /* 0x0007e80000100800 */
        /* <DEDUP_REMOVED lines=46> */
[----:B------:R-:W-:Y:S11]  /*2c790*/  HMMA.1688.F32.TF32 R12, R8, R138, R216 ;  /* 0x0000008a080c723c */ /* 0x000ff600000810d8 */
[----:B------:R-:W-:Y:S11]  /*2c7a0*/  @!UPT UIADD3 URZ, URZ, URZ, URZ ;  /* 0x0000003f3f3ff290 */ /* 0x000ff6000fffe03f */
[----:B------:R-:W-:Y:S02]  /*2c7b0*/  @!UPT UIADD3 URZ, URZ, URZ, URZ ;  /* 0x0000003f3f3ff290 */ /* 0x000fe4000fffe03f */
[----:B-1----:R-:W-:Y:S01]  /*2c7c0*/  IMAD.MOV.U32 R133, RZ, RZ, R13 ;  /* 0x000000ffff857224 */ /* 0x002fe200078e000d */
[----:B------:R-:W-:Y:S01]  /*2c7d0*/  MOV R132, R12 ;  /* 0x0000000c00847202 */ /* 0x000fe20000000f00 */
[----:B--2---:R-:W-:Y:S01]  /*2c7e0*/  IMAD.MOV.U32 R136, RZ, RZ, R14 ;  /* 0x000000ffff887224 */ /* 0x004fe200078e000e */
[----:B---3--:R-:W-:Y:S01]  /*2c7f0*/  MOV R137, R15 ;  /* 0x0000000f00897202 */ /* 0x008fe20000000f00 */
[----:B------:R-:W-:Y:S04]  /*2c800*/  LDS R12, [R2+0x14500] ;  /* 0x01450000020c7984 */ /* 0x000fe80000000800 */
[----:B------:R-:W-:Y:S04]  /*2c810*/  STL [R1+0x15b0], R133 ;  /* 0x0015b08501007387 */ /* 0x000fe80000100800 */
[----:B------:R-:W-:Y:S04]  /*2c820*/  STL [R1+0x15ac], R132 ;  /* 0x0015ac8401007387 */ /* 0x000fe80000100800 */
[----:B------:R-:W-:Y:S04]  /*2c830*/  STL [R1+0x15a8], R136 ;  /* 0x0015a88801007387 */ /* 0x000fe80000100800 */
[----:B------:R-:W-:Y:S04]  /*2c840*/  STL [R1+0x15a4], R137 ;  /* 0x0015a48901007387 */ /* 0x000fe80000100800 */
[----:B------:R-:W-:Y:S04]  /*2c850*/  LDS R14, [R2+0x16500] ;  /* 0x01650000020e7984 */ /* 0x000fe80000000800 */
[----:B------:R-:W-:Y:S04]  /*2c860*/  LDS R13, [R3+0x14500] ;  /* 0x01450000030d7984 */ /* 0x000fe80000000800 */
[----:B------:R-:W2:Y:S01]  /*2c870*/  LDS R15, [R3+0x16500] ;  /* 0x01650000030f7984 */ /* 0x000ea20000000800 */
[C---:B----4-:R-:W-:Y:S11]  /*2c880*/  HMMA.1688.F32.TF32 R8, R4.reuse, R46, R152 ;  /* 0x0000002e0408723c */ /* 0x050ff60000081098 */
[----:B------:R-:W-:Y:S11]  /*2c890*/  @!UPT UIADD3 URZ, URZ, URZ, URZ ;  /* 0x0000003f3f3ff290 */ /* 0x000ff6000fffe03f */
[----:B------:R-:W-:Y:S02]  /*2c8a0*/  @!UPT UIADD3 URZ, URZ, URZ, URZ ;  /* 0x0000003f3f3ff290 */ /* 0x000fe4000fffe03f */
[----:B------:R-:W-:Y:S01]  /*2c8b0*/  IMAD.MOV.U32 R52, RZ, RZ, R8 ;  /* 0x000000ffff347224 */ /* 0x000fe200078e0008 */
[----:B------:R-:W-:Y:S01]  /*2c8c0*/  MOV R56, R10 ;  /* 0x0000000a00387202 */ /* 0x000fe20000000f00 */
[----:B------:R-:W-:Y:S02]  /*2c8d0*/  IMAD.MOV.U32 R53, RZ, RZ, R9 ;  /* 0x000000ffff357224 */ /* 0x000fe400078e0009 */
[----:B------:R-:W-:Y:S01]  /*2c8e0*/  IMAD.MOV.U32 R57, RZ, RZ, R11 ;  /* 0x000000ffff397224 */ /* 0x000fe200078e000b */
[C---:B------:R-:W-:Y:S08]  /*2c8f0*/  HMMA.1688.F32.TF32 R104, R4.reuse, R18, R104 ;  /* 0x000000120468723c */ /* 0x040ff00000081068 */
[C---:B------:R-:W-:Y:S11]  /*2c900*/  HMMA.1688.F32.TF32 R112, R4.reuse, R22, R108 ;  /* 0x000000160470723c */ /* 0x040ff6000008106c */
[----:B------:R-:W-:Y:S04]  /*2c910*/  @!UPT UIADD3 URZ, URZ, URZ, URZ ;  /* 0x0000003f3f3ff290 */ /* 0x000fe8000fffe03f */
[----:B------:R-:W-:Y:S04]  /*2c920*/  STL.64 [R1+0x16c0], R106 ;  /* 0x0016c06a01007387 */ /* 0x000fe80000100a00 */
[----:B------:R-:W-:Y:S04]  /*2c930*/  STL.64 [R1+0x16b8], R104 ;  /* 0x0016b86801007387 */ /* 0x000fe80000100a00 */
[----:B------:R-:W-:Y:S04]  /*2c940*/  STL.64 [R1+0x16d0], R114 ;  /* 0x0016d07201007387 */ /* 0x000fe80000100a00 */
[----:B------:R-:W-:Y:S04]  /*2c950*/  STL.64 [R1+0x16c8], R112 ;  /* 0x0016c87001007387 */ /* 0x000fe80000100a00 */
[----:B------:R-:W-:Y:S01]  /*2c960*/  STL [R1+0x1600], R57 ;  /* 0x0016003901007387 */ /* 0x000fe20000100800 */
[C---:B------:R-:W-:Y:S08]  /*2c970*/  HMMA.1688.F32.TF32 R60, R4.reuse, R54, R144 ;  /* 0x00000036043c723c */ /* 0x040ff00000081090 */
[C---:B------:R-:W-:Y:S01]  /*2c980*/  HMMA.1688.F32.TF32 R64, R4.reuse, R50, R148 ;  /* 0x000000320440723c */ /* 0x040fe20000081094 */
[----:B------:R-:W-:Y:S07]  /*2c990*/  STL [R1+0x15fc], R56 ;  /* 0x0015fc3801007387 */ /* 0x000fee0000100800 */
[C---:B------:R-:W-:Y:S01]  /*2c9a0*/  HMMA.1688.F32.TF32 R8, R4.reuse, R58, R140 ;  /* 0x0000003a0408723c */ /* 0x040fe2000008108c */
[----:B------:R-:W-:Y:S04]  /*2c9b0*/  STL [R1+0x15f8], R53 ;  /* 0x0015f83501007387 */ /* 0x000fe80000100800 */
[----:B------:R-:W-:Y:S10]  /*2c9c0*/  STL [R1+0x15f4], R52 ;  /* 0x0015f43401007387 */ /* 0x000ff40000100800 */
[----:B------:R-:W-:Y:S04]  /*2c9d0*/  STL.64 [R1+0xf0], R64 ;  /* 0x0000f04001007387 */ /* 0x000fe80000100a00 */
[----:B------:R-:W-:Y:S04]  /*2c9e0*/  STL.64 [R1+0xf8], R66 ;  /* 0x0000f84201007387 */ /* 0x000fe80000100a00 */
[----:B------:R-:W2:Y:S04]  /*2c9f0*/  LDL.LU R140, [R1+0x240] ;  /* 0x00024000018c7983 */ /* 0x000ea80000300800 */
[----:B------:R-:W-:Y:S04]  /*2ca00*/  STL.64 [R1+0x160], R60 ;  /* 0x0001603c01007387 */ /* 0x000fe80000100a00 */
[----:B------:R-:W-:Y:S04]  /*2ca10*/  STL.64 [R1+0x168], R62 ;  /* 0x0001683e01007387 */ /* 0x000fe80000100a00 */
[----:B------:R-:W-:Y:S01]  /*2ca20*/  STL.64 [R1+0x2d0], R8 ;  /* 0x0002d00801007387 */ /* 0x000fe20000100a00 */
[C---:B------:R-:W-:Y:S03]  /*2ca30*/  HMMA.1688.F32.TF32 R68, R4.reuse, R42, R156 ;  /* 0x0000002a0444723c */ /* 0x040fe6000008109c */
[----:B------:R3:W-:Y:S04]  /*2ca40*/  STL.64 [R1+0x2d8], R10 ;  /* 0x0002d80a01007387 */ /* 0x0007e80000100a00 */
        /* <DEDUP_REMOVED lines=14> */
[----:B------:R-:W2:Y:S01]  /*2cb30*/  LDL.LU R147, [R1+0x4ac] ;  /* 0x0004ac0001937983 */ /* 0x000ea20000300800 */
[C---:B------:R-:W-:Y:S03]  /*2cb40*/  HMMA.1688.F32.TF32 R84, R4.reuse, R34, R76 ;  /* 0x000000220454723c */ /* 0x040fe6000008104c */
[----:B------:R-:W2:Y:S04]  /*2cb50*/  LDL.LU R108, [R1+0x6c0] ;  /* 0x0006c000016c7983 */ /* 0x000ea80000300800 */
[----:B------:R-:W2:Y:S04]  /*2cb60*/  LDL.LU R109, [R1+0x6c4] ;  /* 0x0006c400016d7983 */ /* 0x000ea80000300800 */
[----:B------:R-:W2:Y:S04]  /*2cb70*/  LDL.LU R110, [R1+0x6c8] ;  /* 0x0006c800016e7983 */ /* 0x000ea80000300800 */
[----:B------:R-:W2:Y:S04]  /*2cb80*/  LDL.LU R111, [R1+0x6cc] ;  /* 0x0006cc00016f7983 */ /* 0x000ea80000300800 */
        /* <DEDUP_REMOVED lines=8> */
[----:B------:R-:W4:Y:S01]  /*2cc10*/  LDL.LU R95, [R1+0x5cc] ;  /* 0x0005cc00015f7983 */ /* 0x000f220000300800 */
[----:B---3--:R-:W-:Y:S03]  /*2cc20*/  HMMA.1688.F32.TF32 R8, R4, R122, R220 ;  /* 0x0000007a0408723c */ /* 0x008fe600000810dc */
[----:B------:R-:W3:Y:S04]  /*2cc30*/  LDL.LU R152, [R1+0x380] ;  /* 0x0003800001987983 */ /* 0x000ee80000300800 */
[----:B------:R-:W3:Y:S04]  /*2cc40*/  LDL.LU R153, [R1+0x384] ;  /* 0x0003840001997983 */ /* 0x000ee80000300800 */
[----:B------:R-:W3:Y:S04]  /*2cc50*/  LDL.LU R154, [R1+0x388] ;  /* 0x00038800019a7983 */ /* 0x000ee80000300800 */
[----:B------:R-:W3:Y:S08]  /*2cc60*/  LDL.LU R155, [R1+0x38c] ;  /* 0x00038c00019b7983 */ /* 0x000ef00000300800 */
[----:B------:R1:W-:Y:S01]  /*2cc70*/  STL.64 [R1+0x6b8], R10 ;  /* 0x0006b80a01007387 */ /* 0x0003e20000100a00 */
[----:B------:R-:W-:Y:S01]  /*2cc80*/  IMAD.MOV.U32 R136, RZ, RZ, R8 ;  /* 0x000000ffff887224 */ /* 0x000fe200078e0008 */
[----:B------:R-:W-:-:S02]  /*2cc90*/  MOV R137, R9 ;  /* 0x0000000900897202 */ /* 0x000fc40000000f00 */
[C---:B-1----:R-:W-:Y:S08]  /*2cca0*/  HMMA.1688.F32.TF32 R8, R4.reuse, R126, R224 ;  /* 0x0000007e0408723c */ /* 0x042ff000000810e0 */
[C---:B------:R-:W-:Y:S08]  /*2ccb0*/  HMMA.1688.F32.TF32 R60, R4.reuse, R134, R232 ;  /* 0x00000086043c723c */ /* 0x040ff000000810e8 */
[----:B------:R-:W-:Y:S08]  /*2ccc0*/  HMMA.1688.F32.TF32 R72, R4, R30, R72 ;  /* 0x0000001e0448723c */ /* 0x000ff00000081048 */
[----:B------:R-:W-:Y:S01]  /*2ccd0*/  IMAD.MOV.U32 R129, RZ, RZ, R8 ;  /* 0x000000ffff817224 */ /* 0x000fe200078e0008 */
[----:B------:R-:W-:Y:S01]  /*2cce0*/  MOV R125, R10 ;  /* 0x0000000a007d7202 */ /* 0x000fe20000000f00 */
[----:B------:R-:W-:-:S02]  /*2ccf0*/  IMAD.MOV.U32 R128, RZ, RZ, R9 ;  /* 0x000000ffff807224 */ /* 0x000fc400078e0009 */
[----:B------:R-:W-:Y:S02]  /*2cd00*/  IMAD.MOV.U32 R124, RZ, RZ, R11 ;  /* 0x000000ffff7c7224 */ /* 0x000fe400078e000b */
[C---:B------:R-:W-:Y:S08]  /*2cd10*/  HMMA.1688.F32.TF32 R8, R4.reuse, R130, R228 ;  /* 0x000000820408723c */ /* 0x040ff000000810e4 */
[C---:B------:R-:W-:Y:S08]  /*2cd20*/  HMMA.1688.F32.TF32 R88, R4.reuse, R38, R88 ;  /* 0x000000260458723c */ /* 0x040ff00000081058 */
[----:B------:R-:W-:Y:S01]  /*2cd30*/  HMMA.1688.F32.TF32 R4, R4, R138, R236 ;  /* 0x0000008a0404723c */ /* 0x000fe200000810ec */
[----:B------:R-:W-:Y:S04]  /*2cd40*/  STL [R1+0x15b8], R137 ;  /* 0x0015b88901007387 */ /* 0x000fe80000100800 */
[----:B------:R-:W-:Y:S04]  /*2cd50*/  STL [R1+0x15b4], R136 ;  /* 0x0015b48801007387 */ /* 0x000fe80000100800 */
[----:B------:R-:W-:Y:S04]  /*2cd60*/  STL [R1+0x15c8], R124 ;  /* 0x0015c87c01007387 */ /* 0x000fe80000100800 */
[----:B------:R-:W-:Y:S04]  /*2cd70*/  STL [R1+0x15c4], R125 ;  /* 0x0015c47d01007387 */ /* 0x000fe80000100800 */
[----:B------:R-:W-:Y:S04]  /*2cd80*/  STL [R1+0x15c0], R128 ;  /* 0x0015c08001007387 */ /* 0x000fe80000100800 */
[----:B------:R-:W-:Y:S04]  /*2cd90*/  STL [R1+0x15bc], R129 ;  /* 0x0015bc8101007387 */ /* 0x000fe80000100800 */
[----:B------:R-:W-:Y:S04]  /*2cda0*/  STL.64 [R1+0x690], R8 ;  /* 0x0006900801007387 */ /* 0x000fe80000100a00 */
[----:B------:R-:W-:Y:S04]  /*2cdb0*/  STL.64 [R1+0x698], R10 ;  /* 0x0006980a01007387 */ /* 0x000fe80000100a00 */
[----:B------:R1:W-:Y:S04]  /*2cdc0*/  STL.64 [R1+0x680], R60 ;  /* 0x0006803c01007387 */ /* 0x0003e80000100a00 */
[----:B------:R1:W-:Y:S04]  /*2cdd0*/  STL.64 [R1+0x688], R62 ;  /* 0x0006883e01007387 */ /* 0x0003e80000100a00 */
[----:B------:R-:W-:Y:S04]  /*2cde0*/  STL.64 [R1+0x660], R4 ;  /* 0x0006600401007387 */ /* 0x000fe80000100a00 */
[----:B------:R-:W-:Y:S04]  /*2cdf0*/  STL.64 [R1+0x668], R6 ;  /* 0x0006680601007387 */ /* 0x000fe80000100a00 */
[----:B------:R-:W-:Y:S04]  /*2ce00*/  LDS R8, [R2+0x14600] ;  /* 0x0146000002087984 */ /* 0x000fe80000000800 */
[----:B------:R-:W-:Y:S04]  /*2ce10*/  LDS R10, [R2+0x16600] ;  /* 0x01660000020a7984 */ /* 0x000fe80000000800 */
[----:B------:R-:W-:Y:S04]  /*2ce20*/  LDS R9, [R3+0x14600] ;  /* 0x0146000003097984 */ /* 0x000fe80000000800 */
[----:B------:R-:W1:Y:S04]  /*2ce30*/  LDS R11, [R3+0x16600] ;  /* 0x01660000030b7984 */ /* 0x000e680000000800 */
[----:B------:R-:W-:Y:S04]  /*2ce40*/  LDS R4, [R2+0x14700] ;  /* 0x0147000002047984 */ /* 0x000fe80000000800 */
[----:B------:R-:W-:Y:S04]  /*2ce50*/  LDS R6, [R2+0x16700] ;  /* 0x0167000002067984 */ /* 0x000fe80000000800 */
[----:B------:R-:W-:Y:S04]  /*2ce60*/  LDS R5, [R3+0x14700] ;  /* 0x0147000003057984 */ /* 0x000fe80000000800 */
[----:B------:R-:W1:Y:S01]  /*2ce70*/  LDS R7, [R3+0x16700] ;  /* 0x0167000003077984 */ /* 0x000e620000000800 */
[C---:B--2---:R-:W-:Y:S08]  /*2ce80*/  HMMA.1688.F32.TF32 R96, R12.reuse, R42, R156 ;  /* 0x0000002a0c60723c */ /* 0x044ff0000008109c */
[C---:B------:R-:W-:Y:S08]  /*2ce90*/  HMMA.1688.F32.TF32 R172, R12.reuse, R18, R108 ;  /* 0x000000120cac723c */ /* 0x040ff0000008106c */
[C---:B----4-:R-:W-:Y:S08]  /*2cea0*/  HMMA.1688.F32.TF32 R184, R12.reuse, R26, R76 ;  /* 0x0000001a0cb8723c */ /* 0x050ff0000008104c */
[C---:B------:R-:W-:Y:S01]  /*2ceb0*/  HMMA.1688.F32.TF32 R76, R12.reuse, R46, R140 ;  /* 0x0000002e0c4c723c */ /* 0x040fe2000008108c */
[----:B------:R-:W2:Y:S04]  /*2cec0*/  LDL.LU R140, [R1+0x350] ;  /* 0x00035000018c7983 */ /* 0x000ea80000300800 */
[----:B------:R-:W2:Y:S03]  /*2ced0*/  LDL.LU R141, [R1+0x354] ;  /* 0x00035400018d7983 */ /* 0x000ea60000300800 */
[C---:B------:R-:W-:Y:S01]  /*2cee0*/  HMMA.1688.F32.TF32 R176, R12.reuse, R22, R92 ;  /* 0x000000160cb0723c */ /* 0x040fe2000008105c */
        /* <DEDUP_REMOVED lines=67> */
[----:B------:R-:W-:Y:S04]  /*2d320*/  STL [R1+0x160c], R77 ;  /* 0x00160c4d01007387 */ /* 0x000fe80000100800 */
[----:B------:R-:W-:Y:S04]  /*2d330*/  STL [R1+0x1608], R78 ;  /* 0x0016084e01007387 */ /* 0x000fe80000100800 */
[----:B------:R-:W-:Y:S01]  /*2d340*/  STL [R1+0x1604], R79 ;  /* 0x0016044f01007387 */ /* 0x000fe20000100800 */
[C---:B------:R-:W-:Y:S08]  /*2d350*/  HMMA.1688.F32.TF32 R144, R12.reuse, R30, R144 ;  /* 0x0000001e0c90723c */ /* 0x040ff00000081090 */
[C---:B------:R-:W-:Y:S08]  /*2d360*/  HMMA.1688.F32.TF32 R148, R12.reuse, R34, R148 ;  /* 0x000000220c94723c */ /* 0x040ff00000081094 */
[C---:B---3--:R-:W-:Y:S08]  /*2d370*/  HMMA.1688.F32.TF32 R152, R12.reuse, R38, R152 ;  /* 0x000000260c98723c */ /* 0x048ff00000081098 */
[C---:B--2---:R-:W-:Y:S11]  /*2d380*/  HMMA.1688.F32.TF32 R60, R12.reuse, R54, R60 ;  /* 0x000000360c3c723c */ /* 0x044ff6000008103c */
[----:B------:R-:W-:Y:S11]  /*2d390*/  @!UPT UIADD3 URZ, URZ, URZ, URZ ;  /* 0x0000003f3f3ff290 */ /* 0x000ff6000fffe03f */
[----:B------:R-:W-:Y:S02]  /*2d3a0*/  @!UPT UIADD3 URZ, URZ, URZ, URZ ;  /* 0x0000003f3f3ff290 */ /* 0x000fe4000fffe03f */
[----:B------:R-:W-:Y:S01]  /*2d3b0*/  MOV R137, R60 ;  /* 0x0000003c00897202 */ /* 0x000fe20000000f00 */
[----:B------:R-:W-:Y:S01]  /*2d3c0*/  IMAD.MOV.U32 R136, RZ, RZ, R61 ;  /* 0x000000ffff887224 */ /* 0x000fe200078e003d */
[----:B------:R-:W-:Y:S01]  /*2d3d0*/  MOV R132, R63 ;  /* 0x0000003f00847202 */ /* 0x000fe20000000f00 */
[----:B------:R-:W-:Y:S02]  /*2d3e0*/  IMAD.MOV.U32 R133, RZ, RZ, R62 ;  /* 0x000000ffff857224 */ /* 0x000fe400078e003e */
[----:B----4-:R-:W-:Y:S02]  /*2d3f0*/  HMMA.1688.F32.TF32 R60, R12, R58, R64 ;  /* 0x0000003a0c3c723c */ /* 0x010fe40000081040 */
[----:B------:R-:W-:Y:S04]  /*2d400*/  STL [R1+0x15e0], R132 ;  /* 0x0015e08401007387 */ /* 0x000fe80000100800 */
[----:B------:R-:W-:Y:S04]  /*2d410*/  STL [R1+0x15dc], R133 ;  /* 0x0015dc8501007387 */ /* 0x000fe80000100800 */
[----:B------:R-:W-:Y:S04]  /*2d420*/  STL [R1+0x15d8], R136 ;  /* 0x0015d88801007387 */ /* 0x000fe80000100800 */
[----:B------:R-:W-:Y:S09]  /*2d430*/  STL [R1+0x15d4], R137 ;  /* 0x0015d48901007387 */ /* 0x000ff20000100800 */
[----:B------:R-:W-:Y:S01]  /*2d440*/  STL [R1+0x150], R60 ;  /* 0x0001503c01007387 */ /* 0x000fe20000100800 */
[----:B------:R-:W-:-:S02]  /*2d450*/  IMAD.MOV.U32 R121, RZ, RZ, R61 ;  /* 0x000000ffff797224 */ /* 0x000fc400078e003d */
[----:B------:R-:W-:Y:S01]  /*2d460*/  IMAD.MOV.U32 R120, RZ, RZ, R62 ;  /* 0x000000ffff787224 */ /* 0x000fe200078e003e */
[----:B------:R1:W-:Y:S02]  /*2d470*/  STL [R1+0x15c], R63 ;  /* 0x00015c3f01007387 */ /* 0x0003e40000100800 */
[C---:B-1----:R-:W-:Y:S08]  /*2d480*/  HMMA.1688.F32.TF32 R60, R12.reuse, R122, R240 ;  /* 0x0000007a0c3c723c */ /* 0x042ff000000810f0 */
[C---:B------:R-:W-:Y:S08]  /*2d490*/  HMMA.1688.F32.TF32 R76, R12.reuse, R126, R196 ;  /* 0x0000007e0c4c723c */ /* 0x040ff000000810c4 */
[C---:B------:R-:W-:Y:S07]  /*2d4a0*/  HMMA.1688.F32.TF32 R64, R12.reuse, R130, R192 ;  /* 0x000000820c40723c */ /* 0x040fee00000810c0 */
[----:B------:R-:W-:Y:S01]  /*2d4b0*/  STL.64 [R1+0x5f0], R60 ;  /* 0x0005f03c01007387 */ /* 0x000fe20000100a00 */
[C---:B------:R-:W-:Y:S03]  /*2d4c0*/  HMMA.1688.F32.TF32 R100, R12.reuse, R50, R248 ;  /* 0x000000320c64723c */ /* 0x040fe600000810f8 */
[----:B------:R1:W-:Y:S05]  /*2d4d0*/  STL.64 [R1+0x5f8], R62 ;  /* 0x0005f83e01007387 */ /* 0x0003ea0000100a00 */
[C---:B-1----:R-:W-:Y:S08]  /*2d4e0*/  HMMA.1688.F32.TF32 R60, R12.reuse, R134, R188 ;  /* 0x000000860c3c723c */ /* 0x042ff000000810bc */
[----:B------:R-:W-:Y:S01]  /*2d4f0*/  HMMA.1688.F32.TF32 R12, R12, R138, R180 ;  /* 0x0000008a0c0c723c */ /* 0x000fe200000810b4 */
[----:B------:R-:W-:Y:S04]  /*2d500*/  STL.64 [R1+0x5e0], R76 ;  /* 0x0005e04c01007387 */ /* 0x000fe80000100a00 */
[----:B------:R-:W-:Y:S04]  /*2d510*/  STL.64 [R1+0x5e8], R78 ;  /* 0x0005e84e01007387 */ /* 0x000fe80000100a00 */
[----:B------:R1:W-:Y:S04]  /*2d520*/  STL.64 [R1+0x5d0], R64 ;  /* 0x0005d04001007387 */ /* 0x0003e80000100a00 */
[----:B------:R2:W-:Y:S04]  /*2d530*/  STL.64 [R1+0x5d8], R66 ;  /* 0x0005d84201007387 */ /* 0x0005e80000100a00 */
[----:B------:R3:W-:Y:S04]  /*2d540*/  STL.64 [R1+0x5c0], R60 ;  /* 0x0005c03c01007387 */ /* 0x0007e80000100a00 */
[----:B------:R2:W-:Y:S04]  /*2d550*/  STL.64 [R1+0x5c8], R62 ;  /* 0x0005c83e01007387 */ /* 0x0005e80000100a00 */
[----:B------:R-:W-:Y:S04]  /*2d560*/  STL.64 [R1+0x5a0], R12 ;  /* 0x0005a00c01007387 */ /* 0x000fe80000100a00 */
[----:B------:R1:W-:Y:S04]  /*2d570*/  STL.64 [R1+0x5a8], R14 ;  /* 0x0005a80e01007387 */ /* 0x0003e80000100a00 */
[----:B------:R-:W4:Y:S04]  /*2d580*/  LDL.LU R240, [R1+0x300] ;  /* 0x0003000001f07983 */ /* 0x000f280000300800 */
[----:B------:R-:W4:Y:S04]  /*2d590*/  LDL.LU R241, [R1+0x304] ;  /* 0x0003040001f17983 */ /* 0x000f280000300800 */
[----:B------:R-:W4:Y:S04]  /*2d5a0*/  LDL.LU R242, [R1+0x308] ;  /* 0x0003080001f27983 */ /* 0x000f280000300800 */
[----:B------:R-:W4:Y:S04]  /*2d5b0*/  LDL.LU R243, [R1+0x30c] ;  /* 0x00030c0001f37983 */ /* 0x000f280000300800 */
[----:B-1----:R-:W4:Y:S04]  /*2d5c0*/  LDL.LU R64, [R1+0x310] ;  /* 0x0003100001407983 */ /* 0x002f280000300800 */
[----:B------:R-:W4:Y:S04]  /*2d5d0*/  LDL.LU R65, [R1+0x314] ;  /* 0x0003140001417983 */ /* 0x000f280000300800 */
[----:B--2---:R-:W4:Y:S04]  /*2d5e0*/  LDL.LU R66, [R1+0x318] ;  /* 0x0003180001427983 */ /* 0x004f280000300800 */
[----:B------:R-:W4:Y:S01]  /*2d5f0*/  LDL.LU R67, [R1+0x31c] ;  /* 0x00031c0001437983 */ /* 0x000f220000300800 */
[----:B------:R-:W-:Y:S03]  /*2d600*/  HMMA.1688.F32.TF32 R188, R8, R22, R244 ;  /* 0x0000001608bc723c */ /* 0x000fe600000810f4 */
[----:B---3--:R-:W2:Y:S04]  /*2d610*/  LDL.LU R60, [R1+0x320] ;  /* 0x00032000013c7983 */ /* 0x008ea80000300800 */
[----:B------:R-:W2:Y:S04]  /*2d620*/  LDL.LU R61, [R1+0x324] ;  /* 0x00032400013d7983 */ /* 0x000ea80000300800 */
[----:B------:R-:W2:Y:S01]  /*2d630*/  LDL.LU R62, [R1+0x328] ;  /* 0x00032800013e7983 */ /* 0x000ea20000300800 */
[----:B------:R-:W-:-:S03]  /*2d640*/  IMAD.MOV.U32 R57, RZ, RZ, R100 ;  /* 0x000000ffff397224 */ /* 0x000fc600078e0064 */
[----:B------:R-:W2:Y:S01]  /*2d650*/  LDL.LU R63, [R1+0x32c] ;  /* 0x00032c00013f7983 */ /* 0x000ea20000300800 */
[----:B------:R-:W-:Y:S01]  /*2d660*/  MOV R56, R101 ;  /* 0x0000006500387202 */ /* 0x000fe20000000f00 */
[----:B------:R-:W-:Y:S02]  /*2d670*/  IMAD.MOV.U32 R53, RZ, RZ, R102 ;  /* 0x000000ffff357224 */ /* 0x000fe400078e0066 */
[----:B------:R-:W3:Y:S01]  /*2d680*/  LDL.LU R244, [R1+0x3a0] ;  /* 0x0003a00001f47983 */ /* 0x000ee20000300800 */
[----:B------:R-:W-:-:S03]  /*2d690*/  IMAD.MOV.U32 R52, RZ, RZ, R103 ;  /* 0x000000ffff347224 */ /* 0x000fc600078e0067 */
[----:B------:R-:W3:Y:S01]  /*2d6a0*/  LDL.LU R245, [R1+0x3a4] ;  /* 0x0003a40001f57983 */ /* 0x000ee20000300800 */
[C---:B------:R-:W-:Y:S03]  /*2d6b0*/  HMMA.1688.F32.TF32 R100, R8.reuse, R42, R108 ;  /* 0x0000002a0864723c */ /* 0x040fe6000008106c */
[----:B------:R-:W3:Y:S04]  /*2d6c0*/  LDL.LU R246, [R1+0x3a8] ;  /* 0x0003a80001f67983 */ /* 0x000ee80000300800 */
[----:B------:R-:W3:Y:S01]  /*2d6d0*/  LDL.LU R247, [R1+0x3ac] ;  /* 0x0003ac0001f77983 */ /* 0x000ee20000300800 */
        /* <DEDUP_REMOVED lines=9> */
[----:B------:R-:W2:Y:S01]  /*2d770*/  LDL.LU R95, [R1+0x43c] ;  /* 0x00043c00015f7983 */ /* 0x000ea20000300800 */
[----:B------:R-:W-:Y:S03]  /*2d780*/  HMMA.1688.F32.TF32 R12, R8, R50, R140 ;  /* 0x00000032080c723c */ /* 0x000fe6000008108c */
        /* <DEDUP_REMOVED lines=24> */
[----:B------:R-:W-:-:S03]  /*2d910*/  MOV R76, R12 ;  /* 0x0000000c004c7202 */ /* 0x000fc60000000f00 */
[----:B------:R-:W2:Y:S01]  /*2d920*/  LDL.LU R236, [R1+0x1c0] ;  /* 0x0001c00001ec7983 */ /* 0x000ea20000300800 */
[----:B------:R-:W-:-:S03]  /*2d930*/  IMAD.MOV.U32 R77, RZ, RZ, R13 ;  /* 0x000000ffff4d7224 */ /* 0x000fc600078e000d */
[----:B------:R-:W2:Y:S01]  /*2d940*/  LDL.LU R237, [R1+0x1c4] ;  /* 0x0001c40001ed7983 */ /* 0x000ea20000300800 */
[----:B------:R-:W-:-:S03]  /*2d950*/  IMAD.MOV.U32 R78, RZ, RZ, R14 ;  /* 0x000000ffff4e7224 */ /* 0x000fc600078e000e */
[----:B------:R-:W2:Y:S01]  /*2d960*/  LDL.LU R238, [R1+0x1c8] ;  /* 0x0001c80001ee7983 */ /* 0x000ea20000300800 */
[----:B------:R-:W-:-:S03]  /*2d970*/  MOV R79, R15 ;  /* 0x0000000f004f7202 */ /* 0x000fc60000000f00 */
        /* <DEDUP_REMOVED lines=42> */
[C---:B--2---:R-:W-:Y:S08]  /*2dc20*/  HMMA.1688.F32.TF32 R112, R8.reuse, R54, R112 ;  /* 0x000000360870723c */ /* 0x044ff00000081070 */
[C---:B---3--:R-:W-:Y:S08]  /*2dc30*/  HMMA.1688.F32.TF32 R104, R8.reuse, R58, R104 ;  /* 0x0000003a0868723c */ /* 0x048ff00000081068 */
[C---:B----4-:R-:W-:Y:S08]  /*2dc40*/  HMMA.1688.F32.TF32 R160, R8.reuse, R126, R160 ;  /* 0x0000007e08a0723c */ /* 0x050ff000000810a0 */
[----:B------:R-:W-:Y:S01]  /*2dc50*/  HMMA.1688.F32.TF32 R248, R8, R122, R248 ;  /* 0x0000007a08f8723c */ /* 0x000fe200000810f8 */
[----:B------:R-:W-:Y:S01]  /*2dc60*/  MOV R128, R114 ;  /* 0x0000007200807202 */ /* 0x000fe20000000f00 */
[----:B------:R-:W-:-:S02]  /*2dc70*/  IMAD.MOV.U32 R129, RZ, RZ, R115 ;  /* 0x000000ffff817224 */ /* 0x000fc400078e0073 */
[----:B------:R-:W-:Y:S01]  /*2dc80*/  IMAD.MOV.U32 R124, RZ, RZ, R112 ;  /* 0x000000ffff7c7224 */ /* 0x000fe200078e0070 */
[----:B------:R-:W2:Y:S01]  /*2dc90*/  LDL.LU.64 R114, [R1+0x16d0] ;  /* 0x0016d00001727983 */ /* 0x000ea20000300a00 */
[----:B------:R-:W-:Y:S02]  /*2dca0*/  IMAD.MOV.U32 R125, RZ, RZ, R113 ;  /* 0x000000ffff7d7224 */ /* 0x000fe400078e0071 */
[----:B------:R-:W-:Y:S01]  /*2dcb0*/  MOV R133, R105 ;  /* 0x0000006900857202 */ /* 0x000fe20000000f00 */
[----:B------:R-:W-:Y:S01]  /*2dcc0*/  IMAD.MOV.U32 R136, RZ, RZ, R106 ;  /* 0x000000ffff887224 */ /* 0x000fe200078e006a */
[----:B------:R-:W2:Y:S01]  /*2dcd0*/  LDL.LU.64 R112, [R1+0x16c8] ;  /* 0x0016c80001707983 */ /* 0x000ea20000300a00 */
[----:B------:R-:W-:Y:S02]  /*2dce0*/  IMAD.MOV.U32 R137, RZ, RZ, R107 ;  /* 0x000000ffff897224 */ /* 0x000fe400078e006b */
[----:B------:R-:W-:Y:S01]  /*2dcf0*/  IMAD.MOV.U32 R132, RZ, RZ, R104 ;  /* 0x000000ffff847224 */ /* 0x000fe200078e0068 */
[----:B------:R-:W3:Y:S04]  /*2dd00*/  LDL.LU.64 R106, [R1+0x16c0] ;  /* 0x0016c000016a7983 */ /* 0x000ee80000300a00 */
[----:B------:R-:W3:Y:S05]  /*2dd10*/  LDL.LU.64 R104, [R1+0x16b8] ;  /* 0x0016b80001687983 */ /* 0x000eea0000300a00 */
[----:B------:R-:W-:Y:S04]  /*2dd20*/  STL.64 [R1+0x1f0], R248 ;  /* 0x0001f0f801007387 */ /* 0x000fe80000100a00 */
[----:B------:R1:W-:Y:S04]  /*2dd30*/  STL.64 [R1+0x1f8], R250 ;  /* 0x0001f8fa01007387 */ /* 0x0003e80000100a00 */
[----:B-1----:R-:W4:Y:S04]  /*2dd40*/  LDL.LU.64 R250, [R1+0x16b0] ;  /* 0x0016b00001fa7983 */ /* 0x002f280000300a00 */
[----:B------:R-:W2:Y:S04]  /*2dd50*/  LDL.LU.64 R248, [R1+0x16a8] ;  /* 0x0016a80001f87983 */ /* 0x000ea80000300a00 */
[----:B------:R-:W-:Y:S04]  /*2dd60*/  STL.64 [R1+0x1e0], R160 ;  /* 0x0001e0a001007387 */ /* 0x000fe80000100a00 */
[----:B------:R1:W-:Y:S04]  /*2dd70*/  STL.64 [R1+0x1e8], R162 ;  /* 0x0001e8a201007387 */ /* 0x0003e80000100a00 */
[----:B-1----:R-:W2:Y:S04]  /*2dd80*/  LDL.LU.64 R162, [R1+0x16a0] ;  /* 0x0016a00001a27983 */ /* 0x002ea80000300a00 */
[----:B------:R-:W3:Y:S01]  /*2dd90*/  LDL.LU.64 R160, [R1+0x1698] ;  /* 0x0016980001a07983 */ /* 0x000ee20000300a00 */
[C---:B------:R-:W-:Y:S08]  /*2dda0*/  HMMA.1688.F32.TF32 R12, R8.reuse, R130, R12 ;  /* 0x00000082080c723c */ /* 0x040ff0000008100c */
[C---:B------:R-:W-:Y:S08]  /*2ddb0*/  HMMA.1688.F32.TF32 R156, R8.reuse, R30, R156 ;  /* 0x0000001e089c723c */ /* 0x040ff0000008109c */
[C---:B------:R-:W-:Y:S07]  /*2ddc0*/  HMMA.1688.F32.TF32 R164, R8.reuse, R34, R164 ;  /* 0x0000002208a4723c */ /* 0x040fee00000810a4 */
[----:B------:R-:W-:Y:S01]  /*2ddd0*/  STL.64 [R1+0x1d0], R12 ;  /* 0x0001d00c01007387 */ /* 0x000fe20000100a00 */
[C---:B------:R-:W-:Y:S03]  /*2dde0*/  HMMA.1688.F32.TF32 R168, R8.reuse, R38, R168 ;  /* 0x0000002608a8723c */ /* 0x040fe600000810a8 */
[----:B------:R1:W-:Y:S05]  /*2ddf0*/  STL.64 [R1+0x1d8], R14 ;  /* 0x0001d80e01007387 */ /* 0x0003ea0000100a00 */
        /* <DEDUP_REMOVED lines=10> */
[C---:B-1----:R-:W-:Y:S02]  /*2dea0*/  HMMA.1688.F32.TF32 R8, R4.reuse, R122, R200 ;  /* 0x0000007a0408723c */ /* 0x042fe400000810c8 */
[----:B------:R-:W-:Y:S04]  /*2deb0*/  LDS R200, [R2+0x18200] ;  /* 0x0182000002c87984 */ /* 0x000fe80000000800 */
[----:B------:R-:W-:Y:S02]  /*2dec0*/  LDS R202, [R2+0x1a200] ;  /* 0x01a2000002ca7984 */ /* 0x000fe40000000800 */
[C---:B------:R-:W-:Y:S02]  /*2ded0*/  HMMA.1688.F32.TF32 R60, R4.reuse, R126, R60 ;  /* 0x0000007e043c723c */ /* 0x040fe4000008103c */
[----:B------:R-:W-:Y:S04]  /*2dee0*/  LDS R201, [R3+0x18200] ;  /* 0x0182000003c97984 */ /* 0x000fe80000000800 */
[----:B------:R-:W-:Y:S02]  /*2def0*/  LDS R203, [R3+0x1a200] ;  /* 0x01a2000003cb7984 */ /* 0x000fe40000000800 */
[C---:B------:R-:W-:Y:S07]  /*2df00*/  HMMA.1688.F32.TF32 R12, R4.reuse, R130, R64 ;  /* 0x00000082040c723c */ /* 0x040fee0000081040 */
[----:B------:R-:W-:Y:S01]  /*2df10*/  STL.64 [R1+0x450], R8 ;  /* 0x0004500801007387 */ /* 0x000fe20000100a00 */
[C---:B------:R-:W-:Y:S03]  /*2df20*/  HMMA.1688.F32.TF32 R232, R4.reuse, R26, R228 ;  /* 0x0000001a04e8723c */ /* 0x040fe600000810e4 */
[----:B------:R1:W-:Y:S05]  /*2df30*/  STL.64 [R1+0x458], R10 ;  /* 0x0004580a01007387 */ /* 0x0003ea0000100a00 */
[C---:B------:R-:W-:Y:S08]  /*2df40*/  HMMA.1688.F32.TF32 R208, R4.reuse, R18, R208 ;  /* 0x0000001204d0723c */ /* 0x040ff000000810d0 */
[C---:B-1----:R-:W-:Y:S08]  /*2df50*/  HMMA.1688.F32.TF32 R8, R4.reuse, R134, R240 ;  /* 0x000000860408723c */ /* 0x042ff000000810f0 */
[C---:B------:R-:W-:Y:S08]  /*2df60*/  HMMA.1688.F32.TF32 R224, R4.reuse, R22, R224 ;  /* 0x0000001604e0723c */ /* 0x040ff000000810e0 */
[C---:B------:R-:W-:Y:S08]  /*2df70*/  HMMA.1688.F32.TF32 R204, R4.reuse, R30, R204 ;  /* 0x0000001e04cc723c */ /* 0x040ff000000810cc */
[C---:B------:R-:W-:Y:S08]  /*2df80*/  HMMA.1688.F32.TF32 R212, R4.reuse, R34, R212 ;  /* 0x0000002204d4723c */ /* 0x040ff000000810d4 */
[C---:B------:R-:W-:Y:S08]  /*2df90*/  HMMA.1688.F32.TF32 R228, R4.reuse, R38, R220 ;  /* 0x0000002604e4723c */ /* 0x040ff000000810dc */
[C---:B------:R-:W-:Y:S08]  /*2dfa0*/  HMMA.1688.F32.TF32 R216, R4.reuse, R42, R216 ;  /* 0x0000002a04d8723c */ /* 0x040ff000000810d8 */
[C---:B------:R-:W-:Y:S08]  /*2dfb0*/  HMMA.1688.F32.TF32 R140, R4.reuse, R46, R140 ;  /* 0x0000002e048c723c */ /* 0x040ff0000008108c */
[C---:B------:R-:W-:Y:S08]  /*2dfc0*/  HMMA.1688.F32.TF32 R92, R4.reuse, R50, R92 ;  /* 0x00000032045c723c */ /* 0x040ff0000008105c */
[C---:B------:R-:W-:Y:S08]  /*2dfd0*/  HMMA.1688.F32.TF32 R108, R4.reuse, R54, R108 ;  /* 0x00000036046c723c */ /* 0x040ff0000008106c */
[----:B------:R-:W-:Y:S01]  /*2dfe0*/  HMMA.1688.F32.TF32 R244, R4, R58, R244 ;  /* 0x0000003a04f4723c */ /* 0x000fe200000810f4 */
[----:B------:R-:W-:Y:S01]  /*2dff0*/  STL.64 [R1+0x430], R60 ;  /* 0x0004303c01007387 */ /* 0x000fe20000100a00 */
[----:B------:R-:W-:-:S02]  /*2e000*/  IMAD.MOV.U32 R64, RZ, RZ, R37 ;  /* 0x000000ffff407224 */ /* 0x000fc400078e0025 */
[----:B------:R-:W-:Y:S01]  /*2e010*/  IMAD.MOV.U32 R65, RZ, RZ, R36 ;  /* 0x000000ffff417224 */ /* 0x000fe200078e0024 */
[----:B------:R-:W-:Y:S03]  /*2e020*/  LDS R220, [R2+0x18300] ;  /* 0x0183000002dc7984 */ /* 0x000fe60000000800 */
[----:B------:R-:W-:Y:S01]  /*2e030*/  HMMA.1688.F32.TF32 R4, R4, R138, R180 ;  /* 0x0000008a0404723c */ /* 0x000fe200000810b4 */
[----:B------:R1:W-:Y:S04]  /*2e040*/  STL.64 [R1+0x438], R62 ;  /* 0x0004383e01007387 */ /* 0x0003e80000100a00 */
[----:B------:R-:W-:Y:S04]  /*2e050*/  STL.64 [R1+0x2f0], R12 ;  /* 0x0002f00c01007387 */ /* 0x000fe80000100a00 */
[----:B------:R-:W-:Y:S04]  /*2e060*/  STL.64 [R1+0x2f8], R14 ;  /* 0x0002f80e01007387 */ /* 0x000fe80000100a00 */
[----:B------:R-:W-:Y:S04]  /*2e070*/  STL.64 [R1+0x330], R8 ;  /* 0x0003300801007387 */ /* 0x000fe80000100a00 */
[----:B------:R-:W-:Y:S04]  /*2e080*/  STL.64 [R1+0x338], R10 ;  /* 0x0003380a01007387 */ /* 0x000fe80000100a00 */
[----:B------:R-:W-:Y:S04]  /*2e090*/  LDS R180, [R2+0x18100] ;  /* 0x0181000002b47984 */ /* 0x000fe80000000800 */
[----:B------:R-:W-:Y:S04]  /*2e0a0*/  STL.64 [R1+0x320], R4 ;  /* 0x0003200401007387 */ /* 0x000fe80000100a00 */
[----:B------:R-:W-:Y:S04]  /*2e0b0*/  STL.64 [R1+0x328], R6 ;  /* 0x0003280601007387 */ /* 0x000fe80000100a00 */
[----:B------:R-:W4:Y:S04]  /*2e0c0*/  LDL.LU R37, [R1+0x1694] ;  /* 0x0016940001257983 */ /* 0x000f280000300800 */
[----:B------:R-:W4:Y:S04]  /*2e0d0*/  LDL.LU R36, [R1+0x1690] ;  /* 0x0016900001247983 */ /* 0x000f280000300800 */
        /* <DEDUP_REMOVED lines=8> */
[----:B------:R-:W-:Y:S01]  /*2e160*/  STL [R1+0x1590], R2 ;  /* 0x0015900201007387 */ /* 0x000fe20000100800 */
[----:B--2---:R-:W-:Y:S01]  /*2e170*/  IMAD.MOV.U32 R241, RZ, RZ, R162 ;  /* 0x000000fffff17224 */ /* 0x004fe200078e00a2 */
[----:B------:R-:W-:-:S02]  /*2e180*/  MOV R240, R163 ;  /* 0x000000a300f07202 */ /* 0x000fc40000000f00 */
[----:B------:R-:W-:Y:S01]  /*2e190*/  LDS R162, [R2+0x1a000] ;  /* 0x01a0000002a27984 */ /* 0x000fe20000000800 */
[----:B---3--:R-:W-:-:S03]  /*2e1a0*/  MOV R243, R160 ;  /* 0x000000a000f37202 */ /* 0x008fc60000000f00 */
[----:B------:R2:W-:Y:S01]  /*2e1b0*/  LDS R160, [R2+0x18000] ;  /* 0x0180000002a07984 */ /* 0x0005e20000000800 */
[----:B------:R-:W-:Y:S02]  /*2e1c0*/  IMAD.MOV.U32 R242, RZ, RZ, R161 ;  /* 0x000000fffff27224 */ /* 0x000fe400078e00a1 */
[----:B-1----:R-:W-:Y:S01]  /*2e1d0*/  IMAD.MOV.U32 R62, RZ, RZ, R17 ;  /* 0x000000ffff3e7224 */ /* 0x002fe200078e0011 */
[----:B------:R-:W-:Y:S04]  /*2e1e0*/  LDS R161, [R3+0x18000] ;  /* 0x0180000003a17984 */ /* 0x000fe80000000800 */
[----:B--2---:R-:W2:Y:S01]  /*2e1f0*/  LDL.LU R2, [R1+0x910] ;  /* 0x0009100001027983 */ /* 0x004ea20000300800 */
[----:B------:R-:W-:-:S03]  /*2e200*/  IMAD.MOV.U32 R63, RZ, RZ, R16 ;  /* 0x000000ffff3f7224 */ /* 0x000fc600078e0010 */
[----:B------:R-:W-:Y:S04]  /*2e210*/  LDS R163, [R3+0x1a000] ;  /* 0x01a0000003a37984 */ /* 0x000fe80000000800 */
[----:B------:R-:W-:Y:S04]  /*2e220*/  LDS R181, [R3+0x18100] ;  /* 0x0181000003b57984 */ /* 0x000fe80000000800 */
[----:B------:R-:W-:Y:S01]  /*2e230*/  LDS R183, [R3+0x1a100] ;  /* 0x01a1000003b77984 */ /* 0x000fe20000000800 */
[----:B------:R-:W-:Y:S01]  /*2e240*/  IMAD.MOV.U32 R60, RZ, RZ, R21 ;  /* 0x000000ffff3c7224 */ /* 0x000fe200078e0015 */
[----:B------:R-:W-:Y:S01]  /*2e250*/  MOV R61, R20 ;  /* 0x00000014003d7202 */ /* 0x000fe20000000f00 */
[----:B------:R-:W-:Y:S01]  /*2e260*/  IMAD.MOV.U32 R67, RZ, RZ, R24 ;  /* 0x000000ffff437224 */ /* 0x000fe200078e0018 */
[----:B------:R-:W-:Y:S01]  /*2e270*/  MOV R66, R25 ;  /* 0x0000001900427202 */ /* 0x000fe20000000f00 */
[----:B------:R-:W-:Y:S04]  /*2e280*/  LDS R221, [R3+0x18300] ;  /* 0x0183000003dd7984 */ /* 0x000fe80000000800 */
[----:B------:R-:W-:Y:S01]  /*2e290*/  LDS R223, [R3+0x1a300] ;  /* 0x01a3000003df7984 */ /* 0x000fe20000000800 */
[----:B------:R-:W-:Y:S01]  /*2e2a0*/  MOV R30, R33 ;  /* 0x00000021001e7202 */ /* 0x000fe20000000f00 */
[----:B------:R-:W-:-:S02]  /*2e2b0*/  IMAD.MOV.U32 R31, RZ, RZ, R32 ;  /* 0x000000ffff1f7224 */ /* 0x000fc400078e0020 */
[----:B------:R-:W-:Y:S04]  /*2e2c0*/  LDS R5, [R3+0x18500] ;  /* 0x0185000003057984 */ /* 0x000fe80000000800 */
[----:B------:R-:W-:Y:S04]  /*2e2d0*/  LDS R7, [R3+0x1a500] ;  /* 0x01a5000003077984 */ /* 0x000fe80000000800 */
[----:B------:R-:W-:Y:S04]  /*2e2e0*/  LDS R9, [R3+0x18600] ;  /* 0x0186000003097984 */ /* 0x000fe80000000800 */
[----:B------:R-:W-:Y:S04]  /*2e2f0*/  LDS R11, [R3+0x1a600] ;  /* 0x01a60000030b7984 */ /* 0x000fe80000000800 */
[----:B------:R-:W-:Y:S04]  /*2e300*/  LDS R13, [R3+0x18700] ;  /* 0x01870000030d7984 */ /* 0x000fe80000000800 */
[----:B------:R-:W-:Y:S04]  /*2e310*/  LDS R15, [R3+0x1a700] ;  /* 0x01a70000030f7984 */ /* 0x000fe80000000800 */
[----:B--2---:R-:W1:Y:S04]  /*2e320*/  LDSM.16.M88.4 R16, [R2+0x60080] ;  /* 0x060080000210783b */ /* 0x004e680000000200 */
[----:B------:R-:W2:Y:S04]  /*2e330*/  LDSM.16.M88.4 R20, [R2+0x60880] ;  /* 0x060880000214783b */ /* 0x000ea80000000200 */
[----:B------:R-:W3:Y:S01]  /*2e340*/  LDSM.16.M88.4 R24, [R2+0x61080] ;  /* 0x061080000218783b */ /* 0x000ee20000000200 */
[-C--:B-1----:R-:W-:Y:S08]  /*2e350*/  HMMA.1688.F32.TF32 R60, R160, R16.reuse, R60 ;  /* 0x00000010a03c723c */ /* 0x082ff0000008103c */
[-C--:B------:R-:W-:Y:S08]  /*2e360*/  HMMA.1688.F32.TF32 R64, R180, R16.reuse, R64 ;  /* 0x00000010b440723c */ /* 0x080ff00000081040 */
[-C--:B------:R-:W-:Y:S01]  /*2e370*/  HMMA.1688.F32.TF32 R240, R200, R16.reuse, R240 ;  /* 0x00000010c8f0723c */ /* 0x080fe200000810f0 */
[----:B------:R-:W-:Y:S04]  /*2e380*/  STL [R1+0x1588], R18 ;  /* 0x0015881201007387 */ /* 0x000fe80000100800 */
[----:B------:R-:W-:Y:S04]  /*2e390*/  STL [R1+0x156c], R19 ;  /* 0x00156c1301007387 */ /* 0x000fe80000100800 */
[----:B--2---:R-:W-:Y:S04]  /*2e3a0*/  STL [R1+0x1568], R22 ;  /* 0x0015681601007387 */ /* 0x004fe80000100800 */
[----:B------:R-:W-:Y:S04]  /*2e3b0*/  STL [R1+0x1564], R23 ;  /* 0x0015641701007387 */ /* 0x000fe80000100800 */
[----:B---3--:R-:W-:Y:S04]  /*2e3c0*/  STL [R1+0x1560], R27 ;  /* 0x0015601b01007387 */ /* 0x008fe80000100800 */
[----:B------:R-:W-:Y:S04]  /*2e3d0*/  STL.64 [R1+0x3f0], R60 ;  /* 0x0003f03c01007387 */ /* 0x000fe80000100a00 */
[----:B------:R1:W-:Y:S04]  /*2e3e0*/  STL.64 [R1+0x3f8], R62 ;  /* 0x0003f83e01007387 */ /* 0x0003e80000100a00 */
[----:B-1----:R-:W2:Y:S04]  /*2e3f0*/  LDL.LU.64 R62, [R1+0x1688] ;  /* 0x00168800013e7983 */ /* 0x002ea80000300a00 */
[----:B------:R-:W2:Y:S04]  /*2e400*/  LDL.LU.64 R60, [R1+0x1680] ;  /* 0x00168000013c7983 */ /* 0x000ea80000300a00 */
[----:B------:R-:W-:Y:S04]  /*2e410*/  STL.64 [R1+0x3e0], R64 ;  /* 0x0003e04001007387 */ /* 0x000fe80000100a00 */
[----:B------:R1:W-:Y:S04]  /*2e420*/  STL.64 [R1+0x3e8], R66 ;  /* 0x0003e84201007387 */ /* 0x0003e80000100a00 */
[----:B-1----:R-:W3:Y:S04]  /*2e430*/  LDL.LU.64 R66, [R1+0x1678] ;  /* 0x0016780001427983 */ /* 0x002ee80000300a00 */
[----:B------:R-:W3:Y:S04]  /*2e440*/  LDL.LU.64 R64, [R1+0x1670] ;  /* 0x0016700001407983 */ /* 0x000ee80000300a00 */
[----:B------:R-:W-:Y:S04]  /*2e450*/  STL.64 [R1+0x440], R240 ;  /* 0x000440f001007387 */ /* 0x000fe80000100a00 */
[----:B------:R1:W-:Y:S04]  /*2e460*/  STL.64 [R1+0x448], R242 ;  /* 0x000448f201007387 */ /* 0x0003e80000100a00 */
[----:B-1----:R-:W2:Y:S04]  /*2e470*/  LDL.LU.64 R242, [R1+0x1668] ;  /* 0x0016680001f27983 */ /* 0x002ea80000300a00 */
[----:B------:R-:W2:Y:S02]  /*2e480*/  LDL.LU.64 R240, [R1+0x1660] ;  /* 0x0016600001f07983 */ /* 0x000ea40000300a00 */
[----:B--2---:R-:W-:Y:S11]  /*2e490*/  HMMA.1688.F32.TF32 R240, R220, R16, R240 ;  /* 0x00000010dcf0723c */ /* 0x004ff600000810f0 */
[----:B------:R-:W-:Y:S11]  /*2e4a0*/  @!UPT UIADD3 URZ, URZ, URZ, URZ ;  /* 0x0000003f3f3ff290 */ /* 0x000ff6000fffe03f */
[----:B------:R-:W-:Y:S01]  /*2e4b0*/  @!UPT UIADD3 URZ, URZ, URZ, URZ ;  /* 0x0000003f3f3ff290 */ /* 0x000fe2000fffe03f */
[----:B------:R1:W-:Y:S04]  /*2e4c0*/  STL.64 [R1+0x4a0], R240 ;  /* 0x0004a0f001007387 */ /* 0x0003e80000100a00 */
[----:B------:R2:W-:Y:S04]  /*2e4d0*/  STL.64 [R1+0x4a8], R242 ;  /* 0x0004a8f201007387 */ /* 0x0005e80000100a00 */
[----:B------:R-:W3:Y:S04]  /*2e4e0*/  LDL.LU R33, [R1+0x1658] ;  /* 0x0016580001217983 */ /* 0x000ee80000300800 */
[----:B------:R-:W3:Y:S04]  /*2e4f0*/  LDL.LU R32, [R1+0x1654] ;  /* 0x0016540001207983 */ /* 0x000ee80000300800 */
[----:B------:R-:W3:Y:S04]  /*2e500*/  LDL.LU R42, [R1+0x128] ;  /* 0x00012800012a7983 */ /* 0x000ee80000300800 */
[----:B------:R-:W3:Y:S01]  /*2e510*/  LDL.LU R43, [R1+0x12c] ;  /* 0x00012c00012b7983 */ /* 0x000ee20000300800 */
[----:B-1----:R-:W-:-:S03]  /*2e520*/  IMAD.MOV.U32 R240, RZ, RZ, R0 ;  /* 0x000000fffff07224 */ /* 0x002fc600078e0000 */
[----:B------:R-:W4:Y:S01]  /*2e530*/  LDL.LU R38, [R1+0x478] ;  /* 0x0004780001267983 */ /* 0x000f220000300800 */
[----:B------:R-:W-:-:S03]  /*2e540*/  MOV R241, R252 ;  /* 0x000000fc00f17202 */ /* 0x000fc60000000f00 */
[----:B------:R-:W4:Y:S04]  /*2e550*/  LDL.LU R39, [R1+0x47c] ;  /* 0x00047c0001277983 */ /* 0x000f280000300800 */
[----:B------:R-:W3:Y:S04]  /*2e560*/  LDL.LU R34, [R1+0x258] ;  /* 0x0002580001227983 */ /* 0x000ee80000300800 */
[----:B------:R-:W3:Y:S04]  /*2e570*/  LDL.LU R35, [R1+0x25c] ;  /* 0x00025c0001237983 */ /* 0x000ee80000300800 */
[----:B------:R-:W3:Y:S04]  /*2e580*/  LDL.LU R0, [R1+0x1650] ;  /* 0x0016500001007983 */ /* 0x000ee80000300800 */
[----:B------:R-:W4:Y:S01]  /*2e590*/  LDL.LU R252, [R1+0x164c] ;  /* 0x00164c0001fc7983 */ /* 0x000f220000300800 */
[----:B------:R-:W-:Y:S01]  /*2e5a0*/  HMMA.1688.F32.TF32 R104, R236, R16, R104 ;  /* 0x00000010ec68723c */ /* 0x000fe20000081068 */
[----:B--2---:R-:W-:-:S02]  /*2e5b0*/  IMAD.MOV.U32 R242, RZ, RZ, R49 ;  /* 0x000000fffff27224 */ /* 0x004fc400078e0031 */
[----:B------:R-:W2:Y:S01]  /*2e5c0*/  LDL.LU R49, [R1+0x1648] ;  /* 0x0016480001317983 */ /* 0x000ea20000300800 */
[----:B------:R-:W-:-:S03]  /*2e5d0*/  IMAD.MOV.U32 R243, RZ, RZ, R48 ;  /* 0x000000fffff37224 */ /* 0x000fc600078e0030 */
[----:B------:R-:W2:Y:S11]  /*2e5e0*/  LDL.LU R48, [R1+0x1644] ;  /* 0x0016440001307983 */ /* 0x000eb60000300800 */
[----:B------:R-:W-:Y:S05]  /*2e5f0*/  @!UPT UIADD3 URZ, URZ, URZ, URZ ;  /* 0x0000003f3f3ff290 */ /* 0x000fea000fffe03f */
[----:B------:R1:W-:Y:S04]  /*2e600*/  STL.64 [R1+0x500], R104 ;  /* 0x0005006801007387 */ /* 0x0003e80000100a00 */
[----:B------:R4:W-:Y:S04]  /*2e610*/  STL.64 [R1+0x508], R106 ;  /* 0x0005086a01007387 */ /* 0x0009e80000100a00 */
[----:B-1----:R-:W2:Y:S01]  /*2e620*/  LDL.LU R104, [R1+0x170] ;  /* 0x0001700001687983 */ /* 0x002ea20000300800 */
[----:B---3--:R-:W-:-:S03]  /*2e630*/  MOV R105, R0 ;  /* 0x0000000000697202 */ /* 0x008fc60000000f00 */
[----:B------:R-:W3:Y:S01]  /*2e640*/  LDL.LU R0, [R1+0x1640] ;  /* 0x0016400001007983 */ /* 0x000ee20000300800 */
[----:B----4-:R-:W-:-:S03]  /*2e650*/  IMAD.MOV.U32 R106, RZ, RZ, R252 ;  /* 0x000000ffff6a7224 */ /* 0x010fc600078e00fc */
[----:B------:R-:W4:Y:S01]  /*2e660*/  LDL.LU R252, [R1+0x163c] ;  /* 0x00163c0001fc7983 */ /* 0x000f220000300800 */
[-C--:B------:R-:W-:Y:S03]  /*2e670*/  HMMA.1688.F32.TF32 R172, R4, R16.reuse, R172 ;  /* 0x0000001004ac723c */ /* 0x080fe600000810ac */
[----:B------:R-:W2:Y:S05]  /*2e680*/  LDL.LU R107, [R1+0x17c] ;  /* 0x00017c00016b7983 */ /* 0x000eaa0000300800 */
[-C--:B------:R-:W-:Y:S08]  /*2e690*/  HMMA.1688.F32.TF32 R196, R8, R16.reuse, R196 ;  /* 0x0000001008c4723c */ /* 0x080ff000000810c4 */
[----:B------:R-:W-:Y:S07]  /*2e6a0*/  HMMA.1688.F32.TF32 R208, R12, R16, R208 ;  /* 0x000000100cd0723c */ /* 0x000fee00000810d0 */
[----:B------:R1:W-:Y:S04]  /*2e6b0*/  STL.64 [R1+0x560], R172 ;  /* 0x000560ac01007387 */ /* 0x0003e80000100a00 */
[----:B------:R3:W-:Y:S04]  /*2e6c0*/  STL.64 [R1+0x568], R174 ;  /* 0x000568ae01007387 */ /* 0x0007e80000100a00 */
[----:B-1----:R-:W2:Y:S04]  /*2e6d0*/  LDL.LU R172, [R1+0x360] ;  /* 0x0003600001ac7983 */ /* 0x002ea80000300800 */
[----:B------:R-:W2:Y:S01]  /*2e6e0*/  LDL.LU R173, [R1+0x364] ;  /* 0x0003640001ad7983 */ /* 0x000ea20000300800 */
[----:B---3--:R-:W-:-:S03]  /*2e6f0*/  IMAD.MOV.U32 R174, RZ, RZ, R0 ;  /* 0x000000ffffae7224 */ /* 0x008fc600078e0000 */
[----:B------:R-:W3:Y:S01]  /*2e700*/  LDL.LU R0, [R1+0x1638] ;  /* 0x0016380001007983 */ /* 0x000ee20000300800 */
[----:B----4-:R-:W-:-:S03]  /*2e710*/  MOV R175, R252 ;  /* 0x000000fc00af7202 */ /* 0x010fc60000000f00 */
[----:B------:R-:W4:Y:S04]  /*2e720*/  LDL.LU R252, [R1+0x1634] ;  /* 0x0016340001fc7983 */ /* 0x000f280000300800 */
[----:B------:R1:W-:Y:S04]  /*2e730*/  STL.64 [R1+0x620], R196 ;  /* 0x000620c401007387 */ /* 0x0003e80000100a00 */
[----:B------:R1:W-:Y:S04]  /*2e740*/  STL.64 [R1+0x628], R198 ;  /* 0x000628c601007387 */ /* 0x0003e80000100a00 */
[----:B-1----:R-:W2:Y:S04]  /*2e750*/  LDL.LU R196, [R1+0x4c0] ;  /* 0x0004c00001c47983 */ /* 0x002ea80000300800 */
[----:B------:R-:W2:Y:S04]  /*2e760*/  LDL.LU R197, [R1+0x4c4] ;  /* 0x0004c40001c57983 */ /* 0x000ea80000300800 */
[----:B------:R-:W2:Y:S04]  /*2e770*/  LDL.LU R198, [R1+0x4c8] ;  /* 0x0004c80001c67983 */ /* 0x000ea80000300800 */
[----:B------:R-:W2:Y:S04]  /*2e780*/  LDL.LU R199, [R1+0x4cc] ;  /* 0x0004cc0001c77983 */ /* 0x000ea80000300800 */
[----:B------:R-:W2:Y:S04]  /*2e790*/  LDL.LU R16, [R1+0x400] ;  /* 0x0004000001107983 */ /* 0x000ea80000300800 */
[----:B------:R1:W-:Y:S04]  /*2e7a0*/  STL.64 [R1+0x6c0], R208 ;  /* 0x0006c0d001007387 */ /* 0x0003e80000100a00 */
[----:B------:R3:W-:Y:S04]  /*2e7b0*/  STL.64 [R1+0x6c8], R210 ;  /* 0x0006c8d201007387 */ /* 0x0007e80000100a00 */
[----:B------:R-:W2:Y:S04]  /*2e7c0*/  LDL.LU R17, [R1+0x404] ;  /* 0x0004040001117983 */ /* 0x000ea80000300800 */
[----:B------:R-:W2:Y:S04]  /*2e7d0*/  LDL.LU R18, [R1+0x408] ;  /* 0x0004080001127983 */ /* 0x000ea80000300800 */
[----:B------:R-:W2:Y:S04]  /*2e7e0*/  LDL.LU R19, [R1+0x40c] ;  /* 0x00040c0001137983 */ /* 0x000ea80000300800 */
[----:B-1----:R-:W2:Y:S04]  /*2e7f0*/  LDL.LU R208, [R1+0x260] ;  /* 0x0002600001d07983 */ /* 0x002ea80000300800 */
[----:B------:R-:W2:Y:S01]  /*2e800*/  LDL.LU R209, [R1+0x264] ;  /* 0x0002640001d17983 */ /* 0x000ea20000300800 */
[----:B------:R-:W-:Y:S01]  /*2e810*/  HMMA.1688.F32.TF32 R28, R200, R24, R28 ;  /* 0x00000018c81c723c */ /* 0x000fe2000008101c */
[----:B---3--:R-:W-:-:S02]  /*2e820*/  IMAD.MOV.U32 R211, RZ, RZ, R0 ;  /* 0x000000ffffd37224 */ /* 0x008fc400078e0000 */
[----:B----4-:R-:W-:-:S05]  /*2e830*/  IMAD.MOV.U32 R210, RZ, RZ, R252 ;  /* 0x000000ffffd27224 */ /* 0x010fca00078e00fc */
[-C--:B--2---:R-:W-:Y:S08]  /*2e840*/  HMMA.1688.F32.TF32 R16, R160, R20.reuse, R16 ;  /* 0x00000014a010723c */ /* 0x084ff00000081010 */
[-C--:B------:R-:W-:Y:S11]  /*2e850*/  HMMA.1688.F32.TF32 R208, R180, R20.reuse, R208 ;  /* 0x00000014b4d0723c */ /* 0x080ff600000810d0 */
[----:B------:R-:W-:Y:S04]  /*2e860*/  @!UPT UIADD3 URZ, URZ, URZ, URZ ;  /* 0x0000003f3f3ff290 */ /* 0x000fe8000fffe03f */
[----:B------:R-:W-:Y:S04]  /*2e870*/  STL.64 [R1+0x310], R16 ;  /* 0x0003101001007387 */ /* 0x000fe80000100a00 */
[----:B------:R1:W-:Y:S02]  /*2e880*/  STL.64 [R1+0x318], R18 ;  /* 0x0003181201007387 */ /* 0x0003e40000100a00 */
[-C--:B-1----:R-:W-:Y:S02]  /*2e890*/  HMMA.1688.F32.TF32 R16, R200, R20.reuse, R40 ;  /* 0x00000014c810723c */ /* 0x082fe40000081028 */
[----:B------:R-:W-:Y:S04]  /*2e8a0*/  STL.64 [R1+0x340], R208 ;  /* 0x000340d001007387 */ /* 0x000fe80000100a00 */
[----:B------:R-:W-:Y:S02]  /*2e8b0*/  STL.64 [R1+0x348], R210 ;  /* 0x000348d201007387 */ /* 0x000fe40000100a00 */
[-C--:B------:R-:W-:Y:S08]  /*2e8c0*/  HMMA.1688.F32.TF32 R40, R220, R20.reuse, R64 ;  /* 0x00000014dc28723c */ /* 0x080ff00000081040 */
[-C--:B------:R-:W-:Y:S07]  /*2e8d0*/  HMMA.1688.F32.TF32 R64, R236, R20.reuse, R112 ;  /* 0x00000014ec40723c */ /* 0x080fee0000081070 */
[----:B------:R-:W-:Y:S04]  /*2e8e0*/  STL.64 [R1+0x3a0], R16 ;  /* 0x0003a01001007387 */ /* 0x000fe80000100a00 */
[----:B------:R1:W-:Y:S02]  /*2e8f0*/  STL.64 [R1+0x3a8], R18 ;  /* 0x0003a81201007387 */ /* 0x0003e40000100a00 */
[-C--:B-1----:R-:W-:Y:S02]  /*2e900*/  HMMA.1688.F32.TF32 R16, R4, R20.reuse, R176 ;  /* 0x000000140410723c */ /* 0x082fe400000810b0 */
[----:B------:R-:W-:Y:S04]  /*2e910*/  STL.64 [R1+0x410], R40 ;  /* 0x0004102801007387 */ /* 0x000fe80000100a00 */
[----:B------:R1:W-:Y:S04]  /*2e920*/  STL.64 [R1+0x418], R42 ;  /* 0x0004182a01007387 */ /* 0x0003e80000100a00 */
[----:B------:R-:W-:Y:S04]  /*2e930*/  STL.64 [R1+0x490], R64 ;  /* 0x0004904001007387 */ /* 0x000fe80000100a00 */
[----:B------:R-:W-:Y:S01]  /*2e940*/  STL.64 [R1+0x498], R66 ;  /* 0x0004984201007387 */ /* 0x000fe20000100a00 */
[-C--:B-1----:R-:W-:Y:S08]  /*2e950*/  HMMA.1688.F32.TF32 R40, R8, R20.reuse, R188 ;  /* 0x000000140828723c */ /* 0x082ff000000810bc */
[----:B------:R-:W-:Y:S01]  /*2e960*/  STL.64 [R1+0x510], R16 ;  /* 0x0005101001007387 */ /* 0x000fe20000100a00 */
[----:B------:R-:W-:Y:S03]  /*2e970*/  HMMA.1688.F32.TF32 R20, R12, R20, R224 ;  /* 0x000000140c14723c */ /* 0x000fe600000810e0 */
[----:B------:R1:W-:Y:S05]  /*2e980*/  STL.64 [R1+0x518], R18 ;  /* 0x0005181201007387 */ /* 0x0003ea0000100a00 */
[----:B-1----:R-:W-:Y:S06]  /*2e990*/  HMMA.1688.F32.TF32 R16, R160, R24, R36 ;  /* 0x00000018a010723c */ /* 0x002fec0000081024 */
[----:B------:R-:W-:Y:S04]  /*2e9a0*/  STL.64 [R1+0x570], R40 ;  /* 0x0005702801007387 */ /* 0x000fe80000100a00 */
[----:B------:R-:W-:Y:S04]  /*2e9b0*/  STL.64 [R1+0x578], R42 ;  /* 0x0005782a01007387 */ /* 0x000fe80000100a00 */
[----:B------:R-:W-:Y:S04]  /*2e9c0*/  LDSM.16.M88.4 R36, [R2+0x62880] ;  /* 0x062880000224783b */ /* 0x000fe80000000200 */
[----:B------:R-:W-:Y:S05]  /*2e9d0*/  LDSM.16.M88.4 R40, [R2+0x63080] ;  /* 0x063080000228783b */ /* 0x000fea0000000200 */
[----:B------:R-:W-:Y:S04]  /*2e9e0*/  STL.64 [R1+0x220], R16 ;  /* 0x0002201001007387 */ /* 0x000fe80000100a00 */
[----:B------:R-:W-:Y:S04]  /*2e9f0*/  STL.64 [R1+0x630], R20 ;  /* 0x0006301401007387 */ /* 0x000fe80000100a00 */
[----:B------:R-:W-:Y:S04]  /*2ea00*/  STL.64 [R1+0x638], R22 ;  /* 0x0006381601007387 */ /* 0x000fe80000100a00 */
[----:B------:R1:W-:Y:S02]  /*2ea10*/  STL [R1+0x228], R18 ;  /* 0x0002281201007387 */ /* 0x0003e40000100800 */
[----:B-1----:R-:W-:-:S05]  /*2ea20*/  MOV R18, R19 ;  /* 0x0000001300127202 */ /* 0x002fca0000000f00 */
[----:B------:R1:W-:Y:S02]  /*2ea30*/  STL [R1+0x158c], R18 ;  /* 0x00158c1201007387 */ /* 0x0003e40000100800 */
[-C--:B-1----:R-:W-:Y:S02]  /*2ea40*/  HMMA.1688.F32.TF32 R16, R180, R24.reuse, R32 ;  /* 0x00000018b410723c */ /* 0x082fe40000081020 */
[----:B------:R-:W-:Y:S06]  /*2ea50*/  LDSM.16.M88.4 R32, [R2+0x62080] ;  /* 0x062080000220783b */ /* 0x000fec0000000200 */
[-C--:B------:R-:W-:Y:S11]  /*2ea60*/  HMMA.1688.F32.TF32 R20, R220, R24.reuse, R60 ;  /* 0x00000018dc14723c */ /* 0x080ff6000008103c */
[----:B------:R-:W-:Y:S04]  /*2ea70*/  @!UPT UIADD3 URZ, URZ, URZ, URZ ;  /* 0x0000003f3f3ff290 */ /* 0x000fe8000fffe03f */
        /* <DEDUP_REMOVED lines=8> */
[----:B------:R-:W-:Y:S04]  /*2eb00*/  STL.64 [R1+0x400], R16 ;  /* 0x0004001001007387 */ /* 0x000fe80000100a00 */
[----:B------:R2:W-:Y:S04]  /*2eb10*/  STL.64 [R1+0x408], R18 ;  /* 0x0004081201007387 */ /* 0x0005e80000100a00 */
[----:B------:R-:W-:Y:S04]  /*2eb20*/  STL.64 [R1+0x4d0], R28 ;  /* 0x0004d01c01007387 */ /* 0x000fe80000100a00 */
[----:B------:R-:W-:Y:S04]  /*2eb30*/  STL.64 [R1+0x4d8], R30 ;  /* 0x0004d81e01007387 */ /* 0x000fe80000100a00 */
[----:B------:R-:W3:Y:S01]  /*2eb40*/  LDSM.16.M88.4 R28, [R2+0x61880] ;  /* 0x06188000021c783b */ /* 0x000ee20000000200 */
[-C--:B-1----:R-:W-:Y:S08]  /*2eb50*/  HMMA.1688.F32.TF32 R20, R8, R24.reuse, R192 ;  /* 0x000000180814723c */ /* 0x082ff000000810c0 */
[----:B--2---:R-:W-:Y:S11]  /*2eb60*/  HMMA.1688.F32.TF32 R16, R12, R24, R232 ;  /* 0x000000180c10723c */ /* 0x004ff600000810e8 */
[----:B------:R-:W-:Y:S04]  /*2eb70*/  @!UPT UIADD3 URZ, URZ, URZ, URZ ;  /* 0x0000003f3f3ff290 */ /* 0x000fe8000fffe03f */
[----:B------:R-:W-:Y:S04]  /*2eb80*/  STL.64 [R1+0x540], R20 ;  /* 0x0005401401007387 */ /* 0x000fe80000100a00 */
[----:B------:R3:W-:Y:S04]  /*2eb90*/  STL.64 [R1+0x548], R22 ;  /* 0x0005481601007387 */ /* 0x0007e80000100a00 */
[----:B------:R-:W-:Y:S04]  /*2eba0*/  STL.64 [R1+0x5b0], R16 ;  /* 0x0005b01001007387 */ /* 0x000fe80000100a00 */
[----:B------:R1:W-:Y:S01]  /*2ebb0*/  STL.64 [R1+0x5b8], R18 ;  /* 0x0005b81201007387 */ /* 0x0003e20000100a00 */
[-C--:B---3--:R-:W-:Y:S08]  /*2ebc0*/  HMMA.1688.F32.TF32 R20, R180, R28.reuse, R172 ;  /* 0x0000001cb414723c */ /* 0x088ff000000810ac */
[-C--:B-1----:R-:W-:Y:S08]  /*2ebd0*/  HMMA.1688.F32.TF32 R16, R160, R28.reuse, R196 ;  /* 0x0000001ca010723c */ /* 0x082ff000000810c4 */
[-C--:B------:R-:W-:Y:S08]  /*2ebe0*/  HMMA.1688.F32.TF32 R64, R200, R28.reuse, R104 ;  /* 0x0000001cc840723c */ /* 0x080ff00000081068 */
[-C--:B------:R-:W-:Y:S07]  /*2ebf0*/  HMMA.1688.F32.TF32 R60, R220, R28.reuse, R240 ;  /* 0x0000001cdc3c723c */ /* 0x080fee00000810f0 */
[----:B------:R-:W-:Y:S04]  /*2ec00*/  STL.64 [R1+0x120], R16 ;  /* 0x0001201001007387 */ /* 0x000fe80000100a00 */
[----:B------:R-:W-:Y:S04]  /*2ec10*/  STL [R1+0x128], R18 ;  /* 0x0001281201007387 */ /* 0x000fe80000100800 */
[----:B------:R-:W-:Y:S04]  /*2ec20*/  STL.64 [R1+0x140], R20 ;  /* 0x0001401401007387 */ /* 0x000fe80000100a00 */
[----:B------:R1:W-:Y:S02]  /*2ec30*/  STL.64 [R1+0x148], R22 ;  /* 0x0001481601007387 */ /* 0x0003e40000100a00 */
[-C--:B-1----:R-:W-:Y:S02]  /*2ec40*/  HMMA.1688.F32.TF32 R20, R236, R28.reuse, R72 ;  /* 0x0000001cec14723c */ /* 0x082fe40000081048 */
[----:B------:R-:W-:Y:S04]  /*2ec50*/  STL.64 [R1+0x240], R64 ;  /* 0x0002404001007387 */ /* 0x000fe80000100a00 */
[----:B------:R1:W-:Y:S04]  /*2ec60*/  STL.64 [R1+0x248], R66 ;  /* 0x0002484201007387 */ /* 0x0003e80000100a00 */
[----:B------:R-:W-:Y:S04]  /*2ec70*/  STL.64 [R1+0x280], R60 ;  /* 0x0002803c01007387 */ /* 0x000fe80000100a00 */
[----:B------:R2:W-:Y:S01]  /*2ec80*/  STL.64 [R1+0x288], R62 ;  /* 0x0002883e01007387 */ /* 0x0005e20000100a00 */
[-C--:B-1----:R-:W-:Y:S08]  /*2ec90*/  HMMA.1688.F32.TF32 R64, R4, R28.reuse, R144 ;  /* 0x0000001c0440723c */ /* 0x082ff00000081090 */
[----:B------:R-:W-:Y:S01]  /*2eca0*/  STL.64 [R1+0x370], R20 ;  /* 0x0003701401007387 */ /* 0x000fe20000100a00 */
[-C--:B--2---:R-:W-:Y:S03]  /*2ecb0*/  HMMA.1688.F32.TF32 R60, R8, R28.reuse, R156 ;  /* 0x0000001c083c723c */ /* 0x084fe6000008109c */
[----:B------:R1:W-:Y:S05]  /*2ecc0*/  STL.64 [R1+0x378], R22 ;  /* 0x0003781601007387 */ /* 0x0003ea0000100a00 */
[----:B-1----:R-:W-:Y:S06]  /*2ecd0*/  HMMA.1688.F32.TF32 R20, R12, R28, R204 ;  /* 0x0000001c0c14723c */ /* 0x002fec00000810cc */
[----:B------:R1:W-:Y:S01]  /*2ece0*/  STL.64 [R1+0x470], R64 ;  /* 0x0004704001007387 */ /* 0x0003e20000100a00 */
[----:B------:R-:W-:-:S03]  /*2ecf0*/  IMAD.MOV.U32 R240, RZ, RZ, R248 ;  /* 0x000000fffff07224 */ /* 0x000fc600078e00f8 */
[----:B------:R2:W-:Y:S01]  /*2ed00*/  STL.64 [R1+0x478], R66 ;  /* 0x0004784201007387 */ /* 0x0005e20000100a00 */
[----:B------:R-:W-:-:S04]  /*2ed10*/  IMAD.MOV.U32 R241, RZ, RZ, R249 ;  /* 0x000000fffff17224 */ /* 0x000fc800078e00f9 */
[----:B------:R-:W-:Y:S01]  /*2ed20*/  STL.64 [R1+0x4f0], R60 ;  /* 0x0004f03c01007387 */ /* 0x000fe20000100a00 */
[----:B------:R-:W-:-:S03]  /*2ed30*/  MOV R242, R250 ;  /* 0x000000fa00f27202 */ /* 0x000fc60000000f00 */
[----:B------:R-:W-:Y:S01]  /*2ed40*/  STL.64 [R1+0x4f8], R62 ;  /* 0x0004f83e01007387 */ /* 0x000fe20000100a00 */
[----:B------:R-:W-:-:S03]  /*2ed50*/  IMAD.MOV.U32 R243, RZ, RZ, R251 ;  /* 0x000000fffff37224 */ /* 0x000fc600078e00fb */
[----:B------:R3:W-:Y:S04]  /*2ed60*/  STL.64 [R1+0x550], R20 ;  /* 0x0005501401007387 */ /* 0x0007e80000100a00 */
        /* <DEDUP_REMOVED lines=23> */
[----:B------:R-:W4:Y:S04]  /*2eee0*/  LDL.LU R45, [R1+0x161c] ;  /* 0x00161c00012d7983 */ /* 0x000f280000300800 */
[----:B-1----:R-:W4:Y:S04]  /*2eef0*/  LDL.LU R64, [R1+0x650] ;  /* 0x0006500001407983 */ /* 0x002f280000300800 */
[----:B------:R-:W4:Y:S04]  /*2ef00*/  LDL.LU R65, [R1+0x654] ;  /* 0x0006540001417983 */ /* 0x000f280000300800 */
[----:B--2---:R-:W2:Y:S04]  /*2ef10*/  LDL.LU R66, [R1+0x658] ;  /* 0x0006580001427983 */ /* 0x004ea80000300800 */
[----:B------:R-:W2:Y:S04]  /*2ef20*/  LDL.LU R67, [R1+0x65c] ;  /* 0x00065c0001437983 */ /* 0x000ea80000300800 */
[----:B------:R-:W2:Y:S04]  /*2ef30*/  LDL.LU R196, [R1+0x190] ;  /* 0x0001900001c47983 */ /* 0x000ea80000300800 */
[----:B------:R-:W2:Y:S01]  /*2ef40*/  LDL.LU R197, [R1+0x194] ;  /* 0x0001940001c57983 */ /* 0x000ea20000300800 */
[----:B------:R-:W-:Y:S01]  /*2ef50*/  IMAD.MOV.U32 R0, RZ, RZ, R22 ;  /* 0x000000ffff007224 */ /* 0x000fe200078e0016 */
[----:B------:R-:W-:Y:S01]  /*2ef60*/  MOV R252, R23 ;  /* 0x0000001700fc7202 */ /* 0x000fe20000000f00 */
[----:B---3--:R-:W-:-:S02]  /*2ef70*/  IMAD.MOV.U32 R199, RZ, RZ, R44 ;  /* 0x000000ffffc77224 */ /* 0x008fc400078e002c */
[----:B----4-:R-:W-:Y:S02]  /*2ef80*/  IMAD.MOV.U32 R198, RZ, RZ, R45 ;  /* 0x000000ffffc67224 */ /* 0x010fe400078e002d */
        /* <DEDUP_REMOVED lines=11> */
[----:B------:R-:W3:Y:S01]  /*2f040*/  LDL.LU R47, [R1+0x59c] ;  /* 0x00059c00012f7983 */ /* 0x000ee20000300800 */
[-C--:B------:R-:W-:Y:S03]  /*2f050*/  HMMA.1688.F32.TF32 R20, R160, R32.reuse, R188 ;  /* 0x00000020a014723c */ /* 0x080fe600000810bc */
[----:B------:R1:W-:Y:S05]  /*2f060*/  STL.64 [R1+0x1570], R30 ;  /* 0x0015701e01007387 */ /* 0x0003ea0000100a00 */
[-C--:B------:R-:W-:Y:S08]  /*2f070*/  HMMA.1688.F32.TF32 R72, R200, R32.reuse, R112 ;  /* 0x00000020c848723c */ /* 0x080ff00000081070 */
[----:B------:R-:W-:Y:S08]  /*2f080*/  HMMA.1688.F32.TF32 R60, R220, R32, R248 ;  /* 0x00000020dc3c723c */ /* 0x000ff000000810f8 */
[----:B-1----:R-:W-:Y:S01]  /*2f090*/  MOV R31, R20 ;  /* 0x00000014001f7202 */ /* 0x002fe20000000f00 */
[----:B------:R-:W-:Y:S01]  /*2f0a0*/  IMAD.MOV.U32 R30, RZ, RZ, R21 ;  /* 0x000000ffff1e7224 */ /* 0x000fe200078e0015 */
[----:B------:R-:W-:Y:S01]  /*2f0b0*/  MOV R28, R23 ;  /* 0x00000017001c7202 */ /* 0x000fe20000000f00 */
[----:B------:R-:W-:-:S02]  /*2f0c0*/  IMAD.MOV.U32 R29, RZ, RZ, R22 ;  /* 0x000000ffff1d7224 */ /* 0x000fc400078e0016 */
[-C--:B------:R-:W-:Y:S01]  /*2f0d0*/  HMMA.1688.F32.TF32 R20, R180, R32.reuse, R176 ;  /* 0x00000020b414723c */ /* 0x080fe200000810b0 */
[----:B------:R-:W-:Y:S04]  /*2f0e0*/  STL [R1+0x1450], R252 ;  /* 0x001450fc01007387 */ /* 0x000fe80000100800 */
[----:B------:R-:W-:Y:S11]  /*2f0f0*/  STL [R1+0x144c], R0 ;  /* 0x00144c0001007387 */ /* 0x000ff60000100800 */
[----:B------:R-:W-:Y:S07]  /*2f100*/  @!UPT UIADD3 URZ, URZ, URZ, URZ ;  /* 0x0000003f3f3ff290 */ /* 0x000fee000fffe03f */
        /* <DEDUP_REMOVED lines=8> */
[-C--:B-1----:R-:W-:Y:S07]  /*2f190*/  HMMA.1688.F32.TF32 R60, R8, R32.reuse, R164 ;  /* 0x00000020083c723c */ /* 0x082fee00000810a4 */
[----:B------:R-:W-:Y:S04]  /*2f1a0*/  STL.64 [R1+0x290], R20 ;  /* 0x0002901401007387 */ /* 0x000fe80000100a00 */
[----:B------:R1:W-:Y:S04]  /*2f1b0*/  STL.64 [R1+0x298], R22 ;  /* 0x0002981601007387 */ /* 0x0003e80000100a00 */
[----:B------:R-:W-:Y:S04]  /*2f1c0*/  STL.64 [R1+0x3d0], R72 ;  /* 0x0003d04801007387 */ /* 0x000fe80000100a00 */
[----:B------:R-:W-:Y:S04]  /*2f1d0*/  STL.64 [R1+0x3d8], R74 ;  /* 0x0003d84a01007387 */ /* 0x000fe80000100a00 */
[----:B------:R-:W-:Y:S04]  /*2f1e0*/  STL.64 [R1+0x1578], R34 ;  /* 0x0015782201007387 */ /* 0x000fe80000100a00 */
[----:B------:R-:W-:Y:S04]  /*2f1f0*/  STL.64 [R1+0x4c0], R60 ;  /* 0x0004c03c01007387 */ /* 0x000fe80000100a00 */
[----:B------:R2:W-:Y:S01]  /*2f200*/  STL.64 [R1+0x4c8], R62 ;  /* 0x0004c83e01007387 */ /* 0x0005e20000100a00 */
[----:B-1----:R-:W-:Y:S08]  /*2f210*/  HMMA.1688.F32.TF32 R20, R12, R32, R212 ;  /* 0x000000200c14723c */ /* 0x002ff000000810d4 */
[----:B--2---:R-:W-:Y:S01]  /*2f220*/  HMMA.1688.F32.TF32 R60, R160, R36, R64 ;  /* 0x00000024a03c723c */ /* 0x004fe20000081040 */
[----:B------:R-:W-:Y:S01]  /*2f230*/  IMAD.MOV.U32 R18, RZ, RZ, R19 ;  /* 0x000000ffff127224 */ /* 0x000fe200078e0013 */
[----:B------:R-:W-:Y:S11]  /*2f240*/  LDSM.16.M88.4 R64, [R2+0x65080] ;  /* 0x065080000240783b */ /* 0x000ff60000000200 */
[----:B------:R-:W-:Y:S02]  /*2f250*/  @!UPT UIADD3 URZ, URZ, URZ, URZ ;  /* 0x0000003f3f3ff290 */ /* 0x000fe4000fffe03f */
[----:B------:R-:W-:Y:S04]  /*2f260*/  STL.64 [R1+0x530], R20 ;  /* 0x0005301401007387 */ /* 0x000fe80000100a00 */
[----:B------:R1:W-:Y:S05]  /*2f270*/  STL.64 [R1+0x538], R22 ;  /* 0x0005381601007387 */ /* 0x0003ea0000100a00 */
[----:B------:R-:W-:-:S05]  /*2f280*/  IMAD.MOV.U32 R27, RZ, RZ, R63 ;  /* 0x000000ffff1b7224 */ /* 0x000fca00078e003f */
[----:B------:R4:W-:Y:S01]  /*2f290*/  STL.64 [R1+0x1580], R26 ;  /* 0x0015801a01007387 */ /* 0x0009e20000100a00 */
[----:B------:R-:W-:Y:S01]  /*2f2a0*/  IMAD.MOV.U32 R19, RZ, RZ, R60 ;  /* 0x000000ffff137224 */ /* 0x000fe200078e003c */
[----:B-1----:R-:W-:Y:S01]  /*2f2b0*/  MOV R23, R62 ;  /* 0x0000003e00177202 */ /* 0x002fe20000000f00 */
[----:B------:R-:W-:Y:S02]  /*2f2c0*/  IMAD.MOV.U32 R22, RZ, RZ, R61 ;  /* 0x000000ffff167224 */ /* 0x000fe400078e003d */
[-C--:B------:R-:W-:Y:S08]  /*2f2d0*/  HMMA.1688.F32.TF32 R60, R200, R36.reuse, R196 ;  /* 0x00000024c83c723c */ /* 0x080ff000000810c4 */
[----:B------:R-:W-:Y:S08]  /*2f2e0*/  HMMA.1688.F32.TF32 R32, R220, R36, R172 ;  /* 0x00000024dc20723c */ /* 0x000ff000000810ac */
[----:B------:R-:W-:Y:S08]  /*2f2f0*/  HMMA.1688.F32.TF32 R48, R200, R40, R48 ;  /* 0x00000028c830723c */ /* 0x000ff00000081030 */
[-C--:B----4-:R-:W-:Y:S11]  /*2f300*/  HMMA.1688.F32.TF32 R24, R180, R36.reuse, R208 ;  /* 0x00000024b418723c */ /* 0x090ff600000810d0 */
[----:B------:R-:W-:Y:S11]  /*2f310*/  @!UPT UIADD3 URZ, URZ, URZ, URZ ;  /* 0x0000003f3f3ff290 */ /* 0x000ff6000fffe03f */
[----:B------:R-:W-:Y:S01]  /*2f320*/  @!UPT UIADD3 URZ, URZ, URZ, URZ ;  /* 0x0000003f3f3ff290 */ /* 0x000fe2000fffe03f */
[----:B------:R-:W-:Y:S04]  /*2f330*/  STL.64 [R1+0x10], R24 ;  /* 0x0000101801007387 */ /* 0x000fe80000100a00 */
[----:B------:R1:W-:Y:S02]  /*2f340*/  STL.64 [R1+0x18], R26 ;  /* 0x0000181a01007387 */ /* 0x0003e40000100a00 */
[----:B-1----:R-:W-:Y:S02]  /*2f350*/  HMMA.1688.F32.TF32 R24, R236, R36, R88 ;  /* 0x00000024ec18723c */ /* 0x002fe40000081058 */
[----:B------:R-:W-:Y:S04]  /*2f360*/  STL.64 [R1], R60 ;  /* 0x0000003c01007387 */ /* 0x000fe80000100a00 */
[----:B------:R1:W-:Y:S04]  /*2f370*/  STL.64 [R1+0x8], R62 ;  /* 0x0000083e01007387 */ /* 0x0003e80000100a00 */
[----:B------:R-:W-:Y:S01]  /*2f380*/  STL.64 [R1+0x130], R32 ;  /* 0x0001302001007387 */ /* 0x000fe20000100a00 */
[----:B---3--:R-:W-:Y:S03]  /*2f390*/  HMMA.1688.F32.TF32 R248, R160, R40, R104 ;  /* 0x00000028a0f8723c */ /* 0x008fe60000081068 */
[----:B------:R2:W-:Y:S05]  /*2f3a0*/  STL.64 [R1+0x138], R34 ;  /* 0x0001382201007387 */ /* 0x0005ea0000100a00 */
[-C--:B-1----:R-:W-:Y:S04]  /*2f3b0*/  HMMA.1688.F32.TF32 R60, R4, R36.reuse, R152 ;  /* 0x00000024043c723c */ /* 0x082fe80000081098 */
[----:B------:R-:W-:Y:S04]  /*2f3c0*/  STL.64 [R1+0x230], R24 ;  /* 0x0002301801007387 */ /* 0x000fe80000100a00 */
[-C--:B--2---:R-:W-:Y:S01]  /*2f3d0*/  HMMA.1688.F32.TF32 R32, R8, R36.reuse, R168 ;  /* 0x000000240820723c */ /* 0x084fe200000810a8 */
[----:B------:R1:W-:Y:S07]  /*2f3e0*/  STL.64 [R1+0x238], R26 ;  /* 0x0002381a01007387 */ /* 0x0003ee0000100a00 */
[----:B-1----:R-:W-:Y:S07]  /*2f3f0*/  HMMA.1688.F32.TF32 R24, R12, R36, R228 ;  /* 0x000000240c18723c */ /* 0x002fee00000810e4 */
[----:B------:R-:W-:Y:S04]  /*2f400*/  STL.64 [R1+0x360], R60 ;  /* 0x0003603c01007387 */ /* 0x000fe80000100a00 */
[----:B------:R-:W-:Y:S01]  /*2f410*/  STL.64 [R1+0x368], R62 ;  /* 0x0003683e01007387 */ /* 0x000fe20000100a00 */
[-C--:B------:R-:W-:Y:S03]  /*2f420*/  HMMA.1688.F32.TF32 R44, R180, R40.reuse, R44 ;  /* 0x00000028b42c723c */ /* 0x080fe6000008102c */
[----:B------:R-:W-:Y:S04]  /*2f430*/  STL.64 [R1+0x460], R32 ;  /* 0x0004602001007387 */ /* 0x000fe80000100a00 */
[----:B------:R1:W-:Y:S04]  /*2f440*/  STL.64 [R1+0x468], R34 ;  /* 0x0004682201007387 */ /* 0x0003e80000100a00 */
[----:B------:R-:W-:Y:S01]  /*2f450*/  STL.64 [R1+0x1518], R250 ;  /* 0x001518fa01007387 */ /* 0x000fe20000100a00 */
[----:B------:R-:W-:Y:S01]  /*2f460*/  IMAD.MOV.U32 R104, RZ, RZ, R76 ;  /* 0x000000ffff687224 */ /* 0x000fe200078e004c */
[----:B------:R-:W-:Y:S01]  /*2f470*/  MOV R105, R77 ;  /* 0x0000004d00697202 */ /* 0x000fe20000000f00 */
[----:B------:R-:W-:Y:S01]  /*2f480*/  IMAD.MOV.U32 R106, RZ, RZ, R78 ;  /* 0x000000ffff6a7224 */ /* 0x000fe200078e004e */
[----:B------:R-:W-:Y:S01]  /*2f490*/  MOV R172, R57 ;  /* 0x0000003900ac7202 */ /* 0x000fe20000000f00 */
[----:B------:R-:W-:Y:S01]  /*2f4a0*/  STL.64 [R1+0x4e0], R24 ;  /* 0x0004e01801007387 */ /* 0x000fe20000100a00 */
[----:B-1----:R-:W-:Y:S03]  /*2f4b0*/  HMMA.1688.F32.TF32 R32, R220, R40, R240 ;  /* 0x00000028dc20723c */ /* 0x002fe600000810f0 */
[----:B------:R1:W-:Y:S01]  /*2f4c0*/  STL.64 [R1+0x4e8], R26 ;  /* 0x0004e81a01007387 */ /* 0x0003e20000100a00 */
[----:B------:R-:W-:-:S02]  /*2f4d0*/  IMAD.MOV.U32 R107, RZ, RZ, R79 ;  /* 0x000000ffff6b7224 */ /* 0x000fc400078e004f */
[----:B------:R-:W-:Y:S01]  /*2f4e0*/  IMAD.MOV.U32 R173, RZ, RZ, R56 ;  /* 0x000000ffffad7224 */ /* 0x000fe200078e0038 */
[----:B------:R-:W-:Y:S01]  /*2f4f0*/  MOV R175, R52 ;  /* 0x0000003400af7202 */ /* 0x000fe20000000f00 */
[----:B------:R-:W-:Y:S01]  /*2f500*/  IMAD.MOV.U32 R174, RZ, RZ, R53 ;  /* 0x000000ffffae7224 */ /* 0x000fe200078e0035 */
[----:B------:R-:W-:Y:S01]  /*2f510*/  LDSM.16.M88.4 R60, [R2+0x64880] ;  /* 0x06488000023c783b */ /* 0x000fe20000000200 */
[-C--:B-1----:R-:W-:Y:S03]  /*2f520*/  HMMA.1688.F32.TF32 R24, R236, R40.reuse, R68 ;  /* 0x00000028ec18723c */ /* 0x082fe60000081044 */
[----:B------:R-:W-:Y:S04]  /*2f530*/  STL.64 [R1+0x1510], R248 ;  /* 0x001510f801007387 */ /* 0x000fe80000100a00 */
[----:B------:R-:W-:Y:S04]  /*2f540*/  STL.64 [R1+0x1528], R46 ;  /* 0x0015282e01007387 */ /* 0x000fe80000100a00 */
[----:B------:R1:W-:Y:S04]  /*2f550*/  STL.64 [R1+0x1520], R44 ;  /* 0x0015202c01007387 */ /* 0x0003e80000100a00 */
[----:B------:R-:W-:Y:S04]  /*2f560*/  STL [R1+0x150c], R51 ;  /* 0x00150c3301007387 */ /* 0x000fe80000100800 */
[----:B------:R-:W-:Y:S01]  /*2f570*/  STL.64 [R1+0xa0], R32 ;  /* 0x0000a02001007387 */ /* 0x000fe20000100a00 */
[-C--:B-1----:R-:W-:Y:S03]  /*2f580*/  HMMA.1688.F32.TF32 R44, R4, R40.reuse, R96 ;  /* 0x00000028042c723c */ /* 0x082fe60000081060 */
[----:B------:R1:W-:Y:S04]  /*2f590*/  STL.64 [R1+0xa8], R34 ;  /* 0x0000a82201007387 */ /* 0x0003e80000100a00 */
[----:B------:R-:W-:Y:S04]  /*2f5a0*/  STL.64 [R1+0x190], R24 ;  /* 0x0001901801007387 */ /* 0x000fe80000100a00 */
[----:B------:R2:W-:Y:S01]  /*2f5b0*/  STL.64 [R1+0x198], R26 ;  /* 0x0001981a01007387 */ /* 0x0005e20000100a00 */
[-C--:B-1----:R-:W-:Y:S08]  /*2f5c0*/  HMMA.1688.F32.TF32 R32, R8, R40.reuse, R100 ;  /* 0x000000280820723c */ /* 0x082ff00000081064 */
[----:B--2---:R-:W-:Y:S03]  /*2f5d0*/  HMMA.1688.F32.TF32 R24, R12, R40, R216 ;  /* 0x000000280c18723c */ /* 0x004fe600000810d8 */
[----:B------:R-:W-:Y:S04]  /*2f5e0*/  STL.64 [R1+0x2b0], R44 ;  /* 0x0002b02c01007387 */ /* 0x000fe80000100a00 */
[----:B------:R-:W-:Y:S08]  /*2f5f0*/  STL.64 [R1+0x2b8], R46 ;  /* 0x0002b82e01007387 */ /* 0x000ff00000100a00 */
[----:B------:R-:W-:Y:S04]  /*2f600*/  STL.64 [R1+0x3c0], R32 ;  /* 0x0003c02001007387 */ /* 0x000fe80000100a00 */
[----:B------:R-:W-:Y:S04]  /*2f610*/  STL.64 [R1+0x3c8], R34 ;  /* 0x0003c82201007387 */ /* 0x000fe80000100a00 */
[----:B------:R-:W2:Y:S04]  /*2f620*/  LDL.LU R76, [R1+0x1610] ;  /* 0x00161000014c7983 */ /* 0x000ea80000300800 */
[----:B------:R-:W-:Y:S04]  /*2f630*/  STL.64 [R1+0x4b0], R24 ;  /* 0x0004b01801007387 */ /* 0x000fe80000100a00 */
[----:B------:R-:W-:Y:S04]  /*2f640*/  STL.64 [R1+0x4b8], R26 ;  /* 0x0004b81a01007387 */ /* 0x000fe80000100a00 */
[----:B------:R-:W2:Y:S04]  /*2f650*/  LDL.LU R77, [R1+0x160c] ;  /* 0x00160c00014d7983 */ /* 0x000ea80000300800 */
[----:B------:R-:W2:Y:S04]  /*2f660*/  LDL.LU R78, [R1+0x1608] ;  /* 0x00160800014e7983 */ /* 0x000ea80000300800 */
[----:B------:R-:W2:Y:S04]  /*2f670*/  LDL.LU R79, [R1+0x1604] ;  /* 0x00160400014f7983 */ /* 0x000ea80000300800 */
[----:B------:R-:W3:Y:S04]  /*2f680*/  LDL.LU R57, [R1+0x1600] ;  /* 0x0016000001397983 */ /* 0x000ee80000300800 */
[----:B------:R-:W4:Y:S04]  /*2f690*/  LDL.LU R56, [R1+0x15fc] ;  /* 0x0015fc0001387983 */ /* 0x000f280000300800 */
[----:B------:R-:W2:Y:S04]  /*2f6a0*/  LDL.LU R53, [R1+0x15f8] ;  /* 0x0015f80001357983 */ /* 0x000ea80000300800 */
        /* <DEDUP_REMOVED lines=21> */
[----:B--2---:R-:W-:-:S02]  /*2f800*/  IMAD.MOV.U32 R225, RZ, RZ, R53 ;  /* 0x000000ffffe17224 */ /* 0x004fc400078e0035 */
[----:B---3--:R-:W-:Y:S02]  /*2f810*/  IMAD.MOV.U32 R224, RZ, RZ, R52 ;  /* 0x000000ffffe07224 */ /* 0x008fe400078e0034 */
[----:B------:R-:W2:Y:S04]  /*2f820*/  LDL.LU R52, [R1+0x15f0] ;  /* 0x0015f00001347983 */ /* 0x000ea80000300800 */
[----:B------:R-:W3:Y:S01]  /*2f830*/  LDL.LU R53, [R1+0x15ec] ;  /* 0x0015ec0001357983 */ /* 0x000ee20000300800 */
[----:B----4-:R-:W-:Y:S01]  /*2f840*/  MOV R226, R56 ;  /* 0x0000003800e27202 */ /* 0x010fe20000000f00 */
[----:B------:R-:W-:Y:S02]  /*2f850*/  IMAD.MOV.U32 R227, RZ, RZ, R57 ;  /* 0x000000ffffe37224 */ /* 0x000fe400078e0039 */
        /* <DEDUP_REMOVED lines=16> */
[----:B------:R-:W1:Y:S01]  /*2f960*/  LDSM.16.M88.4 R52, [R2+0x63880] ;  /* 0x063880000234783b */ /* 0x000e620000000200 */
[----:B----4-:R-:W-:Y:S01]  /*2f970*/  MOV R209, R56 ;  /* 0x0000003800d17202 */ /* 0x010fe20000000f00 */
[----:B------:R-:W-:Y:S02]  /*2f980*/  IMAD.MOV.U32 R208, RZ, RZ, R57 ;  /* 0x000000ffffd07224 */ /* 0x000fe400078e0039 */
[----:B------:R-:W2:Y:S01]  /*2f990*/  LDSM.16.M88.4 R56, [R2+0x64080] ;  /* 0x064080000238783b */ /* 0x000ea20000000200 */
[-C--:B-1----:R-:W-:Y:S08]  /*2f9a0*/  HMMA.1688.F32.TF32 R240, R160, R52.reuse, R240 ;  /* 0x00000034a0f0723c */ /* 0x082ff000000810f0 */
[-C--:B------:R-:W-:Y:S08]  /*2f9b0*/  HMMA.1688.F32.TF32 R68, R180, R52.reuse, R192 ;  /* 0x00000034b444723c */ /* 0x080ff000000810c0 */
[-C--:B------:R-:W-:Y:S08]  /*2f9c0*/  HMMA.1688.F32.TF32 R72, R200, R52.reuse, R184 ;  /* 0x00000034c848723c */ /* 0x080ff000000810b8 */
[-C--:B------:R-:W-:Y:S01]  /*2f9d0*/  HMMA.1688.F32.TF32 R24, R220, R52.reuse, R116 ;  /* 0x00000034dc18723c */ /* 0x080fe20000081074 */
[----:B------:R-:W-:Y:S04]  /*2f9e0*/  STL.64 [R1+0x1538], R242 ;  /* 0x001538f201007387 */ /* 0x000fe80000100a00 */
[----:B------:R-:W-:Y:S04]  /*2f9f0*/  STL.64 [R1+0x1530], R240 ;  /* 0x001530f001007387 */ /* 0x000fe80000100a00 */
[----:B------:R-:W-:Y:S04]  /*2fa00*/  STL.64 [R1+0x1548], R70 ;  /* 0x0015484601007387 */ /* 0x000fe80000100a00 */
[----:B------:R-:W-:Y:S04]  /*2fa10*/  STL.64 [R1+0x1540], R68 ;  /* 0x0015404401007387 */ /* 0x000fe80000100a00 */
[----:B------:R-:W-:Y:S04]  /*2fa20*/  STL.64 [R1+0x1558], R74 ;  /* 0x0015584a01007387 */ /* 0x000fe80000100a00 */
[----:B------:R-:W-:Y:S03]  /*2fa30*/  STL.64 [R1+0x1550], R72 ;  /* 0x0015504801007387 */ /* 0x000fe60000100a00 */
[----:B------:R-:W-:Y:S01]  /*2fa40*/  MOV R51, R24 ;  /* 0x0000001800337202 */ /* 0x000fe20000000f00 */
[----:B------:R-:W-:Y:S04]  /*2fa50*/  STL [R1+0x24], R25 ;  /* 0x0000241901007387 */ /* 0x000fe80000100800 */
[----:B------:R1:W-:Y:S01]  /*2fa60*/  STL.64 [R1+0x28], R26 ;  /* 0x0000281a01007387 */ /* 0x0003e20000100a00 */
[-C--:B------:R-:W-:Y:S08]  /*2fa70*/  HMMA.1688.F32.TF32 R44, R4, R52.reuse, R76 ;  /* 0x00000034042c723c */ /* 0x080ff0000008104c */
[-C--:B-1----:R-:W-:Y:S08]  /*2fa80*/  HMMA.1688.F32.TF32 R24, R236, R52.reuse, R224 ;  /* 0x00000034ec18723c */ /* 0x082ff000000810e0 */
[-C--:B------:R-:W-:Y:S11]  /*2fa90*/  HMMA.1688.F32.TF32 R32, R8, R52.reuse, R80 ;  /* 0x000000340820723c */ /* 0x080ff60000081050 */
[----:B------:R-:W-:Y:S04]  /*2faa0*/  @!UPT UIADD3 URZ, URZ, URZ, URZ ;  /* 0x0000003f3f3ff290 */ /* 0x000fe8000fffe03f */
[----:B------:R-:W-:Y:S04]  /*2fab0*/  STL.64 [R1+0x110], R24 ;  /* 0x0001101801007387 */ /* 0x000fe80000100a00 */
[----:B------:R1:W-:Y:S04]  /*2fac0*/  STL.64 [R1+0x118], R26 ;  /* 0x0001181a01007387 */ /* 0x0003e80000100a00 */
[----:B------:R-:W-:Y:S01]  /*2fad0*/  STL.64 [R1+0x250], R44 ;  /* 0x0002502c01007387 */ /* 0x000fe20000100a00 */
[----:B-1----:R-:W-:Y:S03]  /*2fae0*/  HMMA.1688.F32.TF32 R24, R12, R52, R140 ;  /* 0x000000340c18723c */ /* 0x002fe6000008108c */
[----:B------:R2:W-:Y:S04]  /*2faf0*/  STL.64 [R1+0x258], R46 ;  /* 0x0002582e01007387 */ /* 0x0005e80000100a00 */
[----:B------:R-:W-:Y:S04]  /*2fb00*/  STL.64 [R1+0x390], R32 ;  /* 0x0003902001007387 */ /* 0x000fe80000100a00 */
[----:B------:R1:W-:Y:S01]  /*2fb10*/  STL.64 [R1+0x398], R34 ;  /* 0x0003982201007387 */ /* 0x0003e20000100a00 */
[----:B--2---:R-:W-:Y:S01]  /*2fb20*/  HMMA.1688.F32.TF32 R44, R236, R56, R196 ;  /* 0x00000038ec2c723c */ /* 0x004fe200000810c4 */
[----:B------:R-:W-:-:S07]  /*2fb30*/  MOV R224, R124 ;  /* 0x0000007c00e07202 */ /* 0x000fce0000000f00 */
[-C--:B------:R-:W-:Y:S01]  /*2fb40*/  HMMA.1688.F32.TF32 R88, R220, R56.reuse, R208 ;  /* 0x00000038dc58723c */ /* 0x080fe200000810d0 */
[----:B------:R-:W-:Y:S01]  /*2fb50*/  IMAD.MOV.U32 R225, RZ, RZ, R125 ;  /* 0x000000ffffe17224 */ /* 0x000fe200078e007d */
[----:B------:R-:W-:Y:S01]  /*2fb60*/  MOV R227, R129 ;  /* 0x0000008100e37202 */ /* 0x000fe20000000f00 */
[----:B------:R-:W-:Y:S01]  /*2fb70*/  IMAD.MOV.U32 R226, RZ, RZ, R128 ;  /* 0x000000ffffe27224 */ /* 0x000fe200078e0080 */
[----:B------:R-:W-:Y:S04]  /*2fb80*/  LDSM.16.M88.4 R140, [R2+0x67880] ;  /* 0x06788000028c783b */ /* 0x000fe80000000200 */
[----:B-1----:R-:W-:Y:S01]  /*2fb90*/  HMMA.1688.F32.TF32 R32, R4, R56, R172 ;  /* 0x000000380420723c */ /* 0x002fe200000810ac */
[----:B------:R-:W-:Y:S01]  /*2fba0*/  IMAD.MOV.U32 R40, RZ, RZ, R27 ;  /* 0x000000ffff287224 */ /* 0x000fe200078e001b */
[----:B------:R-:W-:Y:S01]  /*2fbb0*/  MOV R41, R26 ;  /* 0x0000001a00297202 */ /* 0x000fe20000000f00 */
[----:B------:R-:W-:-:S02]  /*2fbc0*/  IMAD.MOV.U32 R52, RZ, RZ, R25 ;  /* 0x000000ffff347224 */ /* 0x000fc400078e0019 */
[----:B------:R-:W-:Y:S01]  /*2fbd0*/  IMAD.MOV.U32 R53, RZ, RZ, R24 ;  /* 0x000000ffff357224 */ /* 0x000fe200078e0018 */
[----:B------:R-:W-:Y:S04]  /*2fbe0*/  STL [R1+0x1460], R40 ;  /* 0x0014602801007387 */ /* 0x000fe80000100800 */
[----:B------:R-:W-:Y:S04]  /*2fbf0*/  STL [R1+0x145c], R41 ;  /* 0x00145c2901007387 */ /* 0x000fe80000100800 */
[----:B------:R1:W-:Y:S04]  /*2fc00*/  STL [R1+0x1458], R52 ;  /* 0x0014583401007387 */ /* 0x0003e80000100800 */
[----:B------:R2:W-:Y:S01]  /*2fc10*/  STL [R1+0x1454], R53 ;  /* 0x0014543501007387 */ /* 0x0005e20000100800 */
[----:B------:R-:W-:-:S03]  /*2fc20*/  MOV R172, R132 ;  /* 0x0000008400ac7202 */ /* 0x000fc60000000f00 */
[----:B------:R-:W-:Y:S01]  /*2fc30*/  STL.64 [R1+0x100], R44 ;  /* 0x0001002c01007387 */ /* 0x000fe20000100a00 */
[----:B------:R-:W-:-:S03]  /*2fc40*/  IMAD.MOV.U32 R173, RZ, RZ, R133 ;  /* 0x000000ffffad7224 */ /* 0x000fc600078e0085 */
[----:B------:R-:W-:Y:S01]  /*2fc50*/  STL.64 [R1+0x108], R46 ;  /* 0x0001082e01007387 */ /* 0x000fe20000100a00 */
[----:B------:R-:W-:-:S03]  /*2fc60*/  IMAD.MOV.U32 R174, RZ, RZ, R136 ;  /* 0x000000ffffae7224 */ /* 0x000fc600078e0088 */
[----:B------:R-:W-:Y:S01]  /*2fc70*/  STL.64 [R1+0x200], R32 ;  /* 0x0002002001007387 */ /* 0x000fe20000100a00 */
[----:B------:R-:W-:-:S03]  /*2fc80*/  MOV R175, R137 ;  /* 0x0000008900af7202 */ /* 0x000fc60000000f00 */
[----:B------:R3:W-:Y:S04]  /*2fc90*/  STL.64 [R1+0x208], R34 ;  /* 0x0002082201007387 */ /* 0x0007e80000100a00 */
[----:B------:R-:W4:Y:S04]  /*2fca0*/  LDL.LU R132, [R1+0x15e0] ;  /* 0x0015e00001847983 */ /* 0x000f280000300800 */
[----:B------:R-:W2:Y:S04]  /*2fcb0*/  LDL.LU R133, [R1+0x15dc] ;  /* 0x0015dc0001857983 */ /* 0x000ea80000300800 */
[----:B------:R-:W2:Y:S04]  /*2fcc0*/  LDL.LU R136, [R1+0x15d8] ;  /* 0x0015d80001887983 */ /* 0x000ea80000300800 */
[----:B------:R-:W3:Y:S01]  /*2fcd0*/  LDL.LU R137, [R1+0x15d4] ;  /* 0x0015d40001897983 */ /* 0x000ee20000300800 */
[----:B------:R-:W-:-:S02]  /*2fce0*/  IMAD.MOV.U32 R197, RZ, RZ, R121 ;  /* 0x000000ffffc57224 */ /* 0x000fc400078e0079 */
[----:B------:R-:W-:Y:S01]  /*2fcf0*/  IMAD.MOV.U32 R198, RZ, RZ, R120 ;  /* 0x000000ffffc67224 */ /* 0x000fe200078e0078 */
        /* <DEDUP_REMOVED lines=39> */
[----:B-1----:R-:W-:Y:S01]  /*2ff70*/  IMAD.MOV.U32 R52, RZ, RZ, R24 ;  /* 0x000000ffff347224 */ /* 0x002fe200078e0018 */
[----:B------:R-:W-:Y:S01]  /*2ff80*/  MOV R53, R25 ;  /* 0x0000001900357202 */ /* 0x000fe20000000f00 */
[----:B------:R-:W-:Y:S02]  /*2ff90*/  IMAD.MOV.U32 R252, RZ, RZ, R26 ;  /* 0x000000fffffc7224 */ /* 0x000fe400078e001a */
[----:B------:R-:W-:-:S02]  /*2ffa0*/  IMAD.MOV.U32 R0, RZ, RZ, R27 ;  /* 0x000000ffff007224 */ /* 0x000fc400078e001b */
[-C--:B------:R-:W-:Y:S01]  /*2ffb0*/  HMMA.1688.F32.TF32 R24, R12, R56.reuse, R92 ;  /* 0x000000380c18723c */ /* 0x080fe2000008105c */
[----:B------:R-:W-:Y:S01]  /*2ffc0*/  MOV R118, R133 ;  /* 0x0000008500767202 */ /* 0x000fe20000000f00 */
[----:B----4-:R-:W-:Y:S01]  /*2ffd0*/  IMAD.MOV.U32 R119, RZ, RZ, R132 ;  /* 0x000000ffff777224 */ /* 0x010fe200078e0084 */
[----:B------:R-:W4:Y:S04]  /*2ffe0*/  LDL.LU R133, [R1+0x15b0] ;  /* 0x0015b00001857983 */ /* 0x000f280000300800 */
[----:B------:R-:W4:Y:S01]  /*2fff0*/  LDL.LU R132, [R1+0x15ac] ;  /* 0x0015ac0001847983 */ /* 0x000f220000300800 */
[-C--:B------:R-:W-:Y:S03]  /*30000*/  HMMA.1688.F32.TF32 R80, R180, R56.reuse, R176 ;  /* 0x00000038b450723c */ /* 0x080fe600000810b0 */
[----:B------:R-:W4:Y:S04]  /*30010*/  LDL.LU R176, [R1+0x6d0] ;  /* 0x0006d00001b07983 */ /* 0x000f280000300800 */
[----:B------:R-:W4:Y:S01]  /*30020*/  LDL.LU R177, [R1+0x6d4] ;  /* 0x0006d40001b17983 */ /* 0x000f220000300800 */
[----:B------:R-:W-:Y:S03]  /*30030*/  HMMA.1688.F32.TF32 R76, R160, R56, R188 ;  /* 0x00000038a04c723c */ /* 0x000fe600000810bc */
[----:B------:R-:W4:Y:S04]  /*30040*/  LDL.LU R178, [R1+0x6d8] ;  /* 0x0006d80001b27983 */ /* 0x000f280000300800 */
[----:B------:R-:W4:Y:S01]  /*30050*/  LDL.LU R179, [R1+0x6dc] ;  /* 0x0006dc0001b37983 */ /* 0x000f220000300800 */
[----:B------:R-:W-:Y:S01]  /*30060*/  IMAD.MOV.U32 R21, RZ, RZ, R24 ;  /* 0x000000ffff157224 */ /* 0x000fe200078e0018 */
[----:B------:R-:W-:Y:S01]  /*30070*/  MOV R20, R25 ;  /* 0x0000001900147202 */ /* 0x000fe20000000f00 */
[----:B------:R-:W-:Y:S01]  /*30080*/  IMAD.MOV.U32 R17, RZ, RZ, R26 ;  /* 0x000000ffff117224 */ /* 0x000fe200078e001a */
[----:B------:R-:W4:Y:S01]  /*30090*/  LDL.LU R188, [R1+0x880] ;  /* 0x0008800001bc7983 */ /* 0x000f220000300800 */
[----:B------:R-:W-:-:S02]  /*300a0*/  IMAD.MOV.U32 R16, RZ, RZ, R27 ;  /* 0x000000ffff107224 */ /* 0x000fc400078e001b */
[----:B------:R-:W-:Y:S01]  /*300b0*/  HMMA.1688.F32.TF32 R24, R8, R60, R224 ;  /* 0x0000003c0818723c */ /* 0x000fe200000810e0 */
[----:B------:R-:W4:Y:S04]  /*300c0*/  LDL.LU R189, [R1+0x884] ;  /* 0x0008840001bd7983 */ /* 0x000f280000300800 */
[----:B------:R-:W4:Y:S03]  /*300d0*/  LDL.LU R190, [R1+0x888] ;  /* 0x0008880001be7983 */ /* 0x000f260000300800 */
[----:B------:R-:W-:Y:S01]  /*300e0*/  HMMA.1688.F32.TF32 R84, R200, R56, R112 ;  /* 0x00000038c854723c */ /* 0x000fe20000081070 */
[----:B------:R-:W4:Y:S04]  /*300f0*/  LDL.LU R191, [R1+0x88c] ;  /* 0x00088c0001bf7983 */ /* 0x000f280000300800 */
[----:B------:R-:W4:Y:S04]  /*30100*/  LDL.LU R112, [R1+0x790] ;  /* 0x0007900001707983 */ /* 0x000f280000300800 */
[----:B------:R-:W4:Y:S01]  /*30110*/  LDL.LU R113, [R1+0x794] ;  /* 0x0007940001717983 */ /* 0x000f220000300800 */
[-C--:B------:R-:W-:Y:S03]  /*30120*/  HMMA.1688.F32.TF32 R32, R4, R60.reuse, R116 ;  /* 0x0000003c0420723c */ /* 0x080fe60000081074 */
[----:B------:R-:W4:Y:S04]  /*30130*/  LDL.LU R114, [R1+0x798] ;  /* 0x0007980001727983 */ /* 0x000f280000300800 */
[----:B------:R-:W4:Y:S01]  /*30140*/  LDL.LU R115, [R1+0x79c] ;  /* 0x00079c0001737983 */ /* 0x000f220000300800 */
[----:B------:R-:W-:Y:S03]  /*30150*/  HMMA.1688.F32.TF32 R44, R236, R60, R184 ;  /* 0x0000003cec2c723c */ /* 0x000fe600000810b8 */
[----:B------:R-:W-:Y:S01]  /*30160*/  STL [R1+0x1470], R0 ;  /* 0x0014700001007387 */ /* 0x000fe20000100800 */
[----:B------:R-:W-:-:S03]  /*30170*/  IMAD.MOV.U32 R40, RZ, RZ, R26 ;  /* 0x000000ffff287224 */ /* 0x000fc600078e001a */
[----:B------:R-:W-:Y:S01]  /*30180*/  STL [R1+0x146c], R252 ;  /* 0x00146cfc01007387 */ /* 0x000fe20000100800 */
[----:B------:R-:W-:-:S03]  /*30190*/  MOV R41, R27 ;  /* 0x0000001b00297202 */ /* 0x000fc60000000f00 */
[----:B------:R1:W-:Y:S04]  /*301a0*/  STL [R1+0x1468], R53 ;  /* 0x0014683501007387 */ /* 0x0003e80000100800 */
[----:B------:R1:W-:Y:S02]  /*301b0*/  STL [R1+0x1464], R52 ;  /* 0x0014643401007387 */ /* 0x0003e40000100800 */
[----:B-1----:R-:W-:Y:S01]  /*301c0*/  MOV R53, R24 ;  /* 0x0000001800357202 */ /* 0x002fe20000000f00 */
[----:B------:R-:W-:Y:S02]  /*301d0*/  IMAD.MOV.U32 R52, RZ, RZ, R25 ;  /* 0x000000ffff347224 */ /* 0x000fe400078e0019 */
[----:B------:R-:W-:Y:S01]  /*301e0*/  HMMA.1688.F32.TF32 R24, R12, R60, R108 ;  /* 0x0000003c0c18723c */ /* 0x000fe2000008106c */
[----:B------:R-:W-:Y:S04]  /*301f0*/  STL [R1+0x1480], R16 ;  /* 0x0014801001007387 */ /* 0x000fe80000100800 */
[----:B------:R-:W-:Y:S04]  /*30200*/  STL [R1+0x147c], R17 ;  /* 0x00147c1101007387 */ /* 0x000fe80000100800 */
[----:B------:R-:W-:Y:S04]  /*30210*/  STL [R1+0x1478], R20 ;  /* 0x0014781401007387 */ /* 0x000fe80000100800 */
[----:B------:R-:W-:Y:S04]  /*30220*/  STL [R1+0x1474], R21 ;  /* 0x0014741501007387 */ /* 0x000fe80000100800 */
[----:B------:R-:W-:Y:S04]  /*30230*/  STL.64 [R1+0x50], R44 ;  /* 0x0000502c01007387 */ /* 0x000fe80000100a00 */
[----:B------:R-:W-:Y:S04]  /*30240*/  STL.64 [R1+0x58], R46 ;  /* 0x0000582e01007387 */ /* 0x000fe80000100a00 */
[----:B------:R-:W-:Y:S04]  /*30250*/  STL.64 [R1+0x1a0], R32 ;  /* 0x0001a02001007387 */ /* 0x000fe80000100a00 */
[----:B------:R-:W-:Y:S04]  /*30260*/  STL.64 [R1+0x1a8], R34 ;  /* 0x0001a82201007387 */ /* 0x000fe80000100a00 */
[----:B------:R-:W-:Y:S04]  /*30270*/  STL [R1+0x1490], R41 ;  /* 0x0014902901007387 */ /* 0x000fe80000100800 */
[----:B------:R-:W-:Y:S04]  /*30280*/  STL [R1+0x148c], R40 ;  /* 0x00148c2801007387 */ /* 0x000fe80000100800 */
[----:B------:R-:W-:Y:S04]  /*30290*/  STL [R1+0x1488], R52 ;  /* 0x0014883401007387 */ /* 0x000fe80000100800 */
[----:B------:R-:W-:Y:S04]  /*302a0*/  STL [R1+0x1484], R53 ;  /* 0x0014843501007387 */ /* 0x000fe80000100800 */
[----:B------:R-:W-:Y:S04]  /*302b0*/  STL.64 [R1+0x3b0], R24 ;  /* 0x0003b01801007387 */ /* 0x000fe80000100a00 */
[----:B------:R1:W-:Y:S02]  /*302c0*/  STL.64 [R1+0x3b8], R26 ;  /* 0x0003b81a01007387 */ /* 0x0003e40000100a00 */
[-C--:B-1----:R-:W-:Y:S08]  /*302d0*/  HMMA.1688.F32.TF32 R24, R8, R64.reuse, R172 ;  /* 0x000000400818723c */ /* 0x082ff000000810ac */
[-C--:B------:R-:W-:Y:S08]  /*302e0*/  HMMA.1688.F32.TF32 R44, R236, R64.reuse, R208 ;  /* 0x00000040ec2c723c */ /* 0x080ff000000810d0 */
        /* <DEDUP_REMOVED lines=8> */
[----:B------:R4:W-:Y:S01]  /*30370*/  STL.64 [R1+0x180], R32 ;  /* 0x0001802001007387 */ /* 0x0009e20000100a00 */
[----:B------:R-:W-:Y:S03]  /*30380*/  HMMA.1688.F32.TF32 R96, R180, R60, R232 ;  /* 0x0000003cb460723c */ /* 0x000fe600000810e8 */
[----:B------:R1:W-:Y:S04]  /*30390*/  STL.64 [R1+0x188], R34 ;  /* 0x0001882201007387 */ /* 0x0003e80000100a00 */
[----:B------:R-:W-:Y:S04]  /*303a0*/  STL [R1+0x14a0], R252 ;  /* 0x0014a0fc01007387 */ /* 0x000fe80000100800 */
[----:B------:R-:W-:Y:S04]  /*303b0*/  STL [R1+0x149c], R0 ;  /* 0x00149c0001007387 */ /* 0x000fe80000100800 */
[----:B------:R-:W-:Y:S04]  /*303c0*/  STL [R1+0x1498], R21 ;  /* 0x0014981501007387 */ /* 0x000fe80000100800 */
[----:B------:R-:W-:Y:S01]  /*303d0*/  STL [R1+0x1494], R20 ;  /* 0x0014941401007387 */ /* 0x000fe20000100800 */
[----:B--2---:R-:W-:Y:S01]  /*303e0*/  MOV R233, R137 ;  /* 0x0000008900e97202 */ /* 0x004fe20000000f00 */
[----:B---3--:R-:W-:-:S02]  /*303f0*/  IMAD.MOV.U32 R232, RZ, RZ, R136 ;  /* 0x000000ffffe87224 */ /* 0x008fc400078e0088 */
[----:B------:R-:W1:Y:S04]  /*30400*/  LDL.LU R136, [R1+0x15a8] ;  /* 0x0015a80001887983 */ /* 0x000e680000300800 */
[----:B------:R2:W-:Y:S04]  /*30410*/  STL.64 [R1+0x380], R24 ;  /* 0x0003801801007387 */ /* 0x0005e80000100a00 */
[----:B------:R3:W-:Y:S04]  /*30420*/  STL.64 [R1+0x388], R26 ;  /* 0x0003881a01007387 */ /* 0x0007e80000100a00 */
[----:B------:R-:W2:Y:S01]  /*30430*/  LDL.LU R137, [R1+0x15a4] ;  /* 0x0015a40001897983 */ /* 0x000ea20000300800 */
[----:B----4-:R-:W-:-:S03]  /*30440*/  IMAD.MOV.U32 R32, RZ, RZ, R132 ;  /* 0x000000ffff207224 */ /* 0x010fc600078e0084 */
[----:B------:R-:W4:Y:S01]  /*30450*/  LDL.LU R234, [R1+0x6b8] ;  /* 0x0006b80001ea7983 */ /* 0x000f220000300800 */
[----:B------:R-:W-:-:S03]  /*30460*/  IMAD.MOV.U32 R33, RZ, RZ, R133 ;  /* 0x000000ffff217224 */ /* 0x000fc600078e0085 */
[----:B------:R-:W4:Y:S04]  /*30470*/  LDL.LU R235, [R1+0x6bc] ;  /* 0x0006bc0001eb7983 */ /* 0x000f280000300800 */
[----:B------:R-:W3:Y:S04]  /*30480*/  LDL.LU R132, [R1+0x15a0] ;  /* 0x0015a00001847983 */ /* 0x000ee80000300800 */
[----:B------:R-:W3:Y:S01]  /*30490*/  LDL.LU R133, [R1+0x159c] ;  /* 0x00159c0001857983 */ /* 0x000ee20000300800 */
[----:B------:R-:W-:Y:S08]  /*304a0*/  HMMA.1688.F32.TF32 R100, R200, R60, R192 ;  /* 0x0000003cc864723c */ /* 0x000ff000000810c0 */
[-C--:B------:R-:W-:Y:S08]  /*304b0*/  HMMA.1688.F32.TF32 R108, R160, R64.reuse, R188 ;  /* 0x00000040a06c723c */ /* 0x080ff000000810bc */
[----:B------:R-:W-:Y:S08]  /*304c0*/  HMMA.1688.F32.TF32 R116, R200, R64, R176 ;  /* 0x00000040c874723c */ /* 0x000ff000000810b0 */
[----:B------:R-:W-:Y:S01]  /*304d0*/  HMMA.1688.F32.TF32 R92, R160, R60, R144 ;  /* 0x0000003ca05c723c */ /* 0x000fe20000081090 */
[----:B-1----:R-:W-:-:S02]  /*304e0*/  MOV R34, R136 ;  /* 0x0000008800227202 */ /* 0x002fc40000000f00 */
[----:B------:R-:W4:Y:S01]  /*304f0*/  LDL.LU R136, [R1+0x1598] ;  /* 0x0015980001887983 */ /* 0x000f220000300800 */
[----:B--2---:R-:W-:-:S03]  /*30500*/  IMAD.MOV.U32 R35, RZ, RZ, R137 ;  /* 0x000000ffff237224 */ /* 0x004fc600078e0089 */
        /* <DEDUP_REMOVED lines=73> */
[----:B----4-:R-:W-:Y:S01]  /*309a0*/  MOV R213, R136 ;  /* 0x0000008800d57202 */ /* 0x010fe20000000f00 */
[----:B------:R-:W-:Y:S01]  /*309b0*/  IMAD.MOV.U32 R214, RZ, RZ, R133 ;  /* 0x000000ffffd67224 */ /* 0x000fe200078e0085 */
[----:B------:R-:W-:Y:S01]  /*309c0*/  MOV R224, R129 ;  /* 0x0000008100e07202 */ /* 0x000fe20000000f00 */
[----:B------:R-:W-:Y:S01]  /*309d0*/  IMAD.MOV.U32 R215, RZ, RZ, R132 ;  /* 0x000000ffffd77224 */ /* 0x000fe200078e0084 */
[----:B------:R-:W-:Y:S01]  /*309e0*/  MOV R227, R124 ;  /* 0x0000007c00e37202 */ /* 0x000fe20000000f00 */
[----:B------:R-:W-:Y:S01]  /*309f0*/  IMAD.MOV.U32 R225, RZ, RZ, R128 ;  /* 0x000000ffffe17224 */ /* 0x000fe200078e0080 */
[----:B------:R-:W-:Y:S01]  /*30a00*/  LDSM.16.M88.4 R132, [R2+0x66880] ;  /* 0x066880000284783b */ /* 0x000fe20000000200 */
[----:B------:R-:W-:-:S03]  /*30a10*/  IMAD.MOV.U32 R226, RZ, RZ, R125 ;  /* 0x000000ffffe27224 */ /* 0x000fc600078e007d */
[----:B------:R-:W1:Y:S01]  /*30a20*/  LDSM.16.M88.4 R124, [R2+0x65880] ;  /* 0x06588000027c783b */ /* 0x000e620000000200 */
[----:B--2---:R-:W-:-:S03]  /*30a30*/  IMAD.MOV.U32 R212, RZ, RZ, R137 ;  /* 0x000000ffffd47224 */ /* 0x004fc600078e0089 */
[----:B------:R-:W2:Y:S04]  /*30a40*/  LDSM.16.M88.4 R128, [R2+0x66080] ;  /* 0x066080000280783b */ /* 0x000ea80000000200 */
[----:B------:R4:W2:Y:S04]  /*30a50*/  LDSM.16.M88.4 R136, [R2+0x67080] ;  /* 0x067080000288783b */ /* 0x0008a80000000200 */
[----:B----4-:R-:W4:Y:S01]  /*30a60*/  LDL.LU R2, [R1+0x1590] ;  /* 0x0015900001027983 */ /* 0x010f220000300800 */
[C---:B------:R-:W-:Y:S08]  /*30a70*/  HMMA.1688.F32.TF32 R104, R220.reuse, R60, R104 ;  /* 0x0000003cdc68723c */ /* 0x040ff00000081068 */
[----:B------:R-:W-:Y:S08]  /*30a80*/  HMMA.1688.F32.TF32 R120, R220, R64, R120 ;  /* 0x00000040dc78723c */ /* 0x000ff00000081078 */
[----:B-1----:R-:W-:Y:S08]  /*30a90*/  HMMA.1688.F32.TF32 R244, R236, R124, R232 ;  /* 0x0000007cecf4723c */ /* 0x002ff000000810e8 */
[C---:B---3--:R-:W-:Y:S08]  /*30aa0*/  HMMA.1688.F32.TF32 R192, R200.reuse, R132, R192 ;  /* 0x00000084c8c0723c */ /* 0x048ff000000810c0 */
[C---:B--2---:R-:W-:Y:S08]  /*30ab0*/  HMMA.1688.F32.TF32 R188, R200.reuse, R128, R188 ;  /* 0x00000080c8bc723c */ /* 0x044ff000000810bc */
[-C--:B------:R-:W-:Y:S08]  /*30ac0*/  HMMA.1688.F32.TF32 R184, R200, R124.reuse, R184 ;  /* 0x0000007cc8b8723c */ /* 0x080ff000000810b8 */
[C---:B------:R-:W-:Y:S08]  /*30ad0*/  HMMA.1688.F32.TF32 R204, R220.reuse, R124, R204 ;  /* 0x0000007cdccc723c */ /* 0x040ff000000810cc */
[C---:B------:R-:W-:Y:S08]  /*30ae0*/  HMMA.1688.F32.TF32 R212, R220.reuse, R132, R212 ;  /* 0x00000084dcd4723c */ /* 0x040ff000000810d4 */
[-C--:B------:R-:W-:Y:S08]  /*30af0*/  HMMA.1688.F32.TF32 R216, R220, R136.reuse, R228 ;  /* 0x00000088dcd8723c */ /* 0x080ff000000810e4 */
[C---:B------:R-:W-:Y:S08]  /*30b00*/  HMMA.1688.F32.TF32 R156, R160.reuse, R136, R156 ;  /* 0x00000088a09c723c */ /* 0x040ff0000008109c */
[C---:B------:R-:W-:Y:S08]  /*30b10*/  HMMA.1688.F32.TF32 R152, R160.reuse, R132, R152 ;  /* 0x00000084a098723c */ /* 0x040ff00000081098 */
[C---:B------:R-:W-:Y:S08]  /*30b20*/  HMMA.1688.F32.TF32 R144, R160.reuse, R124, R144 ;  /* 0x0000007ca090723c */ /* 0x040ff00000081090 */
[C---:B------:R-:W-:Y:S08]  /*30b30*/  HMMA.1688.F32.TF32 R148, R160.reuse, R128, R148 ;  /* 0x00000080a094723c */ /* 0x040ff00000081094 */
[----:B------:R-:W-:Y:S08]  /*30b40*/  HMMA.1688.F32.TF32 R160, R160, R140, R44 ;  /* 0x0000008ca0a0723c */ /* 0x000ff0000008102c */
[C---:B------:R-:W-:Y:S08]  /*30b50*/  HMMA.1688.F32.TF32 R196, R200.reuse, R136, R196 ;  /* 0x00000088c8c4723c */ /* 0x040ff000000810c4 */
[----:B------:R-:W-:Y:S01]  /*30b60*/  HMMA.1688.F32.TF32 R200, R200, R140, R24 ;  /* 0x0000008cc8c8723c */ /* 0x000fe20000081018 */
        /* <DEDUP_REMOVED lines=25> */
[----:B------:R-:W4:Y:S01]  /*30d00*/  LDL.LU R35, [R1+0x5dc] ;  /* 0x0005dc0001237983 */ /* 0x000f220000300800 */
[----:B------:R-:W-:Y:S08]  /*30d10*/  HMMA.1688.F32.TF32 R224, R236, R128, R224 ;  /* 0x00000080ece0723c */ /* 0x000ff000000810e0 */
[C---:B------:R-:W-:Y:S08]  /*30d20*/  HMMA.1688.F32.TF32 R112, R180.reuse, R64, R112 ;  /* 0x00000040b470723c */ /* 0x040ff00000081070 */
[C---:B------:R-:W-:Y:S07]  /*30d30*/  HMMA.1688.F32.TF32 R164, R180.reuse, R124, R164 ;  /* 0x0000007cb4a4723c */ /* 0x040fee00000810a4 */
[----:B------:R-:W-:Y:S01]  /*30d40*/  STL [R1+0x14d8], R224 ;  /* 0x0014d8e001007387 */ /* 0x000fe20000100800 */
[C---:B------:R-:W-:Y:S03]  /*30d50*/  HMMA.1688.F32.TF32 R168, R180.reuse, R128, R168 ;  /* 0x00000080b4a8723c */ /* 0x040fe600000810a8 */
[----:B------:R-:W-:Y:S04]  /*30d60*/  STL [R1+0x14d4], R225 ;  /* 0x0014d4e101007387 */ /* 0x000fe80000100800 */
[----:B------:R-:W-:Y:S01]  /*30d70*/  STL [R1+0x14d0], R226 ;  /* 0x0014d0e201007387 */ /* 0x000fe20000100800 */
[C---:B------:R-:W-:Y:S03]  /*30d80*/  HMMA.1688.F32.TF32 R172, R180.reuse, R132, R172 ;  /* 0x00000084b4ac723c */ /* 0x040fe600000810ac */
[----:B------:R-:W-:Y:S05]  /*30d90*/  STL [R1+0x14cc], R227 ;  /* 0x0014cce301007387 */ /* 0x000fea0000100800 */
[C---:B------:R-:W-:Y:S08]  /*30da0*/  HMMA.1688.F32.TF32 R176, R180.reuse, R136, R176 ;  /* 0x00000088b4b0723c */ /* 0x040ff000000810b0 */
[----:B------:R-:W-:Y:S01]  /*30db0*/  HMMA.1688.F32.TF32 R180, R180, R140, R248 ;  /* 0x0000008cb4b4723c */ /* 0x000fe200000810f8 */
[----:B------:R-:W4:Y:S04]  /*30dc0*/  LDL.LU R248, [R1+0x5c0] ;  /* 0x0005c00001f87983 */ /* 0x000f280000300800 */
[----:B------:R-:W4:Y:S04]  /*30dd0*/  LDL.LU R249, [R1+0x5c4] ;  /* 0x0005c40001f97983 */ /* 0x000f280000300800 */
[----:B------:R-:W4:Y:S04]  /*30de0*/  LDL.LU R250, [R1+0x5c8] ;  /* 0x0005c80001fa7983 */ /* 0x000f280000300800 */
[----:B------:R-:W4:Y:S01]  /*30df0*/  LDL.LU R251, [R1+0x5cc] ;  /* 0x0005cc0001fb7983 */ /* 0x000f220000300800 */
[C---:B--2---:R-:W-:Y:S08]  /*30e00*/  HMMA.1688.F32.TF32 R228, R236.reuse, R132, R24 ;  /* 0x00000084ece4723c */ /* 0x044ff00000081018 */
[C---:B---3--:R-:W-:Y:S11]  /*30e10*/  HMMA.1688.F32.TF32 R232, R236.reuse, R136, R232 ;  /* 0x00000088ece8723c */ /* 0x048ff600000810e8 */
[----:B------:R-:W-:Y:S04]  /*30e20*/  @!UPT UIADD3 URZ, URZ, URZ, URZ ;  /* 0x0000003f3f3ff290 */ /* 0x000fe8000fffe03f */
[----:B------:R-:W-:Y:S04]  /*30e30*/  STL [R1+0x14e8], R228 ;  /* 0x0014e8e401007387 */ /* 0x000fe80000100800 */
[----:B------:R-:W-:Y:S04]  /*30e40*/  STL [R1+0x14e4], R229 ;  /* 0x0014e4e501007387 */ /* 0x000fe80000100800 */
[----:B------:R-:W-:Y:S04]  /*30e50*/  STL [R1+0x14e0], R230 ;  /* 0x0014e0e601007387 */ /* 0x000fe80000100800 */
[----:B------:R-:W-:Y:S04]  /*30e60*/  STL [R1+0x14dc], R231 ;  /* 0x0014dce701007387 */ /* 0x000fe80000100800 */
[----:B------:R-:W2:Y:S04]  /*30e70*/  LDL.LU R24, [R1+0x5a0] ;  /* 0x0005a00001187983 */ /* 0x000ea80000300800 */
[----:B------:R-:W2:Y:S04]  /*30e80*/  LDL.LU R25, [R1+0x5a4] ;  /* 0x0005a40001197983 */ /* 0x000ea80000300800 */
[----:B------:R-:W2:Y:S01]  /*30e90*/  LDL.LU R26, [R1+0x5a8] ;  /* 0x0005a800011a7983 */ /* 0x000ea20000300800 */
[----:B----4-:R-:W-:Y:S03]  /*30ea0*/  HMMA.1688.F32.TF32 R236, R236, R140, R68 ;  /* 0x0000008cecec723c */ /* 0x010fe60000081044 */
[----:B------:R-:W2:Y:S05]  /*30eb0*/  LDL.LU R27, [R1+0x5ac] ;  /* 0x0005ac00011b7983 */ /* 0x000eaa0000300800 */
[C---:B------:R-:W-:Y:S01]  /*30ec0*/  HMMA.1688.F32.TF32 R68, R4.reuse, R124, R240 ;  /* 0x0000007c0444723c */ /* 0x040fe200000810f0 */
[----:B------:R1:W-:Y:S07]  /*30ed0*/  STL [R1+0x14f8], R232 ;  /* 0x0014f8e801007387 */ /* 0x0003ee0000100800 */
[----:B------:R-:W-:Y:S01]  /*30ee0*/  HMMA.1688.F32.TF32 R32, R4, R132, R32 ;  /* 0x000000840420723c */ /* 0x000fe20000081020 */
[----:B------:R3:W-:Y:S04]  /*30ef0*/  STL [R1+0x14f4], R233 ;  /* 0x0014f4e901007387 */ /* 0x0007e80000100800 */
[----:B------:R4:W-:Y:S04]  /*30f00*/  STL [R1+0x14f0], R234 ;  /* 0x0014f0ea01007387 */ /* 0x0009e80000100800 */
[----:B------:R1:W-:Y:S04]  /*30f10*/  STL [R1+0x14ec], R235 ;  /* 0x0014eceb01007387 */ /* 0x0003e80000100800 */
[----:B------:R-:W-:Y:S04]  /*30f20*/  STL [R1+0x1508], R236 ;  /* 0x001508ec01007387 */ /* 0x000fe80000100800 */
[----:B------:R-:W-:Y:S04]  /*30f30*/  STL [R1+0x1504], R237 ;  /* 0x001504ed01007387 */ /* 0x000fe80000100800 */
[----:B------:R-:W-:Y:S04]  /*30f40*/  STL [R1+0x1500], R238 ;  /* 0x001500ee01007387 */ /* 0x000fe80000100800 */
[----:B------:R-:W-:Y:S01]  /*30f50*/  STL [R1+0x14fc], R239 ;  /* 0x0014fcef01007387 */ /* 0x000fe20000100800 */
[----:B-1----:R-:W-:Y:S01]  /*30f60*/  IMAD.MOV.U32 R232, RZ, RZ, R32 ;  /* 0x000000ffffe87224 */ /* 0x002fe200078e0020 */
[----:B---3--:R-:W-:-:S02]  /*30f70*/  MOV R233, R33 ;  /* 0x0000002100e97202 */ /* 0x008fc40000000f00 */
[----:B------:R-:W-:Y:S01]  /*30f80*/  STL.64 [R1+0xf0], R68 ;  /* 0x0000f04401007387 */ /* 0x000fe20000100a00 */
[----:B----4-:R-:W-:-:S03]  /*30f90*/  IMAD.MOV.U32 R234, RZ, RZ, R34 ;  /* 0x000000ffffea7224 */ /* 0x010fc600078e0022 */
[----:B------:R1:W-:Y:S01]  /*30fa0*/  STL.64 [R1+0xf8], R70 ;  /* 0x0000f84601007387 */ /* 0x0003e20000100a00 */
[----:B------:R-:W-:-:S03]  /*30fb0*/  IMAD.MOV.U32 R235, RZ, RZ, R35 ;  /* 0x000000ffffeb7224 */ /* 0x000fc600078e0023 */
[----:B------:R-:W3:Y:S04]  /*30fc0*/  LDL.LU R32, [R1+0x1f0] ;  /* 0x0001f00001207983 */ /* 0x000ee80000300800 */
[----:B------:R-:W3:Y:S04]  /*30fd0*/  LDL.LU R33, [R1+0x1f4] ;  /* 0x0001f40001217983 */ /* 0x000ee80000300800 */
[----:B------:R-:W3:Y:S04]  /*30fe0*/  LDL.LU R34, [R1+0x1f8] ;  /* 0x0001f80001227983 */ /* 0x000ee80000300800 */
[----:B------:R-:W3:Y:S01]  /*30ff0*/  LDL.LU R35, [R1+0x1fc] ;  /* 0x0001fc0001237983 */ /* 0x000ee20000300800 */
[----:B------:R-:W-:Y:S03]  /*31000*/  HMMA.1688.F32.TF32 R44, R4, R128, R44 ;  /* 0x00000080042c723c */ /* 0x000fe6000008102c */
[----:B------:R-:W1:Y:S04]  /*31010*/  LDL.LU R240, [R1+0x1e0] ;  /* 0x0001e00001f07983 */ /* 0x000e680000300800 */
[----:B------:R-:W1:Y:S04]  /*31020*/  LDL.LU R241, [R1+0x1e4] ;  /* 0x0001e40001f17983 */ /* 0x000e680000300800 */
[----:B------:R-:W1:Y:S04]  /*31030*/  LDL.LU R242, [R1+0x1e8] ;  /* 0x0001e80001f27983 */ /* 0x000e680000300800 */
[----:B------:R-:W1:Y:S09]  /*31040*/  LDL.LU R243, [R1+0x1ec] ;  /* 0x0001ec0001f37983 */ /* 0x000e720000300800 */
[----:B------:R-:W-:Y:S01]  /*31050*/  IMAD.MOV.U32 R228, RZ, RZ, R44 ;  /* 0x000000ffffe47224 */ /* 0x000fe200078e002c */
[----:B------:R-:W-:Y:S01]  /*31060*/  MOV R230, R46 ;  /* 0x0000002e00e67202 */ /* 0x000fe20000000f00 */
[----:B------:R-:W-:-:S02]  /*31070*/  IMAD.MOV.U32 R229, RZ, RZ, R45 ;  /* 0x000000ffffe57224 */ /* 0x000fc400078e002d */
[----:B------:R-:W-:Y:S02]  /*31080*/  IMAD.MOV.U32 R231, RZ, RZ, R47 ;  /* 0x000000ffffe77224 */ /* 0x000fe400078e002f */
[C---:B------:R-:W-:Y:S11]  /*31090*/  HMMA.1688.F32.TF32 R44, R4.reuse, R136, R248 ;  /* 0x00000088042c723c */ /* 0x040ff600000810f8 */
[----:B------:R-:W-:Y:S11]  /*310a0*/  @!UPT UIADD3 URZ, URZ, URZ, URZ ;  /* 0x0000003f3f3ff290 */ /* 0x000ff6000fffe03f */
[----:B------:R-:W-:Y:S02]  /*310b0*/  @!UPT UIADD3 URZ, URZ, URZ, URZ ;  /* 0x0000003f3f3ff290 */ /* 0x000fe4000fffe03f */
[----:B------:R-:W-:Y:S01]  /*310c0*/  MOV R224, R44 ;  /* 0x0000002c00e07202 */ /* 0x000fe20000000f00 */
[----:B------:R-:W-:Y:S01]  /*310d0*/  IMAD.MOV.U32 R225, RZ, RZ, R45 ;  /* 0x000000ffffe17224 */ /* 0x000fe200078e002d */
[----:B------:R-:W-:Y:S01]  /*310e0*/  MOV R227, R47 ;  /* 0x0000002f00e37202 */ /* 0x000fe20000000f00 */
[----:B------:R-:W-:Y:S01]  /*310f0*/  IMAD.MOV.U32 R226, RZ, RZ, R46 ;  /* 0x000000ffffe27224 */ /* 0x000fe200078e002e */
[----:B--2---:R-:W-:Y:S01]  /*31100*/  HMMA.1688.F32.TF32 R4, R4, R140, R24 ;  /* 0x0000008c0404723c */ /* 0x004fe20000081018 */
        /* <DEDUP_REMOVED lines=12> */
[C---:B---3--:R-:W-:Y:S11]  /*311d0*/  HMMA.1688.F32.TF32 R32, R8.reuse, R124, R32 ;  /* 0x0000007c0820723c */ /* 0x048ff60000081020 */
[----:B------:R-:W-:Y:S11]  /*311e0*/  @!UPT UIADD3 URZ, URZ, URZ, URZ ;  /* 0x0000003f3f3ff290 */ /* 0x000ff6000fffe03f */
[----:B------:R-:W-:Y:S02]  /*311f0*/  @!UPT UIADD3 URZ, URZ, URZ, URZ ;  /* 0x0000003f3f3ff290 */ /* 0x000fe4000fffe03f */
[----:B------:R-:W-:Y:S01]  /*31200*/  IMAD.MOV.U32 R16, RZ, RZ, R32 ;  /* 0x000000ffff107224 */ /* 0x000fe200078e0020 */
[----:B------:R-:W-:Y:S01]  /*31210*/  MOV R17, R33 ;  /* 0x0000002100117202 */ /* 0x000fe20000000f00 */
[----:B------:R-:W3:Y:S01]  /*31220*/  LDL.LU R32, [R1+0x450] ;  /* 0x0004500001207983 */ /* 0x000ee20000300800 */
[----:B------:R-:W-:Y:S02]  /*31230*/  IMAD.MOV.U32 R65, RZ, RZ, R34 ;  /* 0x000000ffff417224 */ /* 0x000fe400078e0022 */
[----:B------:R-:W-:Y:S01]  /*31240*/  IMAD.MOV.U32 R64, RZ, RZ, R35 ;  /* 0x000000ffff407224 */ /* 0x000fe200078e0023 */
[----:B------:R-:W3:Y:S04]  /*31250*/  LDL.LU R33, [R1+0x454] ;  /* 0x0004540001217983 */ /* 0x000ee80000300800 */
[----:B------:R-:W3:Y:S04]  /*31260*/  LDL.LU R34, [R1+0x458] ;  /* 0x0004580001227983 */ /* 0x000ee80000300800 */
[----:B------:R-:W3:Y:S01]  /*31270*/  LDL.LU R35, [R1+0x45c] ;  /* 0x00045c0001237983 */ /* 0x000ee20000300800 */
[----:B-1----:R-:W-:Y:S03]  /*31280*/  HMMA.1688.F32.TF32 R68, R8, R128, R240 ;  /* 0x000000800844723c */ /* 0x002fe600000810f0 */
[----:B------:R1:W-:Y:S04]  /*31290*/  STL [R1+0x14b0], R64 ;  /* 0x0014b04001007387 */ /* 0x0003e80000100800 */
[----:B------:R1:W-:Y:S04]  /*312a0*/  STL [R1+0x14ac], R65 ;  /* 0x0014ac4101007387 */ /* 0x0003e80000100800 */
[----:B------:R-:W-:Y:S04]  /*312b0*/  STL [R1+0x14a8], R17 ;  /* 0x0014a81101007387 */ /* 0x000fe80000100800 */
[----:B------:R1:W-:Y:S09]  /*312c0*/  STL [R1+0x14a4], R16 ;  /* 0x0014a41001007387 */ /* 0x0003f20000100800 */
[----:B------:R-:W-:Y:S01]  /*312d0*/  MOV R56, R71 ;  /* 0x0000004700387202 */ /* 0x000fe20000000f00 */
[----:B------:R-:W-:Y:S01]  /*312e0*/  IMAD.MOV.U32 R57, RZ, RZ, R70 ;  /* 0x000000ffff397224 */ /* 0x000fe200078e0046 */
[----:B------:R-:W-:Y:S01]  /*312f0*/  MOV R61, R68 ;  /* 0x00000044003d7202 */ /* 0x000fe20000000f00 */
[----:B------:R-:W-:-:S02]  /*31300*/  IMAD.MOV.U32 R60, RZ, RZ, R69 ;  /* 0x000000ffff3c7224 */ /* 0x000fc400078e0045 */
[----:B------:R-:W-:Y:S04]  /*31310*/  STL [R1+0x14c0], R56 ;  /* 0x0014c03801007387 */ /* 0x000fe80000100800 */
[----:B------:R-:W-:Y:S04]  /*31320*/  STL [R1+0x14bc], R57 ;  /* 0x0014bc3901007387 */ /* 0x000fe80000100800 */
[----:B------:R1:W-:Y:S04]  /*31330*/  STL [R1+0x14b8], R60 ;  /* 0x0014b83c01007387 */ /* 0x0003e80000100800 */
[----:B------:R1:W-:Y:S01]  /*31340*/  STL [R1+0x14b4], R61 ;  /* 0x0014b43d01007387 */ /* 0x0003e20000100800 */
[C---:B----4-:R-:W-:Y:S11]  /*31350*/  HMMA.1688.F32.TF32 R44, R8.reuse, R132, R44 ;  /* 0x00000084082c723c */ /* 0x050ff6000008102c */
[----:B------:R-:W-:Y:S11]  /*31360*/  @!UPT UIADD3 URZ, URZ, URZ, URZ ;  /* 0x0000003f3f3ff290 */ /* 0x000ff6000fffe03f */
[----:B------:R-:W-:Y:S02]  /*31370*/  @!UPT UIADD3 URZ, URZ, URZ, URZ ;  /* 0x0000003f3f3ff290 */ /* 0x000fe4000fffe03f */
[----:B------:R-:W-:Y:S01]  /*31380*/  IMAD.MOV.U32 R41, RZ, RZ, R44 ;  /* 0x000000ffff297224 */ /* 0x000fe200078e002c */
[----:B------:R-:W-:Y:S01]  /*31390*/  MOV R52, R46 ;  /* 0x0000002e00347202 */ /* 0x000fe20000000f00 */
[----:B------:R-:W-:Y:S02]  /*313a0*/  IMAD.MOV.U32 R40, RZ, RZ, R45 ;  /* 0x000000ffff287224 */ /* 0x000fe400078e002d */
[----:B------:R-:W-:Y:S02]  /*313b0*/  IMAD.MOV.U32 R53, RZ, RZ, R47 ;  /* 0x000000ffff357224 */ /* 0x000fe400078e002f */
[C---:B--2---:R-:W-:Y:S08]  /*313c0*/  HMMA.1688.F32.TF32 R44, R8.reuse, R136, R248 ;  /* 0x00000088082c723c */ /* 0x044ff000000810f8 */
[----:B------:R-:W-:Y:S01]  /*313d0*/  HMMA.1688.F32.TF32 R8, R8, R140, R24 ;  /* 0x0000008c0808723c */ /* 0x000fe20000081018 */
[----:B------:R2:W-:Y:S04]  /*313e0*/  STL [R1+0x14c8], R40 ;  /* 0x0014c82801007387 */ /* 0x0005e80000100800 */
[----:B------:R4:W-:Y:S04]  /*313f0*/  STL [R1+0x14c4], R41 ;  /* 0x0014c42901007387 */ /* 0x0009e80000100800 */
[----:B------:R-:W2:Y:S04]  /*31400*/  LDL.LU R24, [R1+0x430] ;  /* 0x0004300001187983 */ /* 0x000ea80000300800 */
[----:B------:R-:W2:Y:S04]  /*31410*/  LDL.LU R25, [R1+0x434] ;  /* 0x0004340001197983 */ /* 0x000ea80000300800 */
[----:B------:R-:W2:Y:S04]  /*31420*/  LDL.LU R26, [R1+0x438] ;  /* 0x00043800011a7983 */ /* 0x000ea80000300800 */
[----:B------:R-:W2:Y:S03]  /*31430*/  LDL.LU R27, [R1+0x43c] ;  /* 0x00043c00011b7983 */ /* 0x000ea60000300800 */
[----:B-1----:R-:W-:Y:S01]  /*31440*/  MOV R64, R8 ;  /* 0x0000000800407202 */ /* 0x002fe20000000f00 */
[----:B------:R-:W-:Y:S01]  /*31450*/  IMAD.MOV.U32 R65, RZ, RZ, R9 ;  /* 0x000000ffff417224 */ /* 0x000fe200078e0009 */
[----:B------:R-:W-:Y:S01]  /*31460*/  MOV R16, R11 ;  /* 0x0000000b00107202 */ /* 0x000fe20000000f00 */
[----:B------:R-:W-:-:S02]  /*31470*/  IMAD.MOV.U32 R17, RZ, RZ, R10 ;  /* 0x000000ffff117224 */ /* 0x000fc400078e000a */
[----:B------:R-:W-:Y:S01]  /*31480*/  IMAD.MOV.U32 R251, RZ, RZ, R28 ;  /* 0x000000fffffb7224 */ /* 0x000fe200078e001c */
[----:B---3--:R-:W-:Y:S01]  /*31490*/  HMMA.1688.F32.TF32 R8, R12, R124, R32 ;  /* 0x0000007c0c08723c */ /* 0x008fe20000081020 */
[----:B------:R-:W3:Y:S01]  /*314a0*/  LDL.LU R32, [R1+0x2f0] ;  /* 0x0002f00001207983 */ /* 0x000ee20000300800 */
[----:B------:R-:W-:-:S03]  /*314b0*/  IMAD.MOV.U32 R250, RZ, RZ, R29 ;  /* 0x000000fffffa7224 */ /* 0x000fc600078e001d */
[----:B------:R-:W3:Y:S01]  /*314c0*/  LDL.LU R33, [R1+0x2f4] ;  /* 0x0002f40001217983 */ /* 0x000ee20000300800 */
[----:B------:R-:W-:-:S03]  /*314d0*/  MOV R249, R30 ;  /* 0x0000001e00f97202 */ /* 0x000fc60000000f00 */
[----:B------:R-:W3:Y:S01]  /*314e0*/  LDL.LU R34, [R1+0x2f8] ;  /* 0x0002f80001227983 */ /* 0x000ee20000300800 */
[----:B------:R-:W-:-:S03]  /*314f0*/  IMAD.MOV.U32 R248, RZ, RZ, R31 ;  /* 0x000000fffff87224 */ /* 0x000fc600078e001f */
[----:B------:R-:W3:Y:S04]  /*31500*/  LDL.LU R35, [R1+0x2fc] ;  /* 0x0002fc0001237983 */ /* 0x000ee80000300800 */
[----:B------:R-:W3:Y:S04]  /*31510*/  LDL.LU R28, [R1+0x330] ;  /* 0x00033000011c7983 */ /* 0x000ee80000300800 */
[----:B------:R-:W3:Y:S03]  /*31520*/  LDL.LU R29, [R1+0x334] ;  /* 0x00033400011d7983 */ /* 0x000ee60000300800 */
[----:B------:R-:W-:Y:S01]  /*31530*/  IMAD.MOV.U32 R60, RZ, RZ, R8 ;  /* 0x000000ffff3c7224 */ /* 0x000fe200078e0008 */
[----:B------:R-:W3:Y:S01]  /*31540*/  LDL.LU R30, [R1+0x338] ;  /* 0x00033800011e7983 */ /* 0x000ee20000300800 */
[----:B------:R-:W-:Y:S01]  /*31550*/  IMAD.MOV.U32 R61, RZ, RZ, R9 ;  /* 0x000000ffff3d7224 */ /* 0x000fe200078e0009 */
[----:B------:R-:W-:-:S02]  /*31560*/  MOV R125, R10 ;  /* 0x0000000a007d7202 */ /* 0x000fc40000000f00 */
[----:B------:R-:W3:Y:S01]  /*31570*/  LDL.LU R31, [R1+0x33c] ;  /* 0x00033c00011f7983 */ /* 0x000ee20000300800 */
[----:B------:R-:W-:-:S03]  /*31580*/  IMAD.MOV.U32 R124, RZ, RZ, R11 ;  /* 0x000000ffff7c7224 */ /* 0x000fc600078e000b */
[----:B------:R-:W3:Y:S01]  /*31590*/  LDL.LU R8, [R1+0x320] ;  /* 0x0003200001087983 */ /* 0x000ee20000300800 */
[----:B------:R-:W-:-:S03]  /*315a0*/  IMAD.MOV.U32 R252, RZ, RZ, R44 ;  /* 0x000000fffffc7224 */ /* 0x000fc600078e002c */
[----:B------:R-:W3:Y:S01]  /*315b0*/  LDL.LU R9, [R1+0x324] ;  /* 0x0003240001097983 */ /* 0x000ee20000300800 */
[----:B------:R-:W-:-:S03]  /*315c0*/  MOV R0, R45 ;  /* 0x0000002d00007202 */ /* 0x000fc60000000f00 */
[----:B------:R-:W3:Y:S01]  /*315d0*/  LDL.LU R10, [R1+0x328] ;  /* 0x00032800010a7983 */ /* 0x000ee20000300800 */
[----:B------:R-:W-:-:S03]  /*315e0*/  IMAD.MOV.U32 R21, RZ, RZ, R46 ;  /* 0x000000ffff157224 */ /* 0x000fc600078e002e */
[----:B------:R-:W3:Y:S01]  /*315f0*/  LDL.LU R11, [R1+0x32c] ;  /* 0x00032c00010b7983 */ /* 0x000ee20000300800 */
[----:B------:R-:W-:Y:S01]  /*31600*/  IMAD.MOV.U32 R20, RZ, RZ, R47 ;  /* 0x000000ffff147224 */ /* 0x000fe200078e002f */
[----:B------:R-:W-:Y:S02]  /*31610*/  MOV R47, R18 ;  /* 0x00000012002f7202 */ /* 0x000fe40000000f00 */
        /* <DEDUP_REMOVED lines=15> */
[C---:B--2---:R-:W-:Y:S11]  /*31710*/  HMMA.1688.F32.TF32 R24, R12.reuse, R128, R24 ;  /* 0x000000800c18723c */ /* 0x044ff60000081018 */
[----:B------:R-:W-:Y:S11]  /*31720*/  @!UPT UIADD3 URZ, URZ, URZ, URZ ;  /* 0x0000003f3f3ff290 */ /* 0x000ff6000fffe03f */
[----:B------:R-:W-:Y:S02]  /*31730*/  @!UPT UIADD3 URZ, URZ, URZ, URZ ;  /* 0x0000003f3f3ff290 */ /* 0x000fe4000fffe03f */
[----:B------:R-:W-:Y:S02]  /*31740*/  IMAD.MOV.U32 R129, RZ, RZ, R26 ;  /* 0x000000ffff817224 */ /* 0x000fe400078e001a */
[----:B------:R-:W-:Y:S02]  /*31750*/  IMAD.MOV.U32 R128, RZ, RZ, R27 ;  /* 0x000000ffff807224 */ /* 0x000fe400078e001b */
[----:B---3--:R-:W-:Y:S02]  /*31760*/  IMAD.MOV.U32 R243, RZ, RZ, R18 ;  /* 0x000000fffff37224 */ /* 0x008fe400078e0012 */
[----:B------:R-:W2:Y:S04]  /*31770*/  LDL.LU R18, [R1+0x1588] ;  /* 0x0015880001127983 */ /* 0x000ea80000300800 */
[----:B------:R-:W3:Y:S01]  /*31780*/  LDL.LU.64 R26, [R1+0x1580] ;  /* 0x00158000011a7983 */ /* 0x000ee20000300a00 */
[C---:B------:R-:W-:Y:S08]  /*31790*/  HMMA.1688.F32.TF32 R32, R12.reuse, R132, R32 ;  /* 0x000000840c20723c */ /* 0x040ff00000081020 */
[C---:B------:R-:W-:Y:S08]  /*317a0*/  HMMA.1688.F32.TF32 R28, R12.reuse, R136, R28 ;  /* 0x000000880c1c723c */ /* 0x040ff0000008101c */
[----:B------:R-:W-:Y:S08]  /*317b0*/  HMMA.1688.F32.TF32 R8, R12, R140, R8 ;  /* 0x0000008c0c08723c */ /* 0x000ff00000081008 */
[----:B------:R-:W-:Y:S01]  /*317c0*/  MOV R40, R32 ;  /* 0x0000002000287202 */ /* 0x000fe20000000f00 */
[----:B----4-:R-:W-:Y:S01]  /*317d0*/  IMAD.MOV.U32 R41, RZ, RZ, R33 ;  /* 0x000000ffff297224 */ /* 0x010fe200078e0021 */
[----:B------:R-:W-:Y:S01]  /*317e0*/  MOV R132, R35 ;  /* 0x0000002300847202 */ /* 0x000fe20000000f00 */
[----:B------:R-:W-:Y:S01]  /*317f0*/  IMAD.MOV.U32 R133, RZ, RZ, R34 ;  /* 0x000000ffff857224 */ /* 0x000fe200078e0022 */
[----:B------:R-:W-:Y:S01]  /*31800*/  MOV R12, R19 ;  /* 0x00000013000c7202 */ /* 0x000fe20000000f00 */
[----:B------:R-:W4:Y:S03]  /*31810*/  LDL.LU.64 R34, [R1+0x1578] ;  /* 0x0015780001227983 */ /* 0x000f260000300a00 */
[----:B------:R-:W-:Y:S01]  /*31820*/  MOV R33, R30 ;  /* 0x0000001e00217202 */ /* 0x000fe20000000f00 */
[----:B------:R-:W-:-:S02]  /*31830*/  IMAD.MOV.U32 R32, RZ, RZ, R31 ;  /* 0x000000ffff207224 */ /* 0x000fc400078e001f */
[----:B------:R-:W2:Y:S01]  /*31840*/  LDL.LU.64 R30, [R1+0x1570] ;  /* 0x00157000011e7983 */ /* 0x000ea20000300a00 */
[----:B------:R-:W-:-:S03]  /*31850*/  IMAD.MOV.U32 R13, RZ, RZ, R22 ;  /* 0x000000ffff0d7224 */ /* 0x000fc600078e0016 */
[----:B------:R-:W2:Y:S01]  /*31860*/  LDL.LU R19, [R1+0x156c] ;  /* 0x00156c0001137983 */ /* 0x000ea20000300800 */
[----:B------:R-:W-:-:S03]  /*31870*/  IMAD.MOV.U32 R14, RZ, RZ, R23 ;  /* 0x000000ffff0e7224 */ /* 0x000fc600078e0017 */
[----:B------:R-:W2:Y:S04]  /*31880*/  LDL.LU R22, [R1+0x1568] ;  /* 0x0015680001167983 */ /* 0x000ea80000300800 */
[----:B------:R-:W2:Y:S01]  /*31890*/  LDL.LU R23, [R1+0x1564] ;  /* 0x0015640001177983 */ /* 0x000ea20000300800 */
[----:B---3--:R-:W-:-:S03]  /*318a0*/  MOV R15, R27 ;  /* 0x0000001b000f7202 */ /* 0x008fc60000000f00 */
[----:B------:R-:W3:Y:S01]  /*318b0*/  LDL.LU R27, [R1+0x1560] ;  /* 0x00156000011b7983 */ /* 0x000ee20000300800 */
[----:B------:R-:W-:Y:S01]  /*318c0*/  IMAD.MOV.U32 R236, RZ, RZ, R4 ;  /* 0x000000ffffec7224 */ /* 0x000fe200078e0004 */
[----:B------:R-:W-:Y:S01]  /*318d0*/  MOV R238, R6 ;  /* 0x0000000600ee7202 */ /* 0x000fe20000000f00 */
[----:B------:R-:W-:Y:S01]  /*318e0*/  IMAD.MOV.U32 R237, RZ, RZ, R5 ;  /* 0x000000ffffed7224 */ /* 0x000fe200078e0005 */
[----:B------:R-:W-:Y:S01]  /*318f0*/  LDS R4, [R2+0x1c000] ;  /* 0x01c0000002047984 */ /* 0x000fe20000000800 */
[----:B------:R-:W-:-:S03]  /*31900*/  IMAD.MOV.U32 R239, RZ, RZ, R7 ;  /* 0x000000ffffef7224 */ /* 0x000fc600078e0007 */
[----:B------:R-:W-:Y:S04]  /*31910*/  LDS R6, [R2+0x1e000] ;  /* 0x01e0000002067984 */ /* 0x000fe80000000800 */
[----:B------:R-:W-:Y:S04]  /*31920*/  LDS R5, [R3+0x1c000] ;  /* 0x01c0000003057984 */ /* 0x000fe80000000800 */
[----:B------:R-:W2:Y:S02]  /*31930*/  LDS R7, [R3+0x1e000] ;  /* 0x01e0000003077984 */ /* 0x000ea40000000800 */
[C---:B--2---:R-:W-:Y:S08]  /*31940*/  HMMA.1688.F32.TF32 R72, R4.reuse, R18, R72 ;  /* 0x000000120448723c */ /* 0x044ff00000081048 */
[C---:B------:R-:W-:Y:S08]  /*31950*/  HMMA.1688.F32.TF32 R68, R4.reuse, R22, R68 ;  /* 0x000000160444723c */ /* 0x040ff00000081044 */
[C---:B------:R-:W-:Y:S08]  /*31960*/  HMMA.1688.F32.TF32 R44, R4.reuse, R30, R44 ;  /* 0x0000001e042c723c */ /* 0x040ff0000008102c */
[C---:B----4-:R-:W-:Y:S01]  /*31970*/  HMMA.1688.F32.TF32 R248, R4.reuse, R34, R248 ;  /* 0x0000002204f8723c */ /* 0x050fe200000810f8 */
        /* <DEDUP_REMOVED lines=8> */
[C---:B---3--:R-:W-:Y:S11]  /*31a00*/  HMMA.1688.F32.TF32 R240, R4.reuse, R26, R240 ;  /* 0x0000001a04f0723c */ /* 0x048ff600000810f0 */
[----:B------:R-:W-:Y:S11]  /*31a10*/  @!UPT UIADD3 URZ, URZ, URZ, URZ ;  /* 0x0000003f3f3ff290 */ /* 0x000ff6000fffe03f */
[----:B------:R-:W-:Y:S01]  /*31a20*/  @!UPT UIADD3 URZ, URZ, URZ, URZ ;  /* 0x0000003f3f3ff290 */ /* 0x000fe2000fffe03f */
[----:B------:R-:W-:Y:S04]  /*31a30*/  STL.64 [R1+0x430], R240 ;  /* 0x000430f001007387 */ /* 0x000fe80000100a00 */
[----:B------:R1:W-:Y:S04]  /*31a40*/  STL.64 [R1+0x438], R242 ;  /* 0x000438f201007387 */ /* 0x0003e80000100a00 */
        /* <DEDUP_REMOVED lines=10> */
[C---:B------:R-:W-:Y:S11]  /*31af0*/  HMMA.1688.F32.TF32 R12, R4.reuse, R38, R12 ;  /* 0x00000026040c723c */ /* 0x040ff6000008100c */
[----:B------:R-:W-:Y:S11]  /*31b00*/  @!UPT UIADD3 URZ, URZ, URZ, URZ ;  /* 0x0000003f3f3ff290 */ /* 0x000ff6000fffe03f */
[----:B------:R-:W-:Y:S01]  /*31b10*/  @!UPT UIADD3 URZ, URZ, URZ, URZ ;  /* 0x0000003f3f3ff290 */ /* 0x000fe2000fffe03f */
[----:B------:R-:W-:Y:S04]  /*31b20*/  STL.64 [R1+0x6a0], R12 ;  /* 0x0006a00c01007387 */ /* 0x000fe80000100a00 */
[----:B------:R1:W-:Y:S02]  /*31b30*/  STL.64 [R1+0x6a8], R14 ;  /* 0x0006a80e01007387 */ /* 0x0003e40000100a00 */
[C---:B-1----:R-:W-:Y:S08]  /*31b40*/  HMMA.1688.F32.TF32 R12, R4.reuse, R58, R76 ;  /* 0x0000003a040c723c */ /* 0x042ff0000008104c */
[C---:B---3--:R-:W-:Y:S08]  /*31b50*/  HMMA.1688.F32.TF32 R240, R4.reuse, R54, R240 ;  /* 0x0000003604f0723c */ /* 0x048ff000000810f0 */
[C---:B--2---:R-:W-:Y:S11]  /*31b60*/  HMMA.1688.F32.TF32 R248, R4.reuse, R42, R248 ;  /* 0x0000002a04f8723c */ /* 0x044ff600000810f8 */
[----:B------:R-:W-:Y:S11]  /*31b70*/  @!UPT UIADD3 URZ, URZ, URZ, URZ ;  /* 0x0000003f3f3ff290 */ /* 0x000ff6000fffe03f */
[----:B------:R-:W-:Y:S01]  /*31b80*/  @!UPT UIADD3 URZ, URZ, URZ, URZ ;  /* 0x0000003f3f3ff290 */ /* 0x000fe2000fffe03f */
[----:B------:R-:W-:Y:S04]  /*31b90*/  STL.64 [R1+0x720], R248 ;  /* 0x000720f801007387 */ /* 0x000fe80000100a00 */
[----:B------:R-:W-:Y:S04]  /*31ba0*/  STL.64 [R1+0x728], R250 ;  /* 0x000728fa01007387 */ /* 0x000fe80000100a00 */
[----:B------:R-:W2:Y:S04]  /*31bb0*/  LDL.LU R76, [R1+0x10] ;  /* 0x00001000014c7983 */ /* 0x000ea80000300800 */
[----:B------:R-:W-:Y:S04]  /*31bc0*/  STL.64 [R1+0x7a0], R240 ;  /* 0x0007a0f001007387 */ /* 0x000fe80000100a00 */
[----:B------:R-:W-:Y:S04]  /*31bd0*/  STL.64 [R1+0x7a8], R242 ;  /* 0x0007a8f201007387 */ /* 0x000fe80000100a00 */
        /* <DEDUP_REMOVED lines=14> */
[----:B------:R-:W2:Y:S11]  /*31cc0*/  LDL.LU R108, [R1+0x140] ;  /* 0x00014000016c7983 */ /* 0x000eb60000300800 */
[----:B------:R-:W-:Y:S05]  /*31cd0*/  @!UPT UIADD3 URZ, URZ, URZ, URZ ;  /* 0x0000003f3f3ff290 */ /* 0x000fea000fffe03f */
[----:B------:R-:W-:Y:S04]  /*31ce0*/  STL.64 [R1+0x880], R12 ;  /* 0x0008800c01007387 */ /* 0x000fe80000100a00 */
[----:B------:R1:W-:Y:S04]  /*31cf0*/  STL.64 [R1+0x888], R14 ;  /* 0x0008880e01007387 */ /* 0x0003e80000100a00 */
[----:B------:R-:W2:Y:S04]  /*31d00*/  LDL.LU R109, [R1+0x144] ;  /* 0x00014400016d7983 */ /* 0x000ea80000300800 */
[----:B------:R-:W2:Y:S01]  /*31d10*/  LDL.LU R110, [R1+0x148] ;  /* 0x00014800016e7983 */ /* 0x000ea20000300800 */
[C---:B-1----:R-:W-:Y:S03]  /*31d20*/  HMMA.1688.F32.TF32 R12, R4.reuse, R126, R144 ;  /* 0x0000007e040c723c */ /* 0x042fe60000081090 */
[----:B------:R-:W2:Y:S04]  /*31d30*/  LDL.LU R111, [R1+0x14c] ;  /* 0x00014c00016f7983 */ /* 0x000ea80000300800 */
        /* <DEDUP_REMOVED lines=21> */
[----:B------:R-:W2:Y:S04]  /*31e90*/  LDL.LU R154, [R1+0x3e8] ;  /* 0x0003e800019a7983 */ /* 0x000ea80000300800 */
[----:B------:R-:W2:Y:S01]  /*31ea0*/  LDL.LU R155, [R1+0x3ec] ;  /* 0x0003ec00019b7983 */ /* 0x000ea20000300800 */
[C---:B-1----:R-:W-:Y:S03]  /*31eb0*/  HMMA.1688.F32.TF32 R12, R4.reuse, R138, R156 ;  /* 0x0000008a040c723c */ /* 0x042fe6000008109c */
[----:B------:R-:W3:Y:S05]  /*31ec0*/  LDL.LU R240, [R1+0x440] ;  /* 0x0004400001f07983 */ /* 0x000eea0000300800 */
[----:B------:R-:W-:Y:S11]  /*31ed0*/  HMMA.1688.F32.TF32 R4, R4, R142, R160 ;  /* 0x0000008e0404723c */ /* 0x000ff600000810a0 */
[----:B------:R-:W-:Y:S04]  /*31ee0*/  @!UPT UIADD3 URZ, URZ, URZ, URZ ;  /* 0x0000003f3f3ff290 */ /* 0x000fe8000fffe03f */
[----:B------:R1:W-:Y:S04]  /*31ef0*/  STL.64 [R1+0x8a0], R12 ;  /* 0x0008a00c01007387 */ /* 0x0003e80000100a00 */
[----:B------:R1:W-:Y:S04]  /*31f00*/  STL.64 [R1+0x8a8], R14 ;  /* 0x0008a80e01007387 */ /* 0x0003e80000100a00 */
[----:B------:R-:W-:Y:S04]  /*31f10*/  STL.64 [R1+0x890], R4 ;  /* 0x0008900401007387 */ /* 0x000fe80000100a00 */
[----:B------:R-:W-:Y:S04]  /*31f20*/  STL.64 [R1+0x898], R6 ;  /* 0x0008980601007387 */ /* 0x000fe80000100a00 */
        /* <DEDUP_REMOVED lines=19> */
[----:B------:R-:W-:Y:S01]  /*32060*/  LDS R8, [R2+0x1c100] ;  /* 0x01c1000002087984 */ /* 0x000fe20000000800 */
[----:B------:R-:W-:-:S03]  /*32070*/  IMAD.MOV.U32 R24, RZ, RZ, R11 ;  /* 0x000000ffff187224 */ /* 0x000fc600078e000b */
[----:B------:R-:W-:Y:S04]  /*32080*/  LDS R10, [R2+0x1e100] ;  /* 0x01e10000020a7984 */ /* 0x000fe80000000800 */
[----:B------:R-:W2:Y:S04]  /*32090*/  LDS R11, [R3+0x1e100] ;  /* 0x01e10000030b7984 */ /* 0x000ea80000000800 */
[----:B------:R-:W-:Y:S04]  /*320a0*/  LDS R4, [R2+0x1c200] ;  /* 0x01c2000002047984 */ /* 0x000fe80000000800 */
[----:B------:R-:W-:Y:S04]  /*320b0*/  LDS R6, [R2+0x1e200] ;  /* 0x01e2000002067984 */ /* 0x000fe80000000800 */
[----:B------:R-:W-:Y:S04]  /*320c0*/  LDS R5, [R3+0x1c200] ;  /* 0x01c2000003057984 */ /* 0x000fe80000000800 */
[----:B------:R-:W1:Y:S01]  /*320d0*/  LDS R7, [R3+0x1e200] ;  /* 0x01e2000003077984 */ /* 0x000e620000000800 */
[C---:B--2---:R-:W-:Y:S08]  /*320e0*/  HMMA.1688.F32.TF32 R156, R8.reuse, R18, R152 ;  /* 0x00000012089c723c */ /* 0x044ff00000081098 */
[C---:B------:R-:W-:Y:S08]  /*320f0*/  HMMA.1688.F32.TF32 R152, R8.reuse, R22, R148 ;  /* 0x000000160898723c */ /* 0x040ff00000081094 */
[C---:B------:R-:W-:Y:S08]  /*32100*/  HMMA.1688.F32.TF32 R148, R8.reuse, R26, R144 ;  /* 0x0000001a0894723c */ /* 0x040ff00000081090 */
[C---:B------:R-:W-:Y:S08]  /*32110*/  HMMA.1688.F32.TF32 R144, R8.reuse, R30, R108 ;  /* 0x0000001e0890723c */ /* 0x040ff0000008106c */
[C---:B---3--:R-:W-:Y:S08]  /*32120*/  HMMA.1688.F32.TF32 R108, R8.reuse, R34, R92 ;  /* 0x00000022086c723c */ /* 0x048ff0000008105c */
[C---:B------:R-:W-:Y:S08]  /*32130*/  HMMA.1688.F32.TF32 R92, R8.reuse, R38, R76 ;  /* 0x00000026085c723c */ /* 0x040ff0000008104c */
[C---:B------:R-:W-:Y:S08]  /*32140*/  HMMA.1688.F32.TF32 R76, R8.reuse, R42, R44 ;  /* 0x0000002a084c723c */ /* 0x040ff0000008102c */
[C---:B----4-:R-:W-:Y:S01]  /*32150*/  HMMA.1688.F32.TF32 R44, R8.reuse, R54, R68 ;  /* 0x00000036082c723c */ /* 0x050fe20000081044 */
[----:B------:R-:W-:Y:S07]  /*32160*/  STL.64 [R1+0x160], R156 ;  /* 0x0001609c01007387 */ /* 0x000fee0000100a00 */
[C---:B------:R-:W-:Y:S01]  /*32170*/  HMMA.1688.F32.TF32 R68, R8.reuse, R58, R80 ;  /* 0x0000003a0844723c */ /* 0x040fe20000081050 */
        /* <DEDUP_REMOVED lines=15> */
[C---:B--2---:R-:W-:Y:S03]  /*32270*/  HMMA.1688.F32.TF32 R76, R8.reuse, R62, R96 ;  /* 0x0000003e084c723c */ /* 0x044fe60000081060 */
[----:B------:R-:W-:Y:S04]  /*32280*/  STL.64 [R1+0x730], R68 ;  /* 0x0007304401007387 */ /* 0x000fe80000100a00 */
[----:B------:R2:W-:Y:S01]  /*32290*/  STL.64 [R1+0x738], R70 ;  /* 0x0007384601007387 */ /* 0x0005e20000100a00 */
[C---:B---3--:R-:W-:Y:S03]  /*322a0*/  HMMA.1688.F32.TF32 R44, R8.reuse, R66, R112 ;  /* 0x00000042082c723c */ /* 0x048fe60000081070 */
[----:B------:R-:W-:Y:S04]  /*322b0*/  LDS R92, [R2+0x1c400] ;  /* 0x01c40000025c7984 */ /* 0x000fe80000000800 */
[----:B------:R-:W-:Y:S01]  /*322c0*/  LDS R94, [R2+0x1e400] ;  /* 0x01e40000025e7984 */ /* 0x000fe20000000800 */
[C---:B--2---:R-:W-:Y:S03]  /*322d0*/  HMMA.1688.F32.TF32 R68, R8.reuse, R126, R164 ;  /* 0x0000007e0844723c */ /* 0x044fe600000810a4 */
[----:B------:R-:W-:Y:S04]  /*322e0*/  LDS R93, [R3+0x1c400] ;  /* 0x01c40000035d7984 */ /* 0x000fe80000000800 */
[----:B------:R-:W-:Y:S04]  /*322f0*/  LDS R95, [R3+0x1e400] ;  /* 0x01e40000035f7984 */ /* 0x000fe80000000800 */
[----:B------:R-:W-:Y:S04]  /*32300*/  STL.64 [R1+0x790], R76 ;  /* 0x0007904c01007387 */ /* 0x000fe80000100a00 */
[----:B------:R2:W-:Y:S04]  /*32310*/  STL.64 [R1+0x798], R78 ;  /* 0x0007984e01007387 */ /* 0x0005e80000100a00 */
[----:B------:R-:W-:Y:S04]  /*32320*/  STL.64 [R1+0x7b0], R44 ;  /* 0x0007b02c01007387 */ /* 0x000fe80000100a00 */
[----:B------:R3:W-:Y:S01]  /*32330*/  STL.64 [R1+0x7b8], R46 ;  /* 0x0007b82e01007387 */ /* 0x0007e20000100a00 */
[C---:B--2---:R-:W-:Y:S03]  /*32340*/  HMMA.1688.F32.TF32 R76, R8.reuse, R130, R168 ;  /* 0x00000082084c723c */ /* 0x044fe600000810a8 */
[----:B------:R-:W-:Y:S04]  /*32350*/  STL.64 [R1+0x870], R68 ;  /* 0x0008704401007387 */ /* 0x000fe80000100a00 */
[----:B------:R2:W-:Y:S01]  /*32360*/  STL.64 [R1+0x878], R70 ;  /* 0x0008784601007387 */ /* 0x0005e20000100a00 */
[C---:B---3--:R-:W-:Y:S08]  /*32370*/  HMMA.1688.F32.TF32 R44, R8.reuse, R134, R172 ;  /* 0x00000086082c723c */ /* 0x048ff000000810ac */
[C---:B--2---:R-:W-:Y:S01]  /*32380*/  HMMA.1688.F32.TF32 R68, R8.reuse, R138, R176 ;  /* 0x0000008a0844723c */ /* 0x044fe200000810b0 */
[----:B------:R-:W-:Y:S04]  /*32390*/  LDS R178, [R2+0x1e700] ;  /* 0x01e7000002b27984 */ /* 0x000fe80000000800 */
[----:B------:R-:W-:Y:S03]  /*323a0*/  LDS R176, [R2+0x1c700] ;  /* 0x01c7000002b07984 */ /* 0x000fe60000000800 */
[----:B------:R-:W-:Y:S01]  /*323b0*/  HMMA.1688.F32.TF32 R8, R8, R142, R180 ;  /* 0x0000008e0808723c */ /* 0x000fe200000810b4 */
[----:B------:R2:W-:Y:S04]  /*323c0*/  STL.64 [R1+0x860], R76 ;  /* 0x0008604c01007387 */ /* 0x0005e80000100a00 */
[----:B------:R-:W-:Y:S04]  /*323d0*/  STL.64 [R1+0x868], R78 ;  /* 0x0008684e01007387 */ /* 0x000fe80000100a00 */
[----:B------:R-:W-:Y:S04]  /*323e0*/  STL.64 [R1+0x850], R44 ;  /* 0x0008502c01007387 */ /* 0x000fe80000100a00 */
[----:B------:R-:W-:Y:S04]  /*323f0*/  STL.64 [R1+0x858], R46 ;  /* 0x0008582e01007387 */ /* 0x000fe80000100a00 */
[----:B------:R-:W-:Y:S04]  /*32400*/  STL.64 [R1+0x840], R68 ;  /* 0x0008404401007387 */ /* 0x000fe80000100a00 */
[----:B------:R-:W-:Y:S04]  /*32410*/  STL.64 [R1+0x848], R70 ;  /* 0x0008484601007387 */ /* 0x000fe80000100a00 */
[----:B------:R-:W-:Y:S04]  /*32420*/  STL.64 [R1+0x830], R8 ;  /* 0x0008300801007387 */ /* 0x000fe80000100a00 */
[----:B------:R1:W-:Y:S01]  /*32430*/  STL.64 [R1+0x838], R10 ;  /* 0x0008380a01007387 */ /* 0x0003e20000100a00 */
[----:B--2---:R-:W-:-:S03]  /*32440*/  IMAD.MOV.U32 R76, RZ, RZ, R51 ;  /* 0x000000ffff4c7224 */ /* 0x004fc600078e0033 */
[----:B------:R-:W-:Y:S04]  /*32450*/  LDS R44, [R2+0x1c300] ;  /* 0x01c30000022c7984 */ /* 0x000fe80000000800 */
[----:B------:R-:W-:Y:S01]  /*32460*/  LDS R46, [R2+0x1e300] ;  /* 0x01e30000022e7984 */ /* 0x000fe20000000800 */
[C---:B-1----:R-:W-:Y:S03]  /*32470*/  HMMA.1688.F32.TF32 R8, R4.reuse, R18, R240 ;  /* 0x000000120408723c */ /* 0x042fe600000810f0 */
[----:B------:R-:W-:Y:S04]  /*32480*/  LDS R45, [R3+0x1c300] ;  /* 0x01c30000032d7984 */ /* 0x000fe80000000800 */
[----:B------:R-:W1:Y:S01]  /*32490*/  LDS R47, [R3+0x1e300] ;  /* 0x01e30000032f7984 */ /* 0x000e620000000800 */
[C---:B------:R-:W-:Y:S03]  /*324a0*/  HMMA.1688.F32.TF32 R68, R4.reuse, R22, R248 ;  /* 0x000000160444723c */ /* 0x040fe600000810f8 */
[----:B------:R-:W-:Y:S04]  /*324b0*/  LDS R180, [R2+0x1c600] ;  /* 0x01c6000002b47984 */ /* 0x000fe80000000800 */
[----:B------:R-:W-:Y:S04]  /*324c0*/  LDS R182, [R2+0x1e600] ;  /* 0x01e6000002b67984 */ /* 0x000fe80000000800 */
[----:B------:R-:W-:Y:S04]  /*324d0*/  LDS R181, [R3+0x1c600] ;  /* 0x01c6000003b57984 */ /* 0x000fe80000000800 */
[----:B------:R-:W-:Y:S04]  /*324e0*/  LDS R183, [R3+0x1e600] ;  /* 0x01e6000003b77984 */ /* 0x000fe80000000800 */
[----:B------:R-:W-:Y:S04]  /*324f0*/  STL.64 [R1+0x70], R8 ;  /* 0x0000700801007387 */ /* 0x000fe80000100a00 */
[----:B------:R2:W-:Y:S04]  /*32500*/  STL.64 [R1+0x78], R10 ;  /* 0x0000780a01007387 */ /* 0x0005e80000100a00 */
[----:B------:R-:W3:Y:S04]  /*32510*/  LDL.LU R248, [R1+0x130] ;  /* 0x0001300001f87983 */ /* 0x000ee80000300800 */
[----:B------:R-:W-:Y:S01]  /*32520*/  LDS R179, [R3+0x1e700] ;  /* 0x01e7000003b37984 */ /* 0x000fe20000000800 */
[C---:B--2---:R-:W-:Y:S03]  /*32530*/  HMMA.1688.F32.TF32 R8, R4.reuse, R26, R12 ;  /* 0x0000001a0408723c */ /* 0x044fe6000008100c */
[----:B------:R2:W-:Y:S04]  /*32540*/  STL.64 [R1+0x60], R68 ;  /* 0x0000604401007387 */ /* 0x0005e80000100a00 */
[----:B------:R4:W-:Y:S04]  /*32550*/  STL.64 [R1+0x68], R70 ;  /* 0x0000684601007387 */ /* 0x0009e80000100a00 */
[----:B------:R-:W-:Y:S11]  /*32560*/  LDS R177, [R3+0x1c700] ;  /* 0x01c7000003b17984 */ /* 0x000ff60000000800 */
[----:B------:R-:W-:Y:S01]  /*32570*/  @!UPT UIADD3 URZ, URZ, URZ, URZ ;  /* 0x0000003f3f3ff290 */ /* 0x000fe2000fffe03f */
[----:B------:R-:W-:Y:S04]  /*32580*/  STL.64 [R1+0x30], R8 ;  /* 0x0000300801007387 */ /* 0x000fe80000100a00 */
[----:B------:R1:W-:Y:S04]  /*32590*/  STL.64 [R1+0x38], R10 ;  /* 0x0000380a01007387 */ /* 0x0003e80000100a00 */
[----:B------:R-:W3:Y:S04]  /*325a0*/  LDL.LU R249, [R1+0x134] ;  /* 0x0001340001f97983 */ /* 0x000ee80000300800 */
[----:B------:R-:W3:Y:S04]  /*325b0*/  LDL.LU R250, [R1+0x138] ;  /* 0x0001380001fa7983 */ /* 0x000ee80000300800 */
[----:B------:R-:W3:Y:S04]  /*325c0*/  LDL.LU R251, [R1+0x13c] ;  /* 0x00013c0001fb7983 */ /* 0x000ee80000300800 */
[----:B------:R-:W3:Y:S04]  /*325d0*/  LDL.LU R160, [R1+0x170] ;  /* 0x0001700001a07983 */ /* 0x000ee80000300800 */
[----:B------:R-:W3:Y:S04]  /*325e0*/  LDL.LU R161, [R1+0x174] ;  /* 0x0001740001a17983 */ /* 0x000ee80000300800 */
[----:B------:R-:W3:Y:S04]  /*325f0*/  LDL.LU R162, [R1+0x178] ;  /* 0x0001780001a27983 */ /* 0x000ee80000300800 */
[----:B------:R-:W3:Y:S04]  /*32600*/  LDL.LU R163, [R1+0x17c] ;  /* 0x00017c0001a37983 */ /* 0x000ee80000300800 */
[----:B--2---:R-:W2:Y:S04]  /*32610*/  LDL.LU R68, [R1+0x240] ;  /* 0x0002400001447983 */ /* 0x004ea80000300800 */
[----:B------:R-:W2:Y:S04]  /*32620*/  LDL.LU R69, [R1+0x244] ;  /* 0x0002440001457983 */ /* 0x000ea80000300800 */
[----:B----4-:R-:W2:Y:S04]  /*32630*/  LDL.LU R70, [R1+0x248] ;  /* 0x0002480001467983 */ /* 0x010ea80000300800 */
[----:B------:R-:W2:Y:S04]  /*32640*/  LDL.LU R71, [R1+0x24c] ;  /* 0x00024c0001477983 */ /* 0x000ea80000300800 */
[----:B------:R-:W1:Y:S04]  /*32650*/  LDL.LU R156, [R1] ;  /* 0x00000000019c7983 */ /* 0x000e680000300800 */
[----:B------:R-:W1:Y:S04]  /*32660*/  LDL.LU R157, [R1+0x4] ;  /* 0x00000400019d7983 */ /* 0x000e680000300800 */
[----:B------:R-:W1:Y:S04]  /*32670*/  LDL.LU R158, [R1+0x8] ;  /* 0x00000800019e7983 */ /* 0x000e680000300800 */
[----:B------:R-:W1:Y:S04]  /*32680*/  LDL.LU R159, [R1+0xc] ;  /* 0x00000c00019f7983 */ /* 0x000e680000300800 */
        /* <DEDUP_REMOVED lines=28> */
[C---:B---3--:R-:W-:Y:S08]  /*32850*/  HMMA.1688.F32.TF32 R80, R4.reuse, R34, R160 ;  /* 0x000000220450723c */ /* 0x048ff000000810a0 */
[C---:B--2---:R-:W-:Y:S08]  /*32860*/  HMMA.1688.F32.TF32 R68, R4.reuse, R30, R68 ;  /* 0x0000001e0444723c */ /* 0x044ff00000081044 */
[C---:B-1----:R-:W-:Y:S11]  /*32870*/  HMMA.1688.F32.TF32 R8, R4.reuse, R38, R156 ;  /* 0x000000260408723c */ /* 0x042ff6000008109c */
[----:B------:R-:W-:Y:S04]  /*32880*/  @!UPT UIADD3 URZ, URZ, URZ, URZ ;  /* 0x0000003f3f3ff290 */ /* 0x000fe8000fffe03f */
[----:B------:R-:W-:Y:S04]  /*32890*/  STL.64 [R1+0x80], R68 ;  /* 0x0000804401007387 */ /* 0x000fe80000100a00 */
[----:B------:R-:W-:Y:S04]  /*328a0*/  STL.64 [R1+0x88], R70 ;  /* 0x0000884601007387 */ /* 0x000fe80000100a00 */
[----:B------:R-:W-:Y:S04]  /*328b0*/  STL.64 [R1+0x90], R80 ;  /* 0x0000905001007387 */ /* 0x000fe80000100a00 */
[----:B------:R-:W-:Y:S04]  /*328c0*/  STL.64 [R1+0x98], R82 ;  /* 0x0000985201007387 */ /* 0x000fe80000100a00 */
[----:B------:R-:W-:Y:S04]  /*328d0*/  STL.64 [R1+0x140], R8 ;  /* 0x0001400801007387 */ /* 0x000fe80000100a00 */
[----:B------:R1:W-:Y:S02]  /*328e0*/  STL.64 [R1+0x148], R10 ;  /* 0x0001480a01007387 */ /* 0x0003e40000100a00 */
[C---:B-1----:R-:W-:Y:S08]  /*328f0*/  HMMA.1688.F32.TF32 R8, R4.reuse, R58, R84 ;  /* 0x0000003a0408723c */ /* 0x042ff00000081054 */
[C---:B----4-:R-:W-:Y:S08]  /*32900*/  HMMA.1688.F32.TF32 R68, R4.reuse, R42, R48 ;  /* 0x0000002a0444723c */ /* 0x050ff00000081030 */
[C---:B------:R-:W-:Y:S11]  /*32910*/  HMMA.1688.F32.TF32 R48, R4.reuse, R54, R72 ;  /* 0x000000360430723c */ /* 0x040ff60000081048 */
[----:B------:R-:W-:Y:S04]  /*32920*/  @!UPT UIADD3 URZ, URZ, URZ, URZ ;  /* 0x0000003f3f3ff290 */ /* 0x000fe8000fffe03f */
[----:B------:R-:W-:Y:S04]  /*32930*/  STL.64 [R1+0x3a0], R68 ;  /* 0x0003a04401007387 */ /* 0x000fe80000100a00 */
[----:B------:R1:W-:Y:S04]  /*32940*/  STL.64 [R1+0x3a8], R70 ;  /* 0x0003a84601007387 */ /* 0x0003e80000100a00 */
[----:B------:R-:W-:Y:S04]  /*32950*/  STL.64 [R1+0x5d0], R48 ;  /* 0x0005d03001007387 */ /* 0x000fe80000100a00 */
[----:B------:R2:W-:Y:S01]  /*32960*/  STL.64 [R1+0x5d8], R50 ;  /* 0x0005d83201007387 */ /* 0x0005e20000100a00 */
[C---:B-1----:R-:W-:Y:S03]  /*32970*/  HMMA.1688.F32.TF32 R68, R4.reuse, R62, R100 ;  /* 0x0000003e0444723c */ /* 0x042fe60000081064 */
[----:B------:R-:W-:Y:S04]  /*32980*/  STL.64 [R1+0x660], R8 ;  /* 0x0006600801007387 */ /* 0x000fe80000100a00 */
[----:B------:R1:W-:Y:S01]  /*32990*/  STL.64 [R1+0x668], R10 ;  /* 0x0006680a01007387 */ /* 0x0003e20000100a00 */
[C---:B--2---:R-:W-:Y:S08]  /*329a0*/  HMMA.1688.F32.TF32 R48, R4.reuse, R66, R116 ;  /* 0x000000420430723c */ /* 0x044ff00000081074 */
[C---:B-1----:R-:W-:Y:S07]  /*329b0*/  HMMA.1688.F32.TF32 R8, R4.reuse, R126, R184 ;  /* 0x0000007e0408723c */ /* 0x042fee00000810b8 */
        /* <DEDUP_REMOVED lines=8> */
[----:B-1----:R-:W-:Y:S08]  /*32a40*/  HMMA.1688.F32.TF32 R8, R4, R138, R196 ;  /* 0x0000008a0408723c */ /* 0x002ff000000810c4 */
[----:B------:R-:W-:Y:S08]  /*32a50*/  HMMA.1688.F32.TF32 R12, R44, R18, R12 ;  /* 0x000000122c0c723c */ /* 0x000ff0000008100c */
[----:B------:R-:W-:Y:S01]  /*32a60*/  HMMA.1688.F32.TF32 R4, R4, R142, R200 ;  /* 0x0000008e0404723c */ /* 0x000fe200000810c8 */
[----:B------:R-:W-:Y:S04]  /*32a70*/  STL.64 [R1+0x800], R68 ;  /* 0x0008004401007387 */ /* 0x000fe80000100a00 */
[----:B------:R-:W-:Y:S04]  /*32a80*/  STL.64 [R1+0x808], R70 ;  /* 0x0008084601007387 */ /* 0x000fe80000100a00 */
[----:B------:R-:W-:Y:S04]  /*32a90*/  STL.64 [R1+0x7f0], R48 ;  /* 0x0007f03001007387 */ /* 0x000fe80000100a00 */
[----:B------:R-:W-:Y:S04]  /*32aa0*/  STL.64 [R1+0x7f8], R50 ;  /* 0x0007f83201007387 */ /* 0x000fe80000100a00 */
[----:B------:R-:W-:Y:S04]  /*32ab0*/  STL.64 [R1+0x7e0], R8 ;  /* 0x0007e00801007387 */ /* 0x000fe80000100a00 */
[----:B------:R1:W-:Y:S04]  /*32ac0*/  STL.64 [R1+0x7e8], R10 ;  /* 0x0007e80a01007387 */ /* 0x0003e80000100a00 */
[----:B------:R-:W-:Y:S04]  /*32ad0*/  STL.64 [R1+0x1380], R14 ;  /* 0x0013800e01007387 */ /* 0x000fe80000100a00 */
[----:B------:R-:W-:Y:S01]  /*32ae0*/  STL.64 [R1+0x7d0], R4 ;  /* 0x0007d00401007387 */ /* 0x000fe20000100a00 */
[C---:B-1----:R-:W-:Y:S03]  /*32af0*/  HMMA.1688.F32.TF32 R8, R44.reuse, R22, R152 ;  /* 0x000000162c08723c */ /* 0x042fe60000081098 */
[----:B------:R1:W-:Y:S05]  /*32b00*/  STL.64 [R1+0x7d8], R6 ;  /* 0x0007d80601007387 */ /* 0x0003ea0000100a00 */
[C---:B-1----:R-:W-:Y:S01]  /*32b10*/  HMMA.1688.F32.TF32 R4, R44.reuse, R26, R148 ;  /* 0x0000001a2c04723c */ /* 0x042fe20000081094 */
[----:B------:R-:W-:Y:S11]  /*32b20*/  STL.64 [R1+0x1378], R12 ;  /* 0x0013780c01007387 */ /* 0x000ff60000100a00 */
[----:B------:R-:W-:Y:S03]  /*32b30*/  @!UPT UIADD3 URZ, URZ, URZ, URZ ;  /* 0x0000003f3f3ff290 */ /* 0x000fe6000fffe03f */
[----:B------:R-:W-:Y:S01]  /*32b40*/  STL.64 [R1+0x1390], R10 ;  /* 0x0013900a01007387 */ /* 0x000fe20000100a00 */
[C---:B------:R-:W-:Y:S03]  /*32b50*/  HMMA.1688.F32.TF32 R248, R44.reuse, R38, R248 ;  /* 0x000000262cf8723c */ /* 0x040fe600000810f8 */
[----:B------:R1:W-:Y:S04]  /*32b60*/  STL.64 [R1+0x1388], R8 ;  /* 0x0013880801007387 */ /* 0x0003e80000100a00 */
[----:B------:R-:W-:Y:S01]  /*32b70*/  STL.64 [R1+0x13a0], R6 ;  /* 0x0013a00601007387 */ /* 0x000fe20000100a00 */
[C---:B-1----:R-:W-:Y:S03]  /*32b80*/  HMMA.1688.F32.TF32 R8, R44.reuse, R30, R144 ;  /* 0x0000001e2c08723c */ /* 0x042fe60000081090 */
[----:B------:R1:W-:Y:S05]  /*32b90*/  STL.64 [R1+0x1398], R4 ;  /* 0x0013980401007387 */ /* 0x0003ea0000100a00 */
[C---:B-1----:R-:W-:Y:S08]  /*32ba0*/  HMMA.1688.F32.TF32 R4, R44.reuse, R34, R108 ;  /* 0x000000222c04723c */ /* 0x042ff0000008106c */
[C---:B------:R-:W-:Y:S07]  /*32bb0*/  HMMA.1688.F32.TF32 R240, R44.reuse, R42, R240 ;  /* 0x0000002a2cf0723c */ /* 0x040fee00000810f0 */
[----:B------:R-:W-:Y:S04]  /*32bc0*/  STL.64 [R1+0x10], R8 ;  /* 0x0000100801007387 */ /* 0x000fe80000100a00 */
[----:B------:R1:W-:Y:S01]  /*32bd0*/  STL.64 [R1+0x18], R10 ;  /* 0x0000180a01007387 */ /* 0x0003e20000100a00 */
[C---:B------:R-:W-:Y:S03]  /*32be0*/  HMMA.1688.F32.TF32 R12, R44.reuse, R54, R76 ;  /* 0x000000362c0c723c */ /* 0x040fe6000008104c */
[----:B------:R-:W-:Y:S04]  /*32bf0*/  STL.64 [R1+0x13b0], R250 ;  /* 0x0013b0fa01007387 */ /* 0x000fe80000100a00 */
[----:B------:R-:W-:Y:S01]  /*32c00*/  STL.64 [R1], R4 ;  /* 0x0000000401007387 */ /* 0x000fe20000100a00 */
[C---:B-1----:R-:W-:Y:S03]  /*32c10*/  HMMA.1688.F32.TF32 R8, R44.reuse, R58, R88 ;  /* 0x0000003a2c08723c */ /* 0x042fe60000081058 */
[----:B------:R1:W-:Y:S05]  /*32c20*/  STL.64 [R1+0x8], R6 ;  /* 0x0000080601007387 */ /* 0x0003ea0000100a00 */
[C---:B-1----:R-:W-:Y:S01]  /*32c30*/  HMMA.1688.F32.TF32 R4, R44.reuse, R62, R104 ;  /* 0x0000003e2c04723c */ /* 0x042fe20000081068 */
[----:B------:R-:W-:Y:S04]  /*32c40*/  STL.64 [R1+0x13a8], R248 ;  /* 0x0013a8f801007387 */ /* 0x000fe80000100a00 */
[----:B------:R-:W-:Y:S04]  /*32c50*/  STL.64 [R1+0x13c0], R242 ;  /* 0x0013c0f201007387 */ /* 0x000fe80000100a00 */
[----:B------:R-:W-:Y:S04]  /*32c60*/  STL.64 [R1+0x13b8], R240 ;  /* 0x0013b8f001007387 */ /* 0x000fe80000100a00 */
[----:B------:R-:W-:Y:S04]  /*32c70*/  STL.64 [R1+0x240], R12 ;  /* 0x0002400c01007387 */ /* 0x000fe80000100a00 */
[----:B------:R1:W-:Y:S04]  /*32c80*/  STL.64 [R1+0x248], R14 ;  /* 0x0002480e01007387 */ /* 0x0003e80000100a00 */
[----:B------:R-:W-:Y:S04]  /*32c90*/  STL.64 [R1+0x440], R8 ;  /* 0x0004400801007387 */ /* 0x000fe80000100a00 */
[----:B------:R2:W-:Y:S01]  /*32ca0*/  STL.64 [R1+0x448], R10 ;  /* 0x0004480a01007387 */ /* 0x0005e20000100a00 */
[C---:B-1----:R-:W-:Y:S03]  /*32cb0*/  HMMA.1688.F32.TF32 R12, R44.reuse, R66, R120 ;  /* 0x000000422c0c723c */ /* 0x042fe60000081078 */
[----:B------:R-:W-:Y:S04]  /*32cc0*/  STL.64 [R1+0x450], R4 ;  /* 0x0004500401007387 */ /* 0x000fe80000100a00 */
[----:B------:R1:W-:Y:S01]  /*32cd0*/  STL.64 [R1+0x458], R6 ;  /* 0x0004580601007387 */ /* 0x0003e20000100a00 */
[----:B--2---:R-:W-:Y:S01]  /*32ce0*/  HMMA.1688.F32.TF32 R8, R44, R126, R204 ;  /* 0x0000007e2c08723c */ /* 0x004fe200000810cc */
[----:B------:R-:W-:Y:S01]  /*32cf0*/  IMAD.MOV.U32 R116, RZ, RZ, R236 ;  /* 0x000000ffff747224 */ /* 0x000fe200078e00ec */
[----:B------:R-:W-:Y:S01]  /*32d00*/  MOV R117, R237 ;  /* 0x000000ed00757202 */ /* 0x000fe20000000f00 */
[----:B------:R-:W-:Y:S01]  /*32d10*/  IMAD.MOV.U32 R118, RZ, RZ, R238 ;  /* 0x000000ffff767224 */ /* 0x000fe200078e00ee */
[----:B------:R-:W-:Y:S01]  /*32d20*/  MOV R188, R232 ;  /* 0x000000e800bc7202 */ /* 0x000fe20000000f00 */
[----:B------:R-:W-:-:S02]  /*32d30*/  IMAD.MOV.U32 R119, RZ, RZ, R239 ;  /* 0x000000ffff777224 */ /* 0x000fc400078e00ef */
[----:B------:R-:W-:Y:S01]  /*32d40*/  IMAD.MOV.U32 R189, RZ, RZ, R233 ;  /* 0x000000ffffbd7224 */ /* 0x000fe200078e00e9 */
[----:B------:R-:W-:Y:S01]  /*32d50*/  MOV R191, R235 ;  /* 0x000000eb00bf7202 */ /* 0x000fe20000000f00 */
[C---:B-1----:R-:W-:Y:S01]  /*32d60*/  HMMA.1688.F32.TF32 R4, R44.reuse, R130, R208 ;  /* 0x000000822c04723c */ /* 0x042fe200000810d0 */
[----:B------:R-:W-:Y:S02]  /*32d70*/  IMAD.MOV.U32 R190, RZ, RZ, R234 ;  /* 0x000000ffffbe7224 */ /* 0x000fe400078e00ea */
[----:B------:R-:W-:Y:S01]  /*32d80*/  IMAD.MOV.U32 R192, RZ, RZ, R228 ;  /* 0x000000ffffc07224 */ /* 0x000fe200078e00e4 */
[----:B------:R-:W-:Y:S01]  /*32d90*/  MOV R194, R230 ;  /* 0x000000e600c27202 */ /* 0x000fe20000000f00 */
[----:B------:R-:W-:Y:S01]  /*32da0*/  IMAD.MOV.U32 R193, RZ, RZ, R229 ;  /* 0x000000ffffc17224 */ /* 0x000fe200078e00e5 */
[----:B------:R-:W-:Y:S04]  /*32db0*/  STL.64 [R1+0x610], R12 ;  /* 0x0006100c01007387 */ /* 0x000fe80000100a00 */
[----:B------:R1:W-:Y:S04]  /*32dc0*/  STL.64 [R1+0x618], R14 ;  /* 0x0006180e01007387 */ /* 0x0003e80000100a00 */
[----:B------:R-:W-:Y:S04]  /*32dd0*/  STL.64 [R1+0x780], R8 ;  /* 0x0007800801007387 */ /* 0x000fe80000100a00 */
[----:B------:R2:W-:Y:S01]  /*32de0*/  STL.64 [R1+0x788], R10 ;  /* 0x0007880a01007387 */ /* 0x0005e20000100a00 */
[C---:B-1----:R-:W-:Y:S04]  /*32df0*/  HMMA.1688.F32.TF32 R12, R44.reuse, R134, R212 ;  /* 0x000000862c0c723c */ /* 0x042fe800000810d4 */
[----:B------:R-:W-:Y:S04]  /*32e00*/  STL.64 [R1+0x770], R4 ;  /* 0x0007700401007387 */ /* 0x000fe80000100a00 */
[----:B------:R1:W-:Y:S01]  /*32e10*/  STL.64 [R1+0x778], R6 ;  /* 0x0007780601007387 */ /* 0x0003e20000100a00 */
[----:B--2---:R-:W-:Y:S01]  /*32e20*/  HMMA.1688.F32.TF32 R8, R44, R138, R216 ;  /* 0x0000008a2c08723c */ /* 0x004fe200000810d8 */
[----:B------:R-:W-:Y:S01]  /*32e30*/  IMAD.MOV.U32 R195, RZ, RZ, R231 ;  /* 0x000000ffffc37224 */ /* 0x000fe200078e00e7 */
[----:B------:R-:W-:Y:S01]  /*32e40*/  MOV R185, R225 ;  /* 0x000000e100b97202 */ /* 0x000fe20000000f00 */
[----:B------:R-:W-:Y:S01]  /*32e50*/  IMAD.MOV.U32 R184, RZ, RZ, R224 ;  /* 0x000000ffffb87224 */ /* 0x000fe200078e00e0 */
[----:B------:R-:W-:Y:S01]  /*32e60*/  LDS R104, [R2+0x1c500] ;  /* 0x01c5000002687984 */ /* 0x000fe20000000800 */
[----:B------:R-:W-:-:S02]  /*32e70*/  IMAD.MOV.U32 R186, RZ, RZ, R226 ;  /* 0x000000ffffba7224 */ /* 0x000fc400078e00e2 */
[----:B------:R-:W-:Y:S01]  /*32e80*/  IMAD.MOV.U32 R187, RZ, RZ, R227 ;  /* 0x000000ffffbb7224 */ /* 0x000fe200078e00e3 */
[----:B------:R-:W-:Y:S01]  /*32e90*/  LDS R106, [R2+0x1e500] ;  /* 0x01e50000026a7984 */ /* 0x000fe20000000800 */
[----:B-1----:R-:W-:Y:S03]  /*32ea0*/  HMMA.1688.F32.TF32 R4, R44, R142, R220 ;  /* 0x0000008e2c04723c */ /* 0x002fe600000810dc */
[----:B------:R-:W-:Y:S04]  /*32eb0*/  LDS R105, [R3+0x1c500] ;  /* 0x01c5000003697984 */ /* 0x000fe80000000800 */
        /* <DEDUP_REMOVED lines=46> */
[----:B------:R-:W4:Y:S04]  /*331a0*/  LDL.LU R108, [R1+0x40] ;  /* 0x00004000016c7983 */ /* 0x000f280000300800 */
[----:B------:R-:W4:Y:S04]  /*331b0*/  LDL.LU R109, [R1+0x44] ;  /* 0x00004400016d7983 */ /* 0x000f280000300800 */
[----:B------:R-:W4:Y:S04]  /*331c0*/  LDL.LU R110, [R1+0x48] ;  /* 0x00004800016e7983 */ /* 0x000f280000300800 */
[----:B------:R-:W4:Y:S04]  /*331d0*/  LDL.LU R111, [R1+0x4c] ;  /* 0x00004c00016f7983 */ /* 0x000f280000300800 */
[----:B------:R-:W1:Y:S01]  /*331e0*/  LDS R107, [R3+0x1e500] ;  /* 0x01e50000036b7984 */ /* 0x000e620000000800 */
[C---:B--2---:R-:W-:Y:S08]  /*331f0*/  HMMA.1688.F32.TF32 R204, R92.reuse, R54, R152 ;  /* 0x000000365ccc723c */ /* 0x044ff00000081098 */
[C---:B---3--:R-:W-:Y:S08]  /*33200*/  HMMA.1688.F32.TF32 R72, R92.reuse, R30, R96 ;  /* 0x0000001e5c48723c */ /* 0x048ff00000081060 */
[C---:B----4-:R-:W-:Y:S08]  /*33210*/  HMMA.1688.F32.TF32 R84, R92.reuse, R18, R112 ;  /* 0x000000125c54723c */ /* 0x050ff00000081070 */
[C---:B------:R-:W-:Y:S08]  /*33220*/  HMMA.1688.F32.TF32 R80, R92.reuse, R22, R80 ;  /* 0x000000165c50723c */ /* 0x040ff00000081050 */
[C---:B------:R-:W-:Y:S07]  /*33230*/  HMMA.1688.F32.TF32 R76, R92.reuse, R26, R76 ;  /* 0x0000001a5c4c723c */ /* 0x040fee000008104c */
[----:B------:R-:W-:Y:S01]  /*33240*/  STL.64 [R1+0x13d0], R86 ;  /* 0x0013d05601007387 */ /* 0x000fe20000100a00 */
[C---:B------:R-:W-:Y:S03]  /*33250*/  HMMA.1688.F32.TF32 R44, R92.reuse, R34, R68 ;  /* 0x000000225c2c723c */ /* 0x040fe60000081044 */
[----:B------:R-:W-:Y:S05]  /*33260*/  STL.64 [R1+0x13c8], R84 ;  /* 0x0013c85401007387 */ /* 0x000fea0000100a00 */
[C---:B------:R-:W-:Y:S01]  /*33270*/  HMMA.1688.F32.TF32 R48, R92.reuse, R38, R160 ;  /* 0x000000265c30723c */ /* 0x040fe200000810a0 */
[----:B------:R-:W-:Y:S07]  /*33280*/  STL.64 [R1+0x13e0], R82 ;  /* 0x0013e05201007387 */ /* 0x000fee0000100a00 */
[C---:B------:R-:W-:Y:S01]  /*33290*/  HMMA.1688.F32.TF32 R68, R92.reuse, R42, R156 ;  /* 0x0000002a5c44723c */ /* 0x040fe2000008109c */
[----:B------:R-:W-:Y:S04]  /*332a0*/  STL.64 [R1+0x13d8], R80 ;  /* 0x0013d85001007387 */ /* 0x000fe80000100a00 */
[----:B------:R-:W-:Y:S04]  /*332b0*/  STL.64 [R1+0x13f0], R78 ;  /* 0x0013f04e01007387 */ /* 0x000fe80000100a00 */
[----:B------:R-:W-:Y:S04]  /*332c0*/  STL.64 [R1+0x13e8], R76 ;  /* 0x0013e84c01007387 */ /* 0x000fe80000100a00 */
[----:B------:R-:W-:Y:S04]  /*332d0*/  STL.64 [R1+0x1400], R74 ;  /* 0x0014004a01007387 */ /* 0x000fe80000100a00 */
[----:B------:R-:W-:Y:S01]  /*332e0*/  STL.64 [R1+0x13f8], R72 ;  /* 0x0013f84801007387 */ /* 0x000fe20000100a00 */
[C---:B-1----:R-:W-:Y:S03]  /*332f0*/  HMMA.1688.F32.TF32 R4, R92.reuse, R58, R148 ;  /* 0x0000003a5c04723c */ /* 0x042fe60000081094 */
[----:B------:R-:W-:Y:S04]  /*33300*/  STL.64 [R1+0x1410], R46 ;  /* 0x0014102e01007387 */ /* 0x000fe80000100a00 */
[----:B------:R-:W-:Y:S04]  /*33310*/  STL.64 [R1+0x1408], R44 ;  /* 0x0014082c01007387 */ /* 0x000fe80000100a00 */
[----:B------:R-:W-:Y:S01]  /*33320*/  STL.64 [R1+0x1420], R50 ;  /* 0x0014203201007387 */ /* 0x000fe20000100a00 */
[C---:B------:R-:W-:Y:S03]  /*33330*/  HMMA.1688.F32.TF32 R12, R92.reuse, R62, R144 ;  /* 0x0000003e5c0c723c */ /* 0x040fe60000081090 */
[----:B------:R-:W-:Y:S04]  /*33340*/  STL.64 [R1+0x1418], R48 ;  /* 0x0014183001007387 */ /* 0x000fe80000100a00 */
[----:B------:R-:W-:Y:S01]  /*33350*/  STL.64 [R1+0x1430], R70 ;  /* 0x0014304601007387 */ /* 0x000fe20000100a00 */
[C---:B------:R-:W-:Y:S03]  /*33360*/  HMMA.1688.F32.TF32 R8, R92.reuse, R66, R108 ;  /* 0x000000425c08723c */ /* 0x040fe6000008106c */
[----:B------:R-:W-:Y:S04]  /*33370*/  STL.64 [R1+0x1428], R68 ;  /* 0x0014284401007387 */ /* 0x000fe80000100a00 */
[----:B------:R-:W-:Y:S04]  /*33380*/  STL.64 [R1+0x1440], R206 ;  /* 0x001440ce01007387 */ /* 0x000fe80000100a00 */
[----:B------:R-:W-:Y:S04]  /*33390*/  STL.64 [R1+0x1438], R204 ;  /* 0x001438cc01007387 */ /* 0x000fe80000100a00 */
[----:B------:R-:W-:Y:S04]  /*333a0*/  STL.64 [R1+0x20], R4 ;  /* 0x0000200401007387 */ /* 0x000fe80000100a00 */
[----:B------:R1:W-:Y:S02]  /*333b0*/  STL.64 [R1+0x28], R6 ;  /* 0x0000280601007387 */ /* 0x0003e40000100a00 */
[C---:B-1----:R-:W-:Y:S02]  /*333c0*/  HMMA.1688.F32.TF32 R4, R92.reuse, R126, R244 ;  /* 0x0000007e5c04723c */ /* 0x042fe400000810f4 */
[----:B------:R-:W-:Y:S04]  /*333d0*/  STL.64 [R1+0x170], R12 ;  /* 0x0001700c01007387 */ /* 0x000fe80000100a00 */
[----:B------:R-:W-:Y:S04]  /*333e0*/  STL.64 [R1+0x178], R14 ;  /* 0x0001780e01007387 */ /* 0x000fe80000100a00 */
[----:B------:R-:W2:Y:S04]  /*333f0*/  LDL.LU R144, [R1+0x460] ;  /* 0x0004600001907983 */ /* 0x000ea80000300800 */
[----:B------:R1:W-:Y:S04]  /*33400*/  STL.64 [R1+0x280], R8 ;  /* 0x0002800801007387 */ /* 0x0003e80000100a00 */
[----:B------:R3:W-:Y:S05]  /*33410*/  STL.64 [R1+0x288], R10 ;  /* 0x0002880a01007387 */ /* 0x0007ea0000100a00 */
        /* <DEDUP_REMOVED lines=90> */
[C---:B------:R-:W-:Y:S08]  /*339c0*/  HMMA.1688.F32.TF32 R48, R92.reuse, R138, R232 ;  /* 0x0000008a5c30723c */ /* 0x040ff000000810e8 */
[----:B------:R-:W-:Y:S11]  /*339d0*/  HMMA.1688.F32.TF32 R68, R92, R134, R228 ;  /* 0x000000865c44723c */ /* 0x000ff600000810e4 */
[----:B------:R-:W-:Y:S11]  /*339e0*/  @!UPT UIADD3 URZ, URZ, URZ, URZ ;  /* 0x0000003f3f3ff290 */ /* 0x000ff6000fffe03f */
[----:B------:R-:W-:Y:S01]  /*339f0*/  @!UPT UIADD3 URZ, URZ, URZ, URZ ;  /* 0x0000003f3f3ff290 */ /* 0x000fe2000fffe03f */
[----:B------:R-:W-:Y:S04]  /*33a00*/  STL.64 [R1+0x6f0], R68 ;  /* 0x0006f04401007387 */ /* 0x000fe80000100a00 */
[----:B------:R-:W-:Y:S04]  /*33a10*/  STL.64 [R1+0x6f8], R70 ;  /* 0x0006f84601007387 */ /* 0x000fe80000100a00 */
[----:B------:R-:W-:Y:S01]  /*33a20*/  STL.64 [R1+0x6e0], R48 ;  /* 0x0006e03001007387 */ /* 0x000fe20000100a00 */
[C---:B---3--:R-:W-:Y:S03]  /*33a30*/  HMMA.1688.F32.TF32 R212, R104.reuse, R62, R8 ;  /* 0x0000003e68d4723c */ /* 0x048fe60000081008 */
[----:B------:R-:W-:Y:S04]  /*33a40*/  STL.64 [R1+0x6e8], R50 ;  /* 0x0006e83201007387 */ /* 0x000fe80000100a00 */
[----:B------:R-:W-:Y:S01]  /*33a50*/  STL.64 [R1+0x6b0], R44 ;  /* 0x0006b02c01007387 */ /* 0x000fe20000100a00 */
[----:B------:R-:W-:Y:S03]  /*33a60*/  HMMA.1688.F32.TF32 R8, R104, R134, R188 ;  /* 0x000000866808723c */ /* 0x000fe600000810bc */
[----:B------:R-:W-:Y:S05]  /*33a70*/  STL.64 [R1+0x6b8], R46 ;  /* 0x0006b82e01007387 */ /* 0x000fea0000100a00 */
[----:B----4-:R-:W-:Y:S08]  /*33a80*/  HMMA.1688.F32.TF32 R224, R92, R130, R224 ;  /* 0x000000825ce0723c */ /* 0x010ff000000810e0 */
[C---:B------:R-:W-:Y:S08]  /*33a90*/  HMMA.1688.F32.TF32 R92, R104.reuse, R38, R4 ;  /* 0x00000026685c723c */ /* 0x040ff00000081004 */
[C---:B------:R-:W-:Y:S08]  /*33aa0*/  HMMA.1688.F32.TF32 R4, R104.reuse, R126, R196 ;  /* 0x0000007e6804723c */ /* 0x040ff000000810c4 */
[C---:B------:R-:W-:Y:S08]  /*33ab0*/  HMMA.1688.F32.TF32 R220, R104.reuse, R66, R12 ;  /* 0x0000004268dc723c */ /* 0x040ff0000008100c */
[C---:B------:R-:W-:Y:S07]  /*33ac0*/  HMMA.1688.F32.TF32 R12, R104.reuse, R130, R192 ;  /* 0x00000082680c723c */ /* 0x040fee00000810c0 */
[----:B------:R-:W-:Y:S04]  /*33ad0*/  STL.64 [R1+0x5f0], R4 ;  /* 0x0005f00401007387 */ /* 0x000fe80000100a00 */
[----:B------:R1:W-:Y:S02]  /*33ae0*/  STL.64 [R1+0x5f8], R6 ;  /* 0x0005f80601007387 */ /* 0x0003e40000100a00 */
[----:B-1----:R-:W-:Y:S10]  /*33af0*/  HMMA.1688.F32.TF32 R4, R104, R138, R184 ;  /* 0x0000008a6804723c */ /* 0x002ff400000810b8 */
[----:B------:R-:W-:Y:S04]  /*33b00*/  STL.64 [R1+0x5e0], R12 ;  /* 0x0005e00c01007387 */ /* 0x000fe80000100a00 */
[----:B------:R-:W-:Y:S01]  /*33b10*/  STL.64 [R1+0x5e8], R14 ;  /* 0x0005e80e01007387 */ /* 0x000fe20000100a00 */
[----:B------:R-:W-:-:S03]  /*33b20*/  MOV R192, R40 ;  /* 0x0000002800c07202 */ /* 0x000fc60000000f00 */
[----:B------:R1:W-:Y:S01]  /*33b30*/  STL.64 [R1+0x560], R8 ;  /* 0x0005600801007387 */ /* 0x0003e20000100a00 */
[----:B------:R-:W-:-:S03]  /*33b40*/  IMAD.MOV.U32 R193, RZ, RZ, R41 ;  /* 0x000000ffffc17224 */ /* 0x000fc600078e0029 */
[----:B------:R2:W-:Y:S04]  /*33b50*/  STL.64 [R1+0x568], R10 ;  /* 0x0005680a01007387 */ /* 0x0005e80000100a00 */
[----:B------:R3:W-:Y:S04]  /*33b60*/  STL.64 [R1+0x500], R4 ;  /* 0x0005000401007387 */ /* 0x0007e80000100a00 */
[----:B------:R2:W-:Y:S04]  /*33b70*/  STL.64 [R1+0x508], R6 ;  /* 0x0005080601007387 */ /* 0x0005e80000100a00 */
[----:B------:R-:W4:Y:S04]  /*33b80*/  LDL.LU R40, [R1+0x14c8] ;  /* 0x0014c80001287983 */ /* 0x000f280000300800 */
[----:B------:R-:W4:Y:S01]  /*33b90*/  LDL.LU R41, [R1+0x14c4] ;  /* 0x0014c40001297983 */ /* 0x000f220000300800 */
[----:B------:R-:W-:-:S02]  /*33ba0*/  IMAD.MOV.U32 R196, RZ, RZ, R56 ;  /* 0x000000ffffc47224 */ /* 0x000fc400078e0038 */
[----:B------:R-:W-:Y:S01]  /*33bb0*/  IMAD.MOV.U32 R197, RZ, RZ, R57 ;  /* 0x000000ffffc57224 */ /* 0x000fe200078e0039 */
[----:B------:R-:W4:Y:S04]  /*33bc0*/  LDL.LU R56, [R1+0x14c0] ;  /* 0x0014c00001387983 */ /* 0x000f280000300800 */
[----:B------:R-:W4:Y:S04]  /*33bd0*/  LDL.LU R57, [R1+0x14bc] ;  /* 0x0014bc0001397983 */ /* 0x000f280000300800 */
[----:B------:R-:W4:Y:S04]  /*33be0*/  LDL.LU R232, [R1+0x380] ;  /* 0x0003800001e87983 */ /* 0x000f280000300800 */
[----:B------:R-:W4:Y:S04]  /*33bf0*/  LDL.LU R233, [R1+0x384] ;  /* 0x0003840001e97983 */ /* 0x000f280000300800 */
[----:B------:R-:W4:Y:S04]  /*33c00*/  LDL.LU R234, [R1+0x388] ;  /* 0x0003880001ea7983 */ /* 0x000f280000300800 */
[----:B------:R-:W4:Y:S01]  /*33c10*/  LDL.LU R235, [R1+0x38c] ;  /* 0x00038c0001eb7983 */ /* 0x000f220000300800 */
[----:B------:R-:W-:-:S03]  /*33c20*/  IMAD.MOV.U32 R228, RZ, RZ, R60 ;  /* 0x000000ffffe47224 */ /* 0x000fc600078e003c */
[----:B------:R-:W4:Y:S01]  /*33c30*/  LDL.LU R236, [R1+0x3b0] ;  /* 0x0003b00001ec7983 */ /* 0x000f220000300800 */
[----:B------:R-:W-:-:S03]  /*33c40*/  MOV R229, R61 ;  /* 0x0000003d00e57202 */ /* 0x000fc60000000f00 */
[----:B------:R-:W4:Y:S04]  /*33c50*/  LDL.LU R237, [R1+0x3b4] ;  /* 0x0003b40001ed7983 */ /* 0x000f280000300800 */
[----:B------:R-:W4:Y:S04]  /*33c60*/  LDL.LU R238, [R1+0x3b8] ;  /* 0x0003b80001ee7983 */ /* 0x000f280000300800 */
[----:B------:R-:W4:Y:S04]  /*33c70*/  LDL.LU R239, [R1+0x3bc] ;  /* 0x0003bc0001ef7983 */ /* 0x000f280000300800 */
[----:B------:R-:W4:Y:S04]  /*33c80*/  LDL.LU R60, [R1+0x14b8] ;  /* 0x0014b800013c7983 */ /* 0x000f280000300800 */
[----:B------:R-:W4:Y:S04]  /*33c90*/  LDL.LU R61, [R1+0x14b4] ;  /* 0x0014b400013d7983 */ /* 0x000f280000300800 */
[----:B-1----:R-:W4:Y:S04]  /*33ca0*/  LDL.LU R8, [R1+0x4b0] ;  /* 0x0004b00001087983 */ /* 0x002f280000300800 */
[----:B------:R-:W4:Y:S04]  /*33cb0*/  LDL.LU R9, [R1+0x4b4] ;  /* 0x0004b40001097983 */ /* 0x000f280000300800 */
[----:B--2---:R-:W2:Y:S04]  /*33cc0*/  LDL.LU R10, [R1+0x4b8] ;  /* 0x0004b800010a7983 */ /* 0x004ea80000300800 */
[----:B------:R-:W2:Y:S01]  /*33cd0*/  LDL.LU R11, [R1+0x4bc] ;  /* 0x0004bc00010b7983 */ /* 0x000ea20000300800 */
[----:B------:R-:W-:Y:S03]  /*33ce0*/  HMMA.1688.F32.TF32 R88, R104, R34, R248 ;  /* 0x000000226858723c */ /* 0x000fe600000810f8 */
[----:B---3--:R-:W3:Y:S04]  /*33cf0*/  LDL.LU R4, [R1+0x4e0] ;  /* 0x0004e00001047983 */ /* 0x008ee80000300800 */
[----:B------:R-:W3:Y:S04]  /*33d00*/  LDL.LU R5, [R1+0x4e4] ;  /* 0x0004e40001057983 */ /* 0x000ee80000300800 */
[----:B------:R-:W3:Y:S04]  /*33d10*/  LDL.LU R6, [R1+0x4e8] ;  /* 0x0004e80001067983 */ /* 0x000ee80000300800 */
[----:B------:R-:W3:Y:S04]  /*33d20*/  LDL.LU R7, [R1+0x4ec] ;  /* 0x0004ec0001077983 */ /* 0x000ee80000300800 */
        /* <DEDUP_REMOVED lines=19> */
[----:B------:R-:W3:Y:S04]  /*33e60*/  LDL.LU R16, [R1+0x14a4] ;  /* 0x0014a40001107983 */ /* 0x000ee80000300800 */
[----:B------:R-:W3:Y:S04]  /*33e70*/  LDL.LU R252, [R1+0x14a0] ;  /* 0x0014a00001fc7983 */ /* 0x000ee80000300800 */
[----:B------:R-:W3:Y:S01]  /*33e80*/  LDL.LU R0, [R1+0x149c] ;  /* 0x00149c0001007983 */ /* 0x000ee20000300800 */
[----:B------:R-:W-:-:S03]  /*33e90*/  IMAD.MOV.U32 R50, RZ, RZ, R52 ;  /* 0x000000ffff327224 */ /* 0x000fc600078e0034 */
[----:B------:R-:W3:Y:S01]  /*33ea0*/  LDL.LU R21, [R1+0x1498] ;  /* 0x0014980001157983 */ /* 0x000ee20000300800 */
[----:B------:R-:W-:-:S03]  /*33eb0*/  IMAD.MOV.U32 R51, RZ, RZ, R53 ;  /* 0x000000ffff337224 */ /* 0x000fc600078e0035 */
[----:B------:R-:W3:Y:S01]  /*33ec0*/  LDL.LU R20, [R1+0x1494] ;  /* 0x0014940001147983 */ /* 0x000ee20000300800 */
[----:B----4-:R-:W-:Y:S01]  /*33ed0*/  MOV R49, R40 ;  /* 0x0000002800317202 */ /* 0x010fe20000000f00 */
[----:B------:R-:W-:Y:S02]  /*33ee0*/  IMAD.MOV.U32 R48, RZ, RZ, R41 ;  /* 0x000000ffff307224 */ /* 0x000fe400078e0029 */
[----:B------:R-:W4:Y:S04]  /*33ef0*/  LDL.LU R41, [R1+0x1490] ;  /* 0x0014900001297983 */ /* 0x000f280000300800 */
[----:B------:R-:W4:Y:S04]  /*33f00*/  LDL.LU R40, [R1+0x148c] ;  /* 0x00148c0001287983 */ /* 0x000f280000300800 */
[----:B------:R-:W4:Y:S04]  /*33f10*/  LDL.LU R52, [R1+0x1488] ;  /* 0x0014880001347983 */ /* 0x000f280000300800 */
[----:B------:R-:W4:Y:S01]  /*33f20*/  LDL.LU R53, [R1+0x1484] ;  /* 0x0014840001357983 */ /* 0x000f220000300800 */
[----:B--2---:R-:W-:Y:S01]  /*33f30*/  IMAD.MOV.U32 R205, RZ, RZ, R17 ;  /* 0x000000ffffcd7224 */ /* 0x004fe200078e0011 */
[----:B---3--:R-:W-:-:S02]  /*33f40*/  MOV R204, R16 ;  /* 0x0000001000cc7202 */ /* 0x008fc40000000f00 */
[----:B------:R-:W2:Y:S04]  /*33f50*/  LDL.LU R16, [R1+0x1480] ;  /* 0x0014800001107983 */ /* 0x000ea80000300800 */
[----:B------:R-:W3:Y:S01]  /*33f60*/  LDL.LU R17, [R1+0x147c] ;  /* 0x00147c0001117983 */ /* 0x000ee20000300800 */
[----:B------:R-:W-:Y:S01]  /*33f70*/  IMAD.MOV.U32 R219, RZ, RZ, R252 ;  /* 0x000000ffffdb7224 */ /* 0x000fe200078e00fc */
[----:B------:R-:W-:Y:S01]  /*33f80*/  MOV R218, R0 ;  /* 0x0000000000da7202 */ /* 0x000fe20000000f00 */
[----:B------:R-:W-:Y:S02]  /*33f90*/  IMAD.MOV.U32 R217, RZ, RZ, R21 ;  /* 0x000000ffffd97224 */ /* 0x000fe400078e0015 */
[----:B------:R-:W-:Y:S02]  /*33fa0*/  IMAD.MOV.U32 R216, RZ, RZ, R20 ;  /* 0x000000ffffd87224 */ /* 0x000fe400078e0014 */
[----:B------:R-:W2:Y:S04]  /*33fb0*/  LDL.LU R20, [R1+0x1478] ;  /* 0x0014780001147983 */ /* 0x000ea80000300800 */
[----:B------:R-:W2:Y:S04]  /*33fc0*/  LDL.LU R21, [R1+0x1474] ;  /* 0x0014740001157983 */ /* 0x000ea80000300800 */
[----:B------:R-:W2:Y:S04]  /*33fd0*/  LDL.LU R0, [R1+0x1470] ;  /* 0x0014700001007983 */ /* 0x000ea80000300800 */
[----:B------:R-:W3:Y:S01]  /*33fe0*/  LDL.LU R252, [R1+0x146c] ;  /* 0x00146c0001fc7983 */ /* 0x000ee20000300800 */
[----:B----4-:R-:W-:Y:S01]  /*33ff0*/  MOV R209, R52 ;  /* 0x0000003400d17202 */ /* 0x010fe20000000f00 */
[----:B------:R-:W-:-:S02]  /*34000*/  IMAD.MOV.U32 R208, RZ, RZ, R53 ;  /* 0x000000ffffd07224 */ /* 0x000fc400078e0035 */
[----:B------:R-:W4:Y:S04]  /*34010*/  LDL.LU R53, [R1+0x1468] ;  /* 0x0014680001357983 */ /* 0x000f280000300800 */
[----:B------:R-:W4:Y:S01]  /*34020*/  LDL.LU R52, [R1+0x1464] ;  /* 0x0014640001347983 */ /* 0x000f220000300800 */
[----:B------:R-:W-:Y:S01]  /*34030*/  IMAD.MOV.U32 R210, RZ, RZ, R40 ;  /* 0x000000ffffd27224 */ /* 0x000fe200078e0028 */
[C---:B------:R-:W-:Y:S01]  /*34040*/  HMMA.1688.F32.TF32 R244, R104.reuse, R142, R116 ;  /* 0x0000008e68f4723c */ /* 0x040fe20000081074 */
[----:B------:R-:W-:Y:S01]  /*34050*/  IMAD.MOV.U32 R211, RZ, RZ, R41 ;  /* 0x000000ffffd37224 */ /* 0x000fe200078e0029 */
        /* <DEDUP_REMOVED lines=14> */
[C---:B------:R-:W-:Y:S08]  /*34140*/  HMMA.1688.F32.TF32 R96, R104.reuse, R42, R96 ;  /* 0x0000002a6860723c */ /* 0x040ff00000081060 */
[C---:B------:R-:W-:Y:S08]  /*34150*/  HMMA.1688.F32.TF32 R100, R104.reuse, R54, R100 ;  /* 0x000000366864723c */ /* 0x040ff00000081064 */
[----:B------:R-:W-:Y:S08]  /*34160*/  HMMA.1688.F32.TF32 R200, R104, R58, R200 ;  /* 0x0000003a68c8723c */ /* 0x000ff000000810c8 */
[C---:B------:R-:W-:Y:S08]  /*34170*/  HMMA.1688.F32.TF32 R104, R180.reuse, R30, R168 ;  /* 0x0000001eb468723c */ /* 0x040ff000000810a8 */
[C---:B------:R-:W-:Y:S08]  /*34180*/  HMMA.1688.F32.TF32 R168, R180.reuse, R34, R112 ;  /* 0x00000022b4a8723c */ /* 0x040ff00000081070 */
[----:B------:R-:W-:Y:S07]  /*34190*/  HMMA.1688.F32.TF32 R112, R180, R38, R144 ;  /* 0x00000026b470723c */ /* 0x000fee0000081090 */
[----:B--2---:R-:W-:Y:S01]  /*341a0*/  MOV R147, R0 ;  /* 0x0000000000937202 */ /* 0x004fe20000000f00 */
[----:B---3--:R-:W-:-:S02]  /*341b0*/  IMAD.MOV.U32 R146, RZ, RZ, R252 ;  /* 0x000000ffff927224 */ /* 0x008fc400078e00fc */
[----:B----4-:R-:W-:Y:S01]  /*341c0*/  IMAD.MOV.U32 R145, RZ, RZ, R53 ;  /* 0x000000ffff917224 */ /* 0x010fe200078e0035 */
[----:B------:R-:W-:Y:S02]  /*341d0*/  MOV R144, R52 ;  /* 0x0000003400907202 */ /* 0x000fe40000000f00 */
[----:B------:R-:W2:Y:S04]  /*341e0*/  LDL.LU R52, [R1+0x1458] ;  /* 0x0014580001347983 */ /* 0x000ea80000300800 */
[----:B------:R-:W3:Y:S04]  /*341f0*/  LDL.LU R53, [R1+0x1454] ;  /* 0x0014540001357983 */ /* 0x000ee80000300800 */
[----:B------:R-:W4:Y:S04]  /*34200*/  LDL.LU R252, [R1+0x1450] ;  /* 0x0014500001fc7983 */ /* 0x000f280000300800 */
        /* <DEDUP_REMOVED lines=11> */
[----:B------:R-:W-:Y:S01]  /*342c0*/  IMAD.MOV.U32 R206, RZ, RZ, R65 ;  /* 0x000000ffffce7224 */ /* 0x000fe200078e0041 */
[----:B------:R-:W-:Y:S01]  /*342d0*/  MOV R207, R64 ;  /* 0x0000004000cf7202 */ /* 0x000fe20000000f00 */
[----:B------:R-:W-:Y:S01]  /*342e0*/  IMAD.MOV.U32 R68, RZ, RZ, R61 ;  /* 0x000000ffff447224 */ /* 0x000fe200078e003d */
[----:B------:R-:W-:Y:S01]  /*342f0*/  MOV R70, R57 ;  /* 0x0000003900467202 */ /* 0x000fe20000000f00 */
[----:B------:R-:W-:-:S02]  /*34300*/  IMAD.MOV.U32 R69, RZ, RZ, R60 ;  /* 0x000000ffff457224 */ /* 0x000fc400078e003c */
[----:B------:R-:W-:Y:S02]  /*34310*/  IMAD.MOV.U32 R71, RZ, RZ, R56 ;  /* 0x000000ffff477224 */ /* 0x000fe400078e0038 */
        /* <DEDUP_REMOVED lines=13> */
[----:B------:R-:W-:-:S02]  /*343f0*/  IMAD.MOV.U32 R230, RZ, RZ, R125 ;  /* 0x000000ffffe67224 */ /* 0x000fc400078e007d */
[----:B------:R-:W-:Y:S01]  /*34400*/  IMAD.MOV.U32 R231, RZ, RZ, R124 ;  /* 0x000000ffffe77224 */ /* 0x000fe200078e007c */
[----:B------:R-:W-:Y:S01]  /*34410*/  MOV R198, R129 ;  /* 0x0000008100c67202 */ /* 0x000fe20000000f00 */
[----:B------:R-:W-:Y:S01]  /*34420*/  IMAD.MOV.U32 R199, RZ, RZ, R128 ;  /* 0x000000ffffc77224 */ /* 0x000fe200078e0080 */
[----:B------:R-:W-:Y:S01]  /*34430*/  MOV R195, R132 ;  /* 0x0000008400c37202 */ /* 0x000fe20000000f00 */
[----:B------:R-:W-:Y:S01]  /*34440*/  IMAD.MOV.U32 R194, RZ, RZ, R133 ;  /* 0x000000ffffc27224 */ /* 0x000fe200078e0085 */
[----:B------:R-:W-:Y:S01]  /*34450*/  MOV R189, R36 ;  /* 0x0000002400bd7202 */ /* 0x000fe20000000f00 */
[----:B------:R-:W-:Y:S01]  /*34460*/  IMAD.MOV.U32 R188, RZ, RZ, R37 ;  /* 0x000000ffffbc7224 */ /* 0x000fe200078e0025 */
[----:B------:R-:W-:Y:S01]  /*34470*/  HMMA.1688.F32.TF32 R124, R176, R126, R228 ;  /* 0x0000007eb07c723c */ /* 0x000fe200000810e4 */
[----:B------:R-:W-:Y:S02]  /*34480*/  IMAD.MOV.U32 R190, RZ, RZ, R33 ;  /* 0x000000ffffbe7224 */ /* 0x000fe400078e0021 */
[----:B------:R-:W-:-:S05]  /*34490*/  IMAD.MOV.U32 R191, RZ, RZ, R32 ;  /* 0x000000ffffbf7224 */ /* 0x000fca00078e0020 */
[----:B------:R-:W-:Y:S01]  /*344a0*/  HMMA.1688.F32.TF32 R196, R176, R130, R196 ;  /* 0x00000082b0c4723c */ /* 0x000fe200000810c4 */
[----:B------:R-:W-:Y:S01]  /*344b0*/  IMAD.MOV.U32 R186, RZ, RZ, R25 ;  /* 0x000000ffffba7224 */ /* 0x000fe200078e0019 */
[----:B------:R-:W-:Y:S01]  /*344c0*/  MOV R187, R24 ;  /* 0x0000001800bb7202 */ /* 0x000fe20000000f00 */
[----:B------:R-:W-:Y:S01]  /*344d0*/  IMAD.MOV.U32 R185, RZ, RZ, R28 ;  /* 0x000000ffffb97224 */ /* 0x000fe200078e001c */
[----:B------:R-:W-:Y:S01]  /*344e0*/  MOV R184, R29 ;  /* 0x0000001d00b87202 */ /* 0x000fe20000000f00 */
[----:B------:R-:W-:-:S03]  /*344f0*/  IMAD.MOV.U32 R15, RZ, RZ, R40 ;  /* 0x000000ffff0f7224 */ /* 0x000fc600078e0028 */
[----:B------:R-:W-:Y:S01]  /*34500*/  HMMA.1688.F32.TF32 R24, R176, R26, R84 ;  /* 0x0000001ab018723c */ /* 0x000fe20000081054 */
[----:B------:R-:W-:-:S07]  /*34510*/  MOV R14, R41 ;  /* 0x00000029000e7202 */ /* 0x000fce0000000f00 */
[C---:B------:R-:W-:Y:S08]  /*34520*/  HMMA.1688.F32.TF32 R32, R176.reuse, R34, R248 ;  /* 0x00000022b020723c */ /* 0x040ff000000810f8 */
[C---:B------:R-:W-:Y:S08]  /*34530*/  HMMA.1688.F32.TF32 R36, R176.reuse, R38, R4 ;  /* 0x00000026b024723c */ /* 0x040ff00000081004 */
[----:B------:R-:W-:Y:S01]  /*34540*/  HMMA.1688.F32.TF32 R40, R176, R42, R8 ;  /* 0x0000002ab028723c */ /* 0x000fe20000081008 */
[----:B--2---:R-:W-:-:S02]  /*34550*/  IMAD.MOV.U32 R242, RZ, RZ, R0 ;  /* 0x000000fffff27224 */ /* 0x004fc400078e0000 */
[----:B------:R-:W2:Y:S04]  /*34560*/  LDL.LU R0, [R1+0x1448] ;  /* 0x0014480001007983 */ /* 0x000ea80000300800 */
[----:B------:R-:W-:Y:S04]  /*34570*/  STL.64 [R1+0x250], R204 ;  /* 0x000250cc01007387 */ /* 0x000fe80000100a00 */
[----:B------:R1:W-:Y:S04]  /*34580*/  STL.64 [R1+0x258], R206 ;  /* 0x000258ce01007387 */ /* 0x0003e80000100a00 */
[----:B-1----:R1:W5:Y:S04]  /*34590*/  LDL.LU.64 R206, [R1+0x1440] ;  /* 0x0014400001ce7983 */ /* 0x0023680000300a00 */
[----:B------:R1:W5:Y:S04]  /*345a0*/  LDL.LU.64 R204, [R1+0x1438] ;  /* 0x0014380001cc7983 */ /* 0x0003680000300a00 */
        /* <DEDUP_REMOVED lines=12> */
[----:B------:R1:W5:Y:S04]  /*34670*/  LDL.LU.64 R74, [R1+0x1400] ;  /* 0x00140000014a7983 */ /* 0x0003680000300a00 */
[----:B------:R1:W5:Y:S04]  /*34680*/  LDL.LU.64 R72, [R1+0x13f8] ;  /* 0x0013f80001487983 */ /* 0x0003680000300a00 */
[----:B------:R1:W-:Y:S04]  /*34690*/  STL.64 [R1+0x390], R180 ;  /* 0x000390b401007387 */ /* 0x0003e80000100a00 */
[----:B------:R3:W-:Y:S01]  /*346a0*/  STL.64 [R1+0x398], R182 ;  /* 0x000398b601007387 */ /* 0x0007e20000100a00 */
[----:B-1----:R-:W-:-:S02]  /*346b0*/  IMAD.MOV.U32 R180, RZ, RZ, R21 ;  /* 0x000000ffffb47224 */ /* 0x002fc400078e0015 */
[----:B------:R-:W-:Y:S01]  /*346c0*/  IMAD.MOV.U32 R181, RZ, RZ, R20 ;  /* 0x000000ffffb57224 */ /* 0x000fe200078e0014 */
[----:B---3--:R-:W-:Y:S01]  /*346d0*/  MOV R182, R17 ;  /* 0x0000001100b67202 */ /* 0x008fe20000000f00 */
[----:B------:R-:W-:Y:S01]  /*346e0*/  IMAD.MOV.U32 R183, RZ, RZ, R16 ;  /* 0x000000ffffb77224 */ /* 0x000fe200078e0010 */
[----:B----4-:R-:W-:Y:S01]  /*346f0*/  MOV R243, R252 ;  /* 0x000000fc00f37202 */ /* 0x010fe20000000f00 */
[C---:B------:R-:W-:Y:S01]  /*34700*/  HMMA.1688.F32.TF32 R16, R176.reuse, R18, R76 ;  /* 0x00000012b010723c */ /* 0x040fe2000008104c */
[----:B------:R1:W5:Y:S04]  /*34710*/  LDL.LU.64 R78, [R1+0x13f0] ;  /* 0x0013f000014e7983 */ /* 0x0003680000300a00 */
[----:B------:R1:W5:Y:S03]  /*34720*/  LDL.LU.64 R76, [R1+0x13e8] ;  /* 0x0013e800014c7983 */ /* 0x0003660000300a00 */
[C---:B------:R-:W-:Y:S01]  /*34730*/  HMMA.1688.F32.TF32 R56, R176.reuse, R58, R180 ;  /* 0x0000003ab038723c */ /* 0x040fe200000810b4 */
[----:B------:R-:W3:Y:S07]  /*34740*/  LDL.LU R128, [R1+0x940] ;  /* 0x0009400001807983 */ /* 0x000eee0000300800 */
[----:B------:R-:W-:Y:S01]  /*34750*/  HMMA.1688.F32.TF32 R180, R176, R134, R192 ;  /* 0x00000086b0b4723c */ /* 0x000fe200000810c0 */
[----:B------:R-:W-:-:S07]  /*34760*/  IMAD.MOV.U32 R12, RZ, RZ, R53 ;  /* 0x000000ffff0c7224 */ /* 0x000fce00078e0035 */
[----:B------:R-:W-:Y:S01]  /*34770*/  HMMA.1688.F32.TF32 R132, R176, R138, R188 ;  /* 0x0000008ab084723c */ /* 0x000fe200000810bc */
[----:B------:R-:W-:-:S07]  /*34780*/  IMAD.MOV.U32 R13, RZ, RZ, R52 ;  /* 0x000000ffff0d7224 */ /* 0x000fce00078e0034 */
[C---:B------:R-:W-:Y:S01]  /*34790*/  HMMA.1688.F32.TF32 R20, R176.reuse, R22, R80 ;  /* 0x00000016b014723c */ /* 0x040fe20000081050 */
[----:B------:R1:W5:Y:S04]  /*347a0*/  LDL.LU.64 R82, [R1+0x13e0] ;  /* 0x0013e00001527983 */ /* 0x0003680000300a00 */
[----:B------:R1:W5:Y:S03]  /*347b0*/  LDL.LU.64 R80, [R1+0x13d8] ;  /* 0x0013d80001507983 */ /* 0x0003660000300a00 */
[C---:B------:R-:W-:Y:S01]  /*347c0*/  HMMA.1688.F32.TF32 R28, R176.reuse, R30, R240 ;  /* 0x0000001eb01c723c */ /* 0x040fe200000810f0 */
[----:B------:R1:W5:Y:S04]  /*347d0*/  LDL.LU.64 R86, [R1+0x13d0] ;  /* 0x0013d00001567983 */ /* 0x0003680000300a00 */
[----:B------:R1:W5:Y:S04]  /*347e0*/  LDL.LU.64 R84, [R1+0x13c8] ;  /* 0x0013c80001547983 */ /* 0x0003680000300a00 */
[----:B------:R1:W5:Y:S04]  /*347f0*/  LDL.LU.64 R242, [R1+0x13c0] ;  /* 0x0013c00001f27983 */ /* 0x0003680000300a00 */
[----:B------:R1:W5:Y:S04]  /*34800*/  LDL.LU.64 R240, [R1+0x13b8] ;  /* 0x0013b80001f07983 */ /* 0x0003680000300a00 */
[----:B------:R1:W5:Y:S04]  /*34810*/  LDL.LU.64 R250, [R1+0x13b0] ;  /* 0x0013b00001fa7983 */ /* 0x0003680000300a00 */
[----:B------:R1:W5:Y:S01]  /*34820*/  LDL.LU.64 R248, [R1+0x13a8] ;  /* 0x0013a80001f87983 */ /* 0x0003620000300a00 */
[C---:B------:R-:W-:Y:S03]  /*34830*/  HMMA.1688.F32.TF32 R52, R176.reuse, R54, R12 ;  /* 0x00000036b034723c */ /* 0x040fe6000008100c */
[----:B------:R1:W5:Y:S04]  /*34840*/  LDL.LU.64 R6, [R1+0x13a0] ;  /* 0x0013a00001067983 */ /* 0x0003680000300a00 */
[----:B------:R1:W5:Y:S04]  /*34850*/  LDL.LU.64 R4, [R1+0x1398] ;  /* 0x0013980001047983 */ /* 0x0003680000300a00 */
[----:B------:R1:W5:Y:S04]  /*34860*/  LDL.LU.64 R10, [R1+0x1390] ;  /* 0x00139000010a7983 */ /* 0x0003680000300a00 */
[----:B------:R1:W5:Y:S04]  /*34870*/  LDL.LU.64 R8, [R1+0x1388] ;  /* 0x0013880001087983 */ /* 0x0003680000300a00 */
[----:B------:R1:W5:Y:S04]  /*34880*/  LDL.LU.64 R14, [R1+0x1380] ;  /* 0x00138000010e7983 */ /* 0x0003680000300a00 */
[----:B------:R1:W5:Y:S04]  /*34890*/  LDL.LU.64 R12, [R1+0x1378] ;  /* 0x00137800010c7983 */ /* 0x0003680000300a00 */
[----:B------:R4:W-:Y:S04]  /*348a0*/  STL.64 [R1+0x220], R124 ;  /* 0x0002207c01007387 */ /* 0x0009e80000100a00 */
[----:B------:R-:W-:Y:S04]  /*348b0*/  STL.64 [R1+0x228], R126 ;  /* 0x0002287e01007387 */ /* 0x000fe80000100a00 */
[----:B----4-:R-:W2:Y:S04]  /*348c0*/  LDL.LU R125, [R1+0x1348] ;  /* 0x00134800017d7983 */ /* 0x010ea80000300800 */
[----:B------:R-:W-:Y:S04]  /*348d0*/  STL.64 [R1+0x210], R196 ;  /* 0x000210c401007387 */ /* 0x000fe80000100a00 */
[----:B------:R-:W-:Y:S04]  /*348e0*/  STL.64 [R1+0x218], R198 ;  /* 0x000218c601007387 */ /* 0x000fe80000100a00 */
[----:B------:R-:W-:Y:S04]  /*348f0*/  STL.64 [R1+0x200], R180 ;  /* 0x000200b401007387 */ /* 0x000fe80000100a00 */
[----:B------:R-:W-:Y:S04]  /*34900*/  STL.64 [R1+0x208], R182 ;  /* 0x000208b601007387 */ /* 0x000fe80000100a00 */
[----:B------:R-:W-:Y:S04]  /*34910*/  STL.64 [R1+0x1d0], R132 ;  /* 0x0001d08401007387 */ /* 0x000fe80000100a00 */
[----:B------:R4:W-:Y:S04]  /*34920*/  STL.64 [R1+0x1d8], R134 ;  /* 0x0001d88601007387 */ /* 0x0009e80000100a00 */
[----:B------:R-:W2:Y:S04]  /*34930*/  LDL.LU R124, [R1+0x1350] ;  /* 0x00135000017c7983 */ /* 0x000ea80000300800 */
[----:B------:R-:W3:Y:S01]  /*34940*/  LDL.LU R136, [R1+0x134c] ;  /* 0x00134c0001887983 */ /* 0x000ee20000300800 */
[----:B----4-:R-:W-:Y:S01]  /*34950*/  HMMA.1688.F32.TF32 R132, R176, R142, R184 ;  /* 0x0000008eb084723c */ /* 0x010fe200000810b8 */
[----:B------:R-:W-:Y:S11]  /*34960*/  IMAD.MOV.U32 R129, RZ, RZ, c[0x0][0x188] ;  /* 0x00006200ff817624 */ /* 0x000ff600078e00ff */
[----:B------:R-:W-:Y:S11]  /*34970*/  @!UPT UIADD3 URZ, URZ, URZ, URZ ;  /* 0x0000003f3f3ff290 */ /* 0x000ff6000fffe03f */
[----:B------:R4:W-:Y:S04]  /*34980*/  STL.64 [R1+0x190], R132 ;  /* 0x0001908401007387 */ /* 0x0009e80000100a00 */
[----:B------:R1:W-:Y:S04]  /*34990*/  STL.64 [R1+0x198], R134 ;  /* 0x0001988601007387 */ /* 0x0003e80000100a00 */
[----:B----4-:R-:W4:Y:S04]  /*349a0*/  LDL.LU R132, [R1+0x1344] ;  /* 0x0013440001847983 */ /* 0x010f280000300800 */
[----:B------:R-:W4:Y:S04]  /*349b0*/  LDL.LU R139, [R1+0x1340] ;  /* 0x00134000018b7983 */ /* 0x000f280000300800 */
[----:B-1----:R-:W4:Y:S01]  /*349c0*/  LDL.LU R135, [R1+0x1338] ;  /* 0x0013380001877983 */ /* 0x002f220000300800 */
[----:B------:R-:W-:-:S03]  /*349d0*/  IMAD.SHL.U32 R129, R129, 0x40, RZ ;  /* 0x0000004081817824 */ /* 0x000fc600078e00ff */
[----:B------:R-:W4:Y:S04]  /*349e0*/  LDL.LU R141, [R1+0x1310] ;  /* 0x00131000018d7983 */ /* 0x000f280000300800 */
[----:B------:R-:W4:Y:S04]  /*349f0*/  LDL.LU R140, [R1+0x133c] ;  /* 0x00133c00018c7983 */ /* 0x000f280000300800 */
[----:B------:R-:W4:Y:S01]  /*34a00*/  LDL.LU R138, [R1+0x1274] ;  /* 0x00127400018a7983 */ /* 0x000f220000300800 */
[----:B------:R-:W-:-:S03]  /*34a10*/  SHF.L.U32 R129, R129, 0x2, RZ ;  /* 0x0000000281817819 */ /* 0x000fc600000006ff */
[----:B------:R-:W4:Y:S01]  /*34a20*/  LDL.LU R137, [R1+0x1278] ;  /* 0x0012780001897983 */ /* 0x000f220000300800 */
[----:B------:R-:W-:Y:S01]  /*34a30*/  IMAD.MOV.U32 R252, RZ, RZ, 0x3f ;  /* 0x0000003ffffc7424 */ /* 0x000fe200078e00ff */
[----:B------:R-:W-:Y:S01]  /*34a40*/  MOV R2, c[0x0][0x180] ;  /* 0x0000600000027a02 */ /* 0x000fe20000000f00 */
[----:B------:R-:W-:Y:S01]  /*34a50*/  UIADD3 UR5, UR5, 0x1, URZ ;  /* 0x0000000105057890 */ /* 0x000fe2000fffe03f */
[----:B------:R-:W-:Y:S01]  /*34a60*/  BAR.SYNC.DEFER_BLOCKING 0x0 ;  /* 0x0000000000007b1d */ /* 0x000fe20000010000 */
[----:B--2---:R-:W-:-:S04]  /*34a70*/  IADD3 R124, P2, R124, R129, RZ ;  /* 0x000000817c7c7210 */ /* 0x004fc80007f5e0ff */
[----:B------:R-:W-:Y:S01]  /*34a80*/  IADD3.X R125, R125, R0, RZ, P2, !PT ;  /* 0x000000007d7d7210 */ /* 0x000fe200017fe4ff */
[----:B------:R1:W-:Y:S04]  /*34a90*/  STL [R1+0x1350], R124 ;  /* 0x0013507c01007387 */ /* 0x0003e80000100800 */
[----:B------:R3:W-:Y:S04]  /*34aa0*/  STL [R1+0x1348], R125 ;  /* 0x0013487d01007387 */ /* 0x0007e80000100800 */
[----:B------:R-:W2:Y:S04]  /*34ab0*/  LDL.LU R134, [R1+0x127c] ;  /* 0x00127c0001867983 */ /* 0x000ea80000300800 */
[----:B------:R-:W2:Y:S04]  /*34ac0*/  LDL.LU R131, [R1+0x1280] ;  /* 0x0012800001837983 */ /* 0x000ea80000300800 */
[----:B------:R-:W2:Y:S04]  /*34ad0*/  LDL.LU R127, [R1+0x1284] ;  /* 0x00128400017f7983 */ /* 0x000ea80000300800 */
[----:B------:R-:W2:Y:S01]  /*34ae0*/  LDL.LU R126, [R1+0x1288] ;  /* 0x00128800017e7983 */ /* 0x000ea20000300800 */
[----:B------:R-:W-:-:S03]  /*34af0*/  IADD3 R252, R252, c[0x0][0x180], RZ ;  /* 0x00006000fcfc7a10 */ /* 0x000fc60007ffe0ff */
[----:B------:R-:W1:Y:S01]  /*34b00*/  S2R R133, SR_TID.X ;  /* 0x0000000000857919 */ /* 0x000e620000002100 */
[----:B------:R-:W-:Y:S02]  /*34b10*/  SHF.R.S32.HI R3, RZ, 0x1f, R252 ;  /* 0x0000001fff037819 */ /* 0x000fe400000114fc */
[----:B------:R-:W-:Y:S02]  /*34b20*/  IADD3 R2, R2, -0xc0, RZ ;  /* 0xffffff4002027810 */ /* 0x000fe40007ffe0ff */
[----:B------:R-:W-:-:S03]  /*34b30*/  LEA.HI R3, R3, R252, RZ, 0x6 ;  /* 0x000000fc03037211 */ /* 0x000fc600078f30ff */
[----:B---3--:R-:W-:Y:S01]  /*34b40*/  IMAD R2, R128, -0x40, R2 ;  /* 0xffffffc080027824 */ /* 0x008fe200078e0202 */
[----:B------:R-:W-:-:S04]  /*34b50*/  SHF.R.S32.HI R3, RZ, 0x6, R3 ;  /* 0x00000006ff037819 */ /* 0x000fc80000011403 */
[----:B------:R-:W-:Y:S02]  /*34b60*/  IADD3 R3, R3, -0x3, RZ ;  /* 0xfffffffd03037810 */ /* 0x000fe40007ffe0ff */
[----:B------:R-:W-:Y:S02]  /*34b70*/  ISETP.GT.AND P1, PT, R2, RZ, PT ;  /* 0x000000ff0200720c */ /* 0x000fe40003f24270 */
[----:B------:R-:W-:Y:S02]  /*34b80*/  ISETP.GE.AND P0, PT, R128, R3, PT ;  /* 0x000000038000720c */ /* 0x000fe40003f06270 */
[----:B------:R-:W-:Y:S01]  /*34b90*/  SEL R3, RZ, 0x4, !P1 ;  /* 0x00000004ff037807 */ /* 0x000fe20004800000 */
[----:B------:R-:W-:-:S03]  /*34ba0*/  UISETP.GT.AND UP0, UPT, UR5, 0x2, UPT ;  /* 0x000000020500788c */ /* 0x000fc6000bf04270 */
[----:B------:R-:W-:Y:S01]  /*34bb0*/  SEL R3, R3, RZ, !P0 ;  /* 0x000000ff03037207 */ /* 0x000fe20004000000 */
[----:B------:R-:W-:Y:S01]  /*34bc0*/  USEL UR5, UR5, URZ, !UP0 ;  /* 0x0000003f05057287 */ /* 0x000fe2000c000000 */
[----:B-1----:R-:W-:Y:S02]  /*34bd0*/  LOP3.LUT R252, R133, 0x7f, RZ, 0xc0, !PT ;  /* 0x0000007f85fc7812 */ /* 0x002fe400078ec0ff */
[----:B------:R-:W-:Y:S02]  /*34be0*/  ISETP.NE.U32.AND P1, PT, R3, RZ, PT ;  /* 0x000000ff0300720c */ /* 0x000fe40003f25070 */
[-C--:B------:R-:W-:Y:S01]  /*34bf0*/  IADD3 R136, P2, R136, R129.reuse, RZ ;  /* 0x0000008188887210 */ /* 0x080fe20007f5e0ff */
[----:B------:R-:W-:Y:S02]  /*34c00*/  IMAD.SHL.U32 R130, R252, 0x4, RZ ;  /* 0x00000004fc827824 */ /* 0x000fe400078e00ff */
[----:B------:R-:W-:Y:S01]  /*34c10*/  IMAD.U32 R3, RZ, RZ, UR5 ;  /* 0x00000005ff037e24 */ /* 0x000fe2000f8e00ff */
[----:B----4-:R-:W-:Y:S01]  /*34c20*/  IADD3 R132, P3, R132, R129, RZ ;  /* 0x0000008184847210 */ /* 0x010fe20007f7e0ff */
[----:B------:R-:W-:-:S02]  /*34c30*/  IMAD.X R139, R139, 0x1, R0, P2 ;  /* 0x000000018b8b7824 */ /* 0x000fc400010e0600 */
[----:B------:R-:W-:Y:S01]  /*34c40*/  IMAD R3, R3, 0x20000, R130 ;  /* 0x0002000003037824 */ /* 0x000fe200078e0282 */
[----:B------:R-:W-:Y:S01]  /*34c50*/  IADD3.X R135, R135, R0, RZ, P3, !PT ;  /* 0x0000000087877210 */ /* 0x000fe20001ffe4ff */
[----:B------:R-:W-:Y:S04]  /*34c60*/  STL [R1+0x134c], R136 ;  /* 0x00134c8801007387 */ /* 0x000fe80000100800 */
[----:B------:R-:W-:Y:S01]  /*34c70*/  @!PT LDS RZ, [RZ] ;  /* 0x00000000fffff984 */ /* 0x000fe20000000800 */
[----:B------:R-:W-:Y:S01]  /*34c80*/  @!PT LDS RZ, [RZ] ;  /* 0x00000000fffff984 */ /* 0x000fe20000000800 */
[----:B------:R-:W-:Y:S01]  /*34c90*/  @!PT LDS RZ, [RZ] ;  /* 0x00000000fffff984 */ /* 0x000fe20000000800 */
[----:B------:R1:W-:Y:S04]  /*34ca0*/  LDGSTS.E [R3], [R124.64], P1 ;  /* 0x000000007c037fae */ /* 0x0003e80008921848 */
[----:B------:R3:W-:Y:S04]  /*34cb0*/  STL [R1+0x1340], R139 ;  /* 0x0013408b01007387 */ /* 0x0007e80000100800 */
[----:B------:R-:W-:Y:S01]  /*34cc0*/  STL [R1+0x1344], R132 ;  /* 0x0013448401007387 */ /* 0x000fe20000100800 */
[----:B-1----:R-:W-:-:S02]  /*34cd0*/  IMAD.MOV.U32 R124, RZ, RZ, R136 ;  /* 0x000000ffff7c7224 */ /* 0x002fc400078e0088 */
[----:B------:R-:W-:Y:S01]  /*34ce0*/  IMAD.MOV.U32 R125, RZ, RZ, R139 ;  /* 0x000000ffff7d7224 */ /* 0x000fe200078e008b */
[----:B------:R1:W-:Y:S04]  /*34cf0*/  STL [R1+0x1338], R135 ;  /* 0x0013388701007387 */ /* 0x0003e80000100800 */
[----:B---3--:R-:W3:Y:S01]  /*34d00*/  LDL.LU R139, [R1+0x128c] ;  /* 0x00128c00018b7983 */ /* 0x008ee20000300800 */
[----:B------:R-:W-:-:S03]  /*34d10*/  ISETP.GT.AND P2, PT, R2, 0x4, PT ;  /* 0x000000040200780c */ /* 0x000fc60003f44270 */
[----:B------:R4:W-:Y:S04]  /*34d20*/  LDGSTS.E [R3+0x200], [R124.64], P1 ;  /* 0x002000007c037fae */ /* 0x0009e80008921848 */
[----:B------:R-:W3:Y:S01]  /*34d30*/  LDL.LU R136, [R1+0x1290] ;  /* 0x0012900001887983 */ /* 0x000ee20000300800 */
[-C--:B------:R-:W-:Y:S02]  /*34d40*/  IADD3 R140, P3, R140, R129.reuse, RZ ;  /* 0x000000818c8c7210 */ /* 0x080fe40007f7e0ff */
[----:B----4-:R-:W-:Y:S01]  /*34d50*/  MOV R124, R132 ;  /* 0x00000084007c7202 */ /* 0x010fe20000000f00 */
[----:B------:R-:W-:Y:S02]  /*34d60*/  IMAD.MOV.U32 R125, RZ, RZ, R135 ;  /* 0x000000ffff7d7224 */ /* 0x000fe400078e0087 */
[----:B-1----:R-:W3:Y:S04]  /*34d70*/  LDL.LU R135, [R1+0x11f4] ;  /* 0x0011f40001877983 */ /* 0x002ee80000300800 */
[----:B------:R-:W3:Y:S04]  /*34d80*/  LDL.LU R132, [R1+0x11f8] ;  /* 0x0011f80001847983 */ /* 0x000ee80000300800 */
[----:B------:R1:W-:Y:S01]  /*34d90*/  LDGSTS.E [R3+0x400], [R124.64], P1 ;  /* 0x004000007c037fae */ /* 0x0003e20008921848 */
[----:B------:R-:W-:Y:S01]  /*34da0*/  IADD3 R137, P4, R137, R129, RZ ;  /* 0x0000008189897210 */ /* 0x000fe20007f9e0ff */
[----:B------:R-:W-:-:S03]  /*34db0*/  IMAD.X R141, R141, 0x1, R0, P3 ;  /* 0x000000018d8d7824 */ /* 0x000fc600018e0600 */
[----:B------:R-:W-:Y:S02]  /*34dc0*/  IADD3.X R138, R138, R0, RZ, P4, !PT ;  /* 0x000000008a8a7210 */ /* 0x000fe400027fe4ff */
[----:B-1----:R-:W-:-:S04]  /*34dd0*/  SEL R124, RZ, 0x4, !P2 ;  /* 0x00000004ff7c7807 */ /* 0x002fc80005000000 */
[----:B------:R-:W-:Y:S01]  /*34de0*/  SEL R124, R124, RZ, !P0 ;  /* 0x000000ff7c7c7207 */ /* 0x000fe20004000000 */
[----:B------:R-:W-:Y:S01]  /*34df0*/  STL [R1+0x133c], R140 ;  /* 0x00133c8c01007387 */ /* 0x000fe20000100800 */
[----:B------:R-:W-:Y:S02]  /*34e00*/  IMAD.MOV.U32 R125, RZ, RZ, R141 ;  /* 0x000000ffff7d7224 */ /* 0x000fe400078e008d */
[----:B------:R-:W-:Y:S01]  /*34e10*/  ISETP.NE.U32.AND P2, PT, R124, RZ, PT ;  /* 0x000000ff7c00720c */ /* 0x000fe20003f45070 */
[----:B------:R-:W-:Y:S01]  /*34e20*/  IMAD.MOV.U32 R124, RZ, RZ, R140 ;  /* 0x000000ffff7c7224 */ /* 0x000fe200078e008c */
[----:B------:R1:W-:Y:S04]  /*34e30*/  STL [R1+0x1310], R141 ;  /* 0x0013108d01007387 */ /* 0x0003e80000100800 */
[----:B------:R-:W-:Y:S04]  /*34e40*/  STL [R1+0x1278], R137 ;  /* 0x0012788901007387 */ /* 0x000fe80000100800 */
[----:B------:R1:W-:Y:S04]  /*34e50*/  STL [R1+0x1274], R138 ;  /* 0x0012748a01007387 */ /* 0x0003e80000100800 */
[----:B-1----:R-:W3:Y:S04]  /*34e60*/  LDL.LU R141, [R1+0x11fc] ;  /* 0x0011fc00018d7983 */ /* 0x002ee80000300800 */
[----:B------:R1:W-:Y:S04]  /*34e70*/  LDGSTS.E [R3+0x600], [R124.64], P1 ;  /* 0x006000007c037fae */ /* 0x0003e80008921848 */
[----:B------:R-:W3:Y:S01]  /*34e80*/  LDL.LU R140, [R1+0x1200] ;  /* 0x00120000018c7983 */ /* 0x000ee20000300800 */
[----:B-1----:R-:W-:Y:S01]  /*34e90*/  IMAD.MOV.U32 R125, RZ, RZ, R138 ;  /* 0x000000ffff7d7224 */ /* 0x002fe200078e008a */
[----:B------:R-:W-:-:S02]  /*34ea0*/  MOV R124, R137 ;  /* 0x00000089007c7202 */ /* 0x000fc40000000f00 */
[----:B------:R-:W3:Y:S04]  /*34eb0*/  LDL.LU R138, [R1+0x1204] ;  /* 0x00120400018a7983 */ /* 0x000ee80000300800 */
[----:B------:R-:W3:Y:S04]  /*34ec0*/  LDL.LU R137, [R1+0x1208] ;  /* 0x0012080001897983 */ /* 0x000ee80000300800 */
[----:B------:R1:W-:Y:S01]  /*34ed0*/  LDGSTS.E [R3+0x2000], [R124.64], P2 ;  /* 0x020000007c037fae */ /* 0x0003e20009121848 */
[----:B--2---:R-:W-:-:S05]  /*34ee0*/  IADD3 R131, P1, R131, R129, RZ ;  /* 0x0000008183837210 */ /* 0x004fca0007f3e0ff */
[----:B------:R-:W-:Y:S01]  /*34ef0*/  IMAD.X R134, R134, 0x1, R0, P1 ;  /* 0x0000000186867824 */ /* 0x000fe200008e0600 */
[----:B------:R-:W-:Y:S01]  /*34f00*/  IADD3 R126, P3, R126, R129, RZ ;  /* 0x000000817e7e7210 */ /* 0x000fe20007f7e0ff */
[----:B------:R-:W-:Y:S01]  /*34f10*/  STL [R1+0x1280], R131 ;  /* 0x0012808301007387 */ /* 0x000fe20000100800 */
[----:B-1----:R-:W-:Y:S02]  /*34f20*/  IMAD.MOV.U32 R124, RZ, RZ, R131 ;  /* 0x000000ffff7c7224 */ /* 0x002fe400078e0083 */
[----:B------:R-:W-:Y:S01]  /*34f30*/  IADD3.X R127, R127, R0, RZ, P3, !PT ;  /* 0x000000007f7f7210 */ /* 0x000fe20001ffe4ff */
[----:B------:R-:W-:Y:S01]  /*34f40*/  IMAD.MOV.U32 R125, RZ, RZ, R134 ;  /* 0x000000ffff7d7224 */ /* 0x000fe200078e0086 */
[----:B------:R1:W-:Y:S04]  /*34f50*/  STL [R1+0x127c], R134 ;  /* 0x00127c8601007387 */ /* 0x0003e80000100800 */
[----:B------:R-:W-:Y:S04]  /*34f60*/  STL [R1+0x1288], R126 ;  /* 0x0012887e01007387 */ /* 0x000fe80000100800 */
[----:B------:R2:W-:Y:S04]  /*34f70*/  STL [R1+0x1284], R127 ;  /* 0x0012847f01007387 */ /* 0x0005e80000100800 */
[----:B-1----:R-:W4:Y:S04]  /*34f80*/  LDL.LU R134, [R1+0x120c] ;  /* 0x00120c0001867983 */ /* 0x002f280000300800 */
[----:B------:R1:W-:Y:S04]  /*34f90*/  LDGSTS.E [R3+0x2200], [R124.64], P2 ;  /* 0x022000007c037fae */ /* 0x0003e80009121848 */
[----:B------:R-:W4:Y:S01]  /*34fa0*/  LDL.LU R131, [R1+0x1210] ;  /* 0x0012100001837983 */ /* 0x000f220000300800 */
[----:B-1----:R-:W-:Y:S01]  /*34fb0*/  IMAD.MOV.U32 R125, RZ, RZ, R127 ;  /* 0x000000ffff7d7224 */ /* 0x002fe200078e007f */
[----:B------:R-:W-:-:S02]  /*34fc0*/  MOV R124, R126 ;  /* 0x0000007e007c7202 */ /* 0x000fc40000000f00 */
[----:B--2---:R-:W2:Y:S04]  /*34fd0*/  LDL.LU R127, [R1+0x958] ;  /* 0x00095800017f7983 */ /* 0x004ea80000300800 */
[----:B------:R-:W2:Y:S01]  /*34fe0*/  LDL.LU R126, [R1+0x95c] ;  /* 0x00095c00017e7983 */ /* 0x000ea20000300800 */
[----:B------:R-:W-:-:S03]  /*34ff0*/  ISETP.GT.AND P1, PT, R2, 0x8, PT ;  /* 0x000000080200780c */ /* 0x000fc60003f24270 */
[----:B------:R1:W-:Y:S02]  /*35000*/  LDGSTS.E [R3+0x2400], [R124.64], P2 ;  /* 0x024000007c037fae */ /* 0x0003e40009121848 */
[----:B-1----:R-:W-:-:S04]  /*35010*/  SEL R124, RZ, 0x4, !P1 ;  /* 0x00000004ff7c7807 */ /* 0x002fc80004800000 */
[----:B------:R-:W-:Y:S02]  /*35020*/  SEL R124, R124, RZ, !P0 ;  /* 0x000000ff7c7c7207 */ /* 0x000fe40004000000 */
[----:B---3--:R-:W-:-:S05]  /*35030*/  IADD3 R136, P3, R136, R129, RZ ;  /* 0x0000008188887210 */ /* 0x008fca0007f7e0ff */
[----:B------:R-:W-:Y:S01]  /*35040*/  IMAD.X R139, R139, 0x1, R0, P3 ;  /* 0x000000018b8b7824 */ /* 0x000fe200018e0600 */
[----:B------:R-:W-:Y:S01]  /*35050*/  STL [R1+0x1290], R136 ;  /* 0x0012908801007387 */ /* 0x000fe20000100800 */
[----:B------:R-:W-:Y:S02]  /*35060*/  ISETP.NE.U32.AND P1, PT, R124, RZ, PT ;  /* 0x000000ff7c00720c */ /* 0x000fe40003f25070 */
[----:B------:R-:W-:Y:S01]  /*35070*/  IADD3 R132, P4, R132, R129, RZ ;  /* 0x0000008184847210 */ /* 0x000fe20007f9e0ff */
[----:B------:R1:W-:Y:S03]  /*35080*/  STL [R1+0x128c], R139 ;  /* 0x00128c8b01007387 */ /* 0x0003e60000100800 */
[----:B------:R-:W-:Y:S01]  /*35090*/  IADD3.X R135, R135, R0, RZ, P4, !PT ;  /* 0x0000000087877210 */ /* 0x000fe200027fe4ff */
[----:B------:R-:W-:Y:S01]  /*350a0*/  STL [R1+0x11f8], R132 ;  /* 0x0011f88401007387 */ /* 0x000fe20000100800 */
[----:B------:R-:W-:-:S02]  /*350b0*/  IMAD.MOV.U32 R124, RZ, RZ, R136 ;  /* 0x000000ffff7c7224 */ /* 0x000fc400078e0088 */
[----:B------:R-:W-:Y:S01]  /*350c0*/  IMAD.MOV.U32 R125, RZ, RZ, R139 ;  /* 0x000000ffff7d7224 */ /* 0x000fe200078e008b */
[----:B------:R3:W-:Y:S04]  /*350d0*/  STL [R1+0x11f4], R135 ;  /* 0x0011f48701007387 */ /* 0x0007e80000100800 */
[----:B-1----:R-:W2:Y:S04]  /*350e0*/  LDL.LU R139, [R1+0x960] ;  /* 0x00096000018b7983 */ /* 0x002ea80000300800 */
[----:B------:R-:W2:Y:S04]  /*350f0*/  LDL.LU R136, [R1+0x964] ;  /* 0x0009640001887983 */ /* 0x000ea80000300800 */
[----:B------:R1:W-:Y:S02]  /*35100*/  LDGSTS.E [R3+0x2600], [R124.64], P2 ;  /* 0x026000007c037fae */ /* 0x0003e40009121848 */
[----:B-1----:R-:W-:Y:S01]  /*35110*/  IMAD.MOV.U32 R125, RZ, RZ, R135 ;  /* 0x000000ffff7d7224 */ /* 0x002fe200078e0087 */
[----:B------:R-:W-:Y:S01]  /*35120*/  MOV R124, R132 ;  /* 0x00000084007c7202 */ /* 0x000fe20000000f00 */
[----:B---3--:R-:W3:Y:S04]  /*35130*/  LDL.LU R135, [R1+0x968] ;  /* 0x0009680001877983 */ /* 0x008ee80000300800 */
[----:B------:R-:W3:Y:S04]  /*35140*/  LDL.LU R132, [R1+0x96c] ;  /* 0x00096c0001847983 */ /* 0x000ee80000300800 */
[----:B------:R1:W-:Y:S01]  /*35150*/  LDGSTS.E [R3+0x4000], [R124.64], P1 ;  /* 0x040000007c037fae */ /* 0x0003e20008921848 */
[----:B------:R-:W-:-:S05]  /*35160*/  IADD3 R140, P2, R140, R129, RZ ;  /* 0x000000818c8c7210 */ /* 0x000fca0007f5e0ff */
[----:B------:R-:W-:Y:S01]  /*35170*/  IMAD.X R141, R141, 0x1, R0, P2 ;  /* 0x000000018d8d7824 */ /* 0x000fe200010e0600 */
[----:B------:R-:W-:Y:S01]  /*35180*/  STL [R1+0x1200], R140 ;  /* 0x0012008c01007387 */ /* 0x000fe20000100800 */
[----:B------:R-:W-:Y:S01]  /*35190*/  IADD3 R137, P3, R137, R129, RZ ;  /* 0x0000008189897210 */ /* 0x000fe20007f7e0ff */
[----:B-1----:R-:W-:-:S03]  /*351a0*/  IMAD.MOV.U32 R124, RZ, RZ, R140 ;  /* 0x000000ffff7c7224 */ /* 0x002fc600078e008c */
[----:B------:R-:W-:Y:S01]  /*351b0*/  IADD3.X R138, R138, R0, RZ, P3, !PT ;  /* 0x000000008a8a7210 */ /* 0x000fe20001ffe4ff */
[----:B------:R-:W-:Y:S01]  /*351c0*/  IMAD.MOV.U32 R125, RZ, RZ, R141 ;  /* 0x000000ffff7d7224 */ /* 0x000fe200078e008d */
[----:B------:R1:W-:Y:S04]  /*351d0*/  STL [R1+0x11fc], R141 ;  /* 0x0011fc8d01007387 */ /* 0x0003e80000100800 */
[----:B------:R-:W-:Y:S04]  /*351e0*/  STL [R1+0x1208], R137 ;  /* 0x0012088901007387 */ /* 0x000fe80000100800 */
[----:B------:R1:W-:Y:S04]  /*351f0*/  STL [R1+0x1204], R138 ;  /* 0x0012048a01007387 */ /* 0x0003e80000100800 */
[----:B-1----:R-:W3:Y:S01]  /*35200*/  LDL.LU R141, [R1+0x970] ;  /* 0x00097000018d7983 */ /* 0x002ee20000300800 */
[----:B------:R-:W-:-:S03]  /*35210*/  ISETP.GT.AND P2, PT, R2, 0xc, PT ;  /* 0x0000000c0200780c */ /* 0x000fc60003f44270 */
[----:B------:R1:W-:Y:S04]  /*35220*/  LDGSTS.E [R3+0x4200], [R124.64], P1 ;  /* 0x042000007c037fae */ /* 0x0003e80008921848 */
[----:B------:R-:W3:Y:S01]  /*35230*/  LDL.LU R140, [R1+0x974] ;  /* 0x00097400018c7983 */ /* 0x000ee20000300800 */
[----:B-1----:R-:W-:Y:S01]  /*35240*/  MOV R124, R137 ;  /* 0x00000089007c7202 */ /* 0x002fe20000000f00 */
[----:B------:R-:W-:Y:S02]  /*35250*/  IMAD.MOV.U32 R125, RZ, RZ, R138 ;  /* 0x000000ffff7d7224 */ /* 0x000fe400078e008a */
[----:B------:R-:W3:Y:S04]  /*35260*/  LDL.LU R138, [R1+0x9d8] ;  /* 0x0009d800018a7983 */ /* 0x000ee80000300800 */
[----:B------:R-:W3:Y:S04]  /*35270*/  LDL.LU R137, [R1+0x9dc] ;  /* 0x0009dc0001897983 */ /* 0x000ee80000300800 */
[----:B------:R1:W-:Y:S02]  /*35280*/  LDGSTS.E [R3+0x4400], [R124.64], P1 ;  /* 0x044000007c037fae */ /* 0x0003e40008921848 */
[----:B-1----:R-:W-:-:S04]  /*35290*/  SEL R124, RZ, 0x4, !P2 ;  /* 0x00000004ff7c7807 */ /* 0x002fc80005000000 */
[----:B------:R-:W-:-:S04]  /*352a0*/  SEL R124, R124, RZ, !P0 ;  /* 0x000000ff7c7c7207 */ /* 0x000fc80004000000 */
[----:B------:R-:W-:Y:S02]  /*352b0*/  ISETP.NE.U32.AND P2, PT, R124, RZ, PT ;  /* 0x000000ff7c00720c */ /* 0x000fe40003f45070 */
[----:B----4-:R-:W-:-:S05]  /*352c0*/  IADD3 R131, P3, R131, R129, RZ ;  /* 0x0000008183837210 */ /* 0x010fca0007f7e0ff */
[----:B------:R-:W-:Y:S01]  /*352d0*/  IMAD.X R134, R134, 0x1, R0, P3 ;  /* 0x0000000186867824 */ /* 0x000fe200018e0600 */
[----:B------:R-:W-:Y:S01]  /*352e0*/  STL [R1+0x1210], R131 ;  /* 0x0012108301007387 */ /* 0x000fe20000100800 */
[----:B------:R-:W-:Y:S01]  /*352f0*/  IMAD.MOV.U32 R124, RZ, RZ, R131 ;  /* 0x000000ffff7c7224 */ /* 0x000fe200078e0083 */
[----:B--2---:R-:W-:Y:S01]  /*35300*/  IADD3 R126, P4, R126, R129, RZ ;  /* 0x000000817e7e7210 */ /* 0x004fe20007f9e0ff */
[----:B------:R-:W-:-:S03]  /*35310*/  IMAD.MOV.U32 R125, RZ, RZ, R134 ;  /* 0x000000ffff7d7224 */ /* 0x000fc600078e0086 */
[----:B------:R-:W-:Y:S01]  /*35320*/  IADD3.X R127, R127, R0, RZ, P4, !PT ;  /* 0x000000007f7f7210 */ /* 0x000fe200027fe4ff */
        /* <DEDUP_REMOVED lines=9> */
[----:B------:R-:W2:Y:S04]  /*353c0*/  LDL.LU R126, [R1+0x9ec] ;  /* 0x0009ec00017e7983 */ /* 0x000ea80000300800 */
[----:B------:R1:W-:Y:S01]  /*353d0*/  LDGSTS.E [R3+0x6000], [R124.64], P2 ;  /* 0x060000007c037fae */ /* 0x0003e20009121848 */
[----:B------:R-:W-:-:S05]  /*353e0*/  IADD3 R136, P1, R136, R129, RZ ;  /* 0x0000008188887210 */ /* 0x000fca0007f3e0ff */
[----:B------:R-:W-:Y:S02]  /*353f0*/  IMAD.X R139, R139, 0x1, R0, P1 ;  /* 0x000000018b8b7824 */ /* 0x000fe400008e0600 */
[----:B-1----:R-:W-:Y:S02]  /*35400*/  IMAD.MOV.U32 R124, RZ, RZ, R136 ;  /* 0x000000ffff7c7224 */ /* 0x002fe400078e0088 */
[----:B------:R-:W-:Y:S01]  /*35410*/  IMAD.MOV.U32 R125, RZ, RZ, R139 ;  /* 0x000000ffff7d7224 */ /* 0x000fe200078e008b */
[----:B------:R-:W-:Y:S04]  /*35420*/  STL [R1+0x964], R136 ;  /* 0x0009648801007387 */ /* 0x000fe80000100800 */
[----:B------:R1:W-:Y:S01]  /*35430*/  STL [R1+0x960], R139 ;  /* 0x0009608b01007387 */ /* 0x0003e20000100800 */
[----:B---3--:R-:W-:-:S03]  /*35440*/  IADD3 R132, P3, R132, R129, RZ ;  /* 0x0000008184847210 */ /* 0x008fc60007f7e0ff */
[----:B------:R3:W-:Y:S01]  /*35450*/  LDGSTS.E [R3+0x6200], [R124.64], P2 ;  /* 0x062000007c037fae */ /* 0x0007e20009121848 */
[----:B------:R-:W-:-:S03]  /*35460*/  IADD3.X R135, R135, R0, RZ, P3, !PT ;  /* 0x0000000087877210 */ /* 0x000fc60001ffe4ff */
[----:B------:R-:W-:Y:S01]  /*35470*/  STL [R1+0x96c], R132 ;  /* 0x00096c8401007387 */ /* 0x000fe20000100800 */
[----:B------:R-:W-:-:S03]  /*35480*/  ISETP.GT.AND P1, PT, R2, 0x10, PT ;  /* 0x000000100200780c */ /* 0x000fc60003f24270 */
[----:B------:R3:W-:Y:S02]  /*35490*/  STL [R1+0x968], R135 ;  /* 0x0009688701007387 */ /* 0x0007e40000100800 */
[----:B---3--:R-:W-:Y:S01]  /*354a0*/  MOV R124, R132 ;  /* 0x00000084007c7202 */ /* 0x008fe20000000f00 */
[----:B------:R-:W-:Y:S01]  /*354b0*/  IMAD.MOV.U32 R125, RZ, RZ, R135 ;  /* 0x000000ffff7d7224 */ /* 0x000fe200078e0087 */
[----:B-1----:R-:W3:Y:S04]  /*354c0*/  LDL.LU R139, [R1+0x9f0] ;  /* 0x0009f000018b7983 */ /* 0x002ee80000300800 */
[----:B------:R-:W3:Y:S04]  /*354d0*/  LDL.LU R136, [R1+0x9f4] ;  /* 0x0009f40001887983 */ /* 0x000ee80000300800 */
[----:B------:R-:W3:Y:S04]  /*354e0*/  LDL.LU R135, [R1+0xa58] ;  /* 0x000a580001877983 */ /* 0x000ee80000300800 */
[----:B------:R-:W3:Y:S04]  /*354f0*/  LDL.LU R132, [R1+0xa5c] ;  /* 0x000a5c0001847983 */ /* 0x000ee80000300800 */
[----:B------:R1:W-:Y:S02]  /*35500*/  LDGSTS.E [R3+0x6400], [R124.64], P2 ;  /* 0x064000007c037fae */ /* 0x0003e40009121848 */
[----:B-1----:R-:W-:-:S02]  /*35510*/  SEL R124, RZ, 0x4, !P1 ;  /* 0x00000004ff7c7807 */ /* 0x002fc40004800000 */
[----:B------:R-:W-:Y:S02]  /*35520*/  IADD3 R140, P3, R140, R129, RZ ;  /* 0x000000818c8c7210 */ /* 0x000fe40007f7e0ff */
[----:B------:R-:W-:-:S03]  /*35530*/  SEL R124, R124, RZ, !P0 ;  /* 0x000000ff7c7c7207 */ /* 0x000fc60004000000 */
[----:B------:R-:W-:Y:S01]  /*35540*/  IMAD.X R141, R141, 0x1, R0, P3 ;  /* 0x000000018d8d7824 */ /* 0x000fe200018e0600 */
[----:B------:R-:W-:Y:S01]  /*35550*/  ISETP.NE.U32.AND P1, PT, R124, RZ, PT ;  /* 0x000000ff7c00720c */ /* 0x000fe20003f25070 */
[----:B------:R-:W-:Y:S01]  /*35560*/  STL [R1+0x974], R140 ;  /* 0x0009748c01007387 */ /* 0x000fe20000100800 */
[----:B------:R-:W-:Y:S01]  /*35570*/  IMAD.MOV.U32 R124, RZ, RZ, R140 ;  /* 0x000000ffff7c7224 */ /* 0x000fe200078e008c */
[----:B------:R-:W-:Y:S01]  /*35580*/  IADD3 R137, P4, R137, R129, RZ ;  /* 0x0000008189897210 */ /* 0x000fe20007f9e0ff */
[----:B------:R-:W-:-:S03]  /*35590*/  IMAD.MOV.U32 R125, RZ, RZ, R141 ;  /* 0x000000ffff7d7224 */ /* 0x000fc600078e008d */
[----:B------:R-:W-:Y:S01]  /*355a0*/  IADD3.X R138, R138, R0, RZ, P4, !PT ;  /* 0x000000008a8a7210 */ /* 0x000fe200027fe4ff */
        /* <DEDUP_REMOVED lines=11> */
[----:B----4-:R-:W-:-:S05]  /*35660*/  IADD3 R131, P2, R131, R129, RZ ;  /* 0x0000008183837210 */ /* 0x010fca0007f5e0ff */
[----:B------:R-:W-:Y:S01]  /*35670*/  IMAD.X R134, R134, 0x1, R0, P2 ;  /* 0x0000000186867824 */ /* 0x000fe200010e0600 */
[----:B------:R-:W-:Y:S01]  /*35680*/  STL [R1+0x9e4], R131 ;  /* 0x0009e48301007387 */ /* 0x000fe20000100800 */
[----:B-1----:R-:W-:Y:S01]  /*35690*/  IMAD.MOV.U32 R124, RZ, RZ, R131 ;  /* 0x000000ffff7c7224 */ /* 0x002fe200078e0083 */
        /* <DEDUP_REMOVED lines=19> */
[-C--:B------:R-:W-:Y:S01]  /*357d0*/  IADD3 R132, P4, R132, R129.reuse, RZ ;  /* 0x0000008184847210 */ /* 0x080fe20007f9e0ff */
[----:B------:R-:W-:Y:S03]  /*357e0*/  STL [R1+0x9f4], R136 ;  /* 0x0009f48801007387 */ /* 0x000fe60000100800 */
[----:B------:R-:W-:Y:S01]  /*357f0*/  IADD3.X R135, R135, R0, RZ, P4, !PT ;  /* 0x0000000087877210 */ /* 0x000fe200027fe4ff */
[----:B------:R1:W-:Y:S01]  /*35800*/  STL [R1+0x9f0], R139 ;  /* 0x0009f08b01007387 */ /* 0x0003e20000100800 */
[----:B------:R-:W-:Y:S01]  /*35810*/  ISETP.NE.U32.AND P2, PT, R124, RZ, PT ;  /* 0x000000ff7c00720c */ /* 0x000fe20003f45070 */
[----:B------:R-:W-:Y:S02]  /*35820*/  IMAD.MOV.U32 R124, RZ, RZ, R136 ;  /* 0x000000ffff7c7224 */ /* 0x000fe400078e0088 */
[----:B------:R-:W-:Y:S01]  /*35830*/  IMAD.MOV.U32 R125, RZ, RZ, R139 ;  /* 0x000000ffff7d7224 */ /* 0x000fe200078e008b */
[----:B------:R-:W-:Y:S04]  /*35840*/  STL [R1+0xa5c], R132 ;  /* 0x000a5c8401007387 */ /* 0x000fe80000100800 */
        /* <DEDUP_REMOVED lines=12> */
[----:B-1----:R-:W-:Y:S01]  /*35910*/  IMAD.MOV.U32 R124, RZ, RZ, R140 ;  /* 0x000000ffff7c7224 */ /* 0x002fe200078e008c */
[----:B------:R-:W-:Y:S01]  /*35920*/  IADD3 R137, P3, R137, R129, RZ ;  /* 0x0000008189897210 */ /* 0x000fe20007f7e0ff */
[----:B------:R-:W-:-:S03]  /*35930*/  IMAD.MOV.U32 R125, RZ, RZ, R141 ;  /* 0x000000ffff7d7224 */ /* 0x000fc600078e008d */
[----:B------:R-:W-:Y:S01]  /*35940*/  IADD3.X R138, R138, R0, RZ, P3, !PT ;  /* 0x000000008a8a7210 */ /* 0x000fe20001ffe4ff */
        /* <DEDUP_REMOVED lines=52> */
[----:B-1----:R-:W-:-:S04]  /*35c90*/  SEL R124, RZ, 0x4, !P2 ;  /* 0x00000004ff7c7807 */ /* 0x002fc80005000000 */
[----:B------:R-:W-:Y:S02]  /*35ca0*/  SEL R124, R124, RZ, !P0 ;  /* 0x000000ff7c7c7207 */ /* 0x000fe40004000000 */
[----:B------:R-:W-:-:S05]  /*35cb0*/  IADD3 R140, P3, R140, R129, RZ ;  /* 0x000000818c8c7210 */ /* 0x000fca0007f7e0ff */
        /* <DEDUP_REMOVED lines=10> */
[----:B-1----:R-:W3:Y:S04]  /*35d60*/  LDL.LU R141, [R1+0xbe0] ;  /* 0x000be000018d7983 */ /* 0x002ee80000300800 */
[----:B------:R-:W3:Y:S04]  /*35d70*/  LDL.LU R140, [R1+0xbe4] ;  /* 0x000be400018c7983 */ /* 0x000ee80000300800 */
[----:B------:R1:W-:Y:S02]  /*35d80*/  LDGSTS.E [R3+0xc600], [R124.64], P1 ;  /* 0x0c6000007c037fae */ /* 0x0003e40008921848 */
[----:B-1----:R-:W-:Y:S01]  /*35d90*/  IMAD.MOV.U32 R125, RZ, RZ, R138 ;  /* 0x000000ffff7d7224 */ /* 0x002fe200078e008a */
[----:B------:R-:W-:Y:S01]  /*35da0*/  MOV R124, R137 ;  /* 0x00000089007c7202 */ /* 0x000fe20000000f00 */
        /* <DEDUP_REMOVED lines=22> */
[----:B-1----:R-:W-:Y:S02]  /*35f10*/  SEL R124, RZ, 0x4, !P1 ;  /* 0x00000004ff7c7807 */ /* 0x002fe40004800000 */
[----:B---3--:R-:W-:Y:S02]  /*35f20*/  IADD3 R136, P3, R136, R129, RZ ;  /* 0x0000008188887210 */ /* 0x008fe40007f7e0ff */
[----:B------:R-:W-:-:S03]  /*35f30*/  SEL R124, R124, RZ, !P0 ;  /* 0x000000ff7c7c7207 */ /* 0x000fc60004000000 */
[----:B------:R-:W-:Y:S01]  /*35f40*/  IMAD.X R139, R139, 0x1, R0, P3 ;  /* 0x000000018b8b7824 */ /* 0x000fe200018e0600 */
[-C--:B------:R-:W-:Y:S01]  /*35f50*/  IADD3 R132, P4, R132, R129.reuse, RZ ;  /* 0x0000008184847210 */ /* 0x080fe20007f9e0ff */
[----:B------:R-:W-:Y:S01]  /*35f60*/  STL [R1+0xb74], R136 ;  /* 0x000b748801007387 */ /* 0x000fe20000100800 */
[----:B------:R-:W-:Y:S02]  /*35f70*/  ISETP.NE.U32.AND P1, PT, R124, RZ, PT ;  /* 0x000000ff7c00720c */ /* 0x000fe40003f25070 */
[----:B------:R-:W-:Y:S01]  /*35f80*/  IADD3.X R135, R135, R0, RZ, P4, !PT ;  /* 0x0000000087877210 */ /* 0x000fe200027fe4ff */
[----:B------:R1:W-:Y:S01]  /*35f90*/  STL [R1+0xb70], R139 ;  /* 0x000b708b01007387 */ /* 0x0003e20000100800 */
        /* <DEDUP_REMOVED lines=13> */
[----:B------:R-:W-:Y:S02]  /*36070*/  IMAD.X R141, R141, 0x1, R0, P2 ;  /* 0x000000018d8d7824 */ /* 0x000fe400010e0600 */
[----:B-1----:R-:W-:Y:S02]  /*36080*/  IMAD.MOV.U32 R124, RZ, RZ, R140 ;  /* 0x000000ffff7c7224 */ /* 0x002fe400078e008c */
[----:B------:R-:W-:Y:S01]  /*36090*/  IMAD.MOV.U32 R125, RZ, RZ, R141 ;  /* 0x000000ffff7d7224 */ /* 0x000fe200078e008d */
[----:B------:R-:W-:Y:S04]  /*360a0*/  STL [R1+0xbe4], R140 ;  /* 0x000be48c01007387 */ /* 0x000fe80000100800 */
[----:B------:R1:W-:Y:S01]  /*360b0*/  STL [R1+0xbe0], R141 ;  /* 0x000be08d01007387 */ /* 0x0003e20000100800 */
[----:B------:R-:W-:-:S03]  /*360c0*/  IADD3 R137, P3, R137, R129, RZ ;  /* 0x0000008189897210 */ /* 0x000fc60007f7e0ff */
[----:B------:R1:W-:Y:S01]  /*360d0*/  LDGSTS.E [R3+0x10200], [R124.64], P1 ;  /* 0x102000007c037fae */ /* 0x0003e20008921848 */
[----:B------:R-:W-:-:S03]  /*360e0*/  IADD3.X R138, R138, R0, RZ, P3, !PT ;  /* 0x000000008a8a7210 */ /* 0x000fc60001ffe4ff */
[----:B------:R-:W-:Y:S01]  /*360f0*/  STL [R1+0xbec], R137 ;  /* 0x000bec8901007387 */ /* 0x000fe20000100800 */
[----:B------:R-:W-:-:S03]  /*36100*/  ISETP.GT.AND P2, PT, R2, 0x24, PT ;  /* 0x000000240200780c */ /* 0x000fc60003f44270 */
[----:B------:R1:W-:Y:S02]  /*36110*/  STL [R1+0xbe8], R138 ;  /* 0x000be88a01007387 */ /* 0x0003e40000100800 */
[----:B-1----:R-:W-:Y:S01]  /*36120*/  MOV R124, R137 ;  /* 0x00000089007c7202 */ /* 0x002fe20000000f00 */
[----:B------:R-:W-:Y:S01]  /*36130*/  IMAD.MOV.U32 R125, RZ, RZ, R138 ;  /* 0x000000ffff7d7224 */ /* 0x000fe200078e008a */
[----:B------:R-:W3:Y:S04]  /*36140*/  LDL.LU R141, [R1+0xc70] ;  /* 0x000c7000018d7983 */ /* 0x000ee80000300800 */
[----:B------:R-:W3:Y:S04]  /*36150*/  LDL.LU R140, [R1+0xc74] ;  /* 0x000c7400018c7983 */ /* 0x000ee80000300800 */
        /* <DEDUP_REMOVED lines=25> */
[----:B------:R-:W-:Y:S01]  /*362f0*/  IMAD.X R139, R139, 0x1, R0, P1 ;  /* 0x000000018b8b7824 */ /* 0x000fe200008e0600 */
[----:B------:R-:W-:Y:S01]  /*36300*/  STL [R1+0xc64], R136 ;  /* 0x000c648801007387 */ /* 0x000fe20000100800 */
[----:B-1----:R-:W-:Y:S02]  /*36310*/  IMAD.MOV.U32 R124, RZ, RZ, R136 ;  /* 0x000000ffff7c7224 */ /* 0x002fe400078e0088 */
[----:B------:R-:W-:Y:S01]  /*36320*/  IMAD.MOV.U32 R125, RZ, RZ, R139 ;  /* 0x000000ffff7d7224 */ /* 0x000fe200078e008b */
[----:B------:R1:W-:Y:S01]  /*36330*/  STL [R1+0xc60], R139 ;  /* 0x000c608b01007387 */ /* 0x0003e20000100800 */
[----:B---3--:R-:W-:-:S03]  /*36340*/  IADD3 R132, P3, R132, R129, RZ ;  /* 0x0000008184847210 */ /* 0x008fc60007f7e0ff */
[----:B------:R3:W-:Y:S01]  /*36350*/  LDGSTS.E [R3+0x12200], [R124.64], P2 ;  /* 0x122000007c037fae */ /* 0x0007e20009121848 */
[----:B------:R-:W-:-:S03]  /*36360*/  IADD3.X R135, R135, R0, RZ, P3, !PT ;  /* 0x0000000087877210 */ /* 0x000fc60001ffe4ff */
[----:B------:R-:W-:Y:S04]  /*36370*/  STL [R1+0xc6c], R132 ;  /* 0x000c6c8401007387 */ /* 0x000fe80000100800 */
[----:B------:R3:W-:Y:S01]  /*36380*/  STL [R1+0xc68], R135 ;  /* 0x000c688701007387 */ /* 0x0007e20000100800 */
[----:B------:R-:W-:-:S03]  /*36390*/  ISETP.GT.AND P1, PT, R2, 0x28, PT ;  /* 0x000000280200780c */ /* 0x000fc60003f24270 */
[----:B-1----:R-:W2:Y:S01]  /*363a0*/  LDL.LU R139, [R1+0xcf0] ;  /* 0x000cf000018b7983 */ /* 0x002ea20000300800 */
[----:B---3--:R-:W-:Y:S01]  /*363b0*/  MOV R124, R132 ;  /* 0x00000084007c7202 */ /* 0x008fe20000000f00 */
[----:B------:R-:W-:Y:S02]  /*363c0*/  IMAD.MOV.U32 R125, RZ, RZ, R135 ;  /* 0x000000ffff7d7224 */ /* 0x000fe400078e0087 */
        /* <DEDUP_REMOVED lines=8> */
[----:B------:R-:W-:Y:S01]  /*36450*/  IADD3 R137, P4, R137, R129, RZ ;  /* 0x0000008189897210 */ /* 0x000fe20007f9e0ff */
        /* <DEDUP_REMOVED lines=34> */
[----:B------:R1:W-:Y:S01]  /*36680*/  LDGSTS.E [R3+0x14400], [R124.64], P1 ;  /* 0x144000007c037fae */ /* 0x0003e20008921848 */
[----:B---3--:R-:W-:Y:S02]  /*36690*/  IADD3 R136, P3, R136, R129, RZ ;  /* 0x0000008188887210 */ /* 0x008fe40007f7e0ff */
[----:B-1----:R-:W-:-:S03]  /*366a0*/  SEL R124, RZ, 0x4, !P2 ;  /* 0x00000004ff7c7807 */ /* 0x002fc60005000000 */
[----:B------:R-:W-:Y:S01]  /*366b0*/  IMAD.X R139, R139, 0x1, R0, P3 ;  /* 0x000000018b8b7824 */ /* 0x000fe200018e0600 */
[----:B------:R-:W-:Y:S02]  /*366c0*/  IADD3 R132, P4, R132, R129, RZ ;  /* 0x0000008184847210 */ /* 0x000fe40007f9e0ff */
[----:B------:R-:W-:Y:S02]  /*366d0*/  SEL R124, R124, RZ, !P0 ;  /* 0x000000ff7c7c7207 */ /* 0x000fe40004000000 */
[----:B------:R-:W-:Y:S01]  /*366e0*/  IADD3.X R135, R135, R0, RZ, P4, !PT ;  /* 0x0000000087877210 */ /* 0x000fe200027fe4ff */
[----:B------:R-:W-:Y:S01]  /*366f0*/  STL [R1+0xcf4], R136 ;  /* 0x000cf48801007387 */ /* 0x000fe20000100800 */
[----:B------:R-:W-:Y:S01]  /*36700*/  ISETP.NE.U32.AND P2, PT, R124, RZ, PT ;  /* 0x000000ff7c00720c */ /* 0x000fe20003f45070 */
[----:B------:R-:W-:Y:S02]  /*36710*/  IMAD.MOV.U32 R124, RZ, RZ, R136 ;  /* 0x000000ffff7c7224 */ /* 0x000fe400078e0088 */
[----:B------:R1:W-:Y:S01]  /*36720*/  STL [R1+0xcf0], R139 ;  /* 0x000cf08b01007387 */ /* 0x0003e20000100800 */
[----:B------:R-:W-:-:S03]  /*36730*/  IMAD.MOV.U32 R125, RZ, RZ, R139 ;  /* 0x000000ffff7d7224 */ /* 0x000fc600078e008b */
        /* <DEDUP_REMOVED lines=35> */
[----:B--2---:R-:W-:-:S03]  /*36970*/  IADD3 R126, P4, R126, R129, RZ ;  /* 0x000000817e7e7210 */ /* 0x004fc60007f9e0ff */
[----:B------:R1:W-:Y:S01]  /*36980*/  STL [R1+0xd70], R134 ;  /* 0x000d708601007387 */ /* 0x0003e20000100800 */
[----:B------:R-:W-:-:S03]  /*36990*/  IADD3.X R127, R127, R0, RZ, P4, !PT ;  /* 0x000000007f7f7210 */ /* 0x000fc600027fe4ff */
[----:B------:R-:W-:Y:S01]  /*369a0*/  STL [R1+0xddc], R126 ;  /* 0x000ddc7e01007387 */ /* 0x000fe20000100800 */
[----:B------:R-:W-:Y:S02]  /*369b0*/  IMAD.MOV.U32 R124, RZ, RZ, R131 ;  /* 0x000000ffff7c7224 */ /* 0x000fe400078e0083 */
[----:B------:R-:W-:Y:S01]  /*369c0*/  IMAD.MOV.U32 R125, RZ, RZ, R134 ;  /* 0x000000ffff7d7224 */ /* 0x000fe200078e0086 */
[----:B------:R2:W-:Y:S04]  /*369d0*/  STL [R1+0xdd8], R127 ;  /* 0x000dd87f01007387 */ /* 0x0005e80000100800 */
[----:B-1----:R-:W4:Y:S04]  /*369e0*/  LDL.LU R134, [R1+0xe60] ;  /* 0x000e600001867983 */ /* 0x002f280000300800 */
[----:B------:R-:W4:Y:S04]  /*369f0*/  LDL.LU R131, [R1+0xe64] ;  /* 0x000e640001837983 */ /* 0x000f280000300800 */
[----:B------:R1:W-:Y:S02]  /*36a00*/  LDGSTS.E [R3+0x16600], [R124.64], P2 ;  /* 0x166000007c037fae */ /* 0x0003e40009121848 */
[----:B-1----:R-:W-:Y:S01]  /*36a10*/  IMAD.MOV.U32 R125, RZ, RZ, R127 ;  /* 0x000000ffff7d7224 */ /* 0x002fe200078e007f */
[----:B------:R-:W-:Y:S01]  /*36a20*/  MOV R124, R126 ;  /* 0x0000007e007c7202 */ /* 0x000fe20000000f00 */
        /* <DEDUP_REMOVED lines=8> */
[----:B---3--:R-:W-:-:S04]  /*36ab0*/  IADD3 R132, P3, R132, R129, RZ ;  /* 0x0000008184847210 */ /* 0x008fc80007f7e0ff */
[----:B------:R1:W-:Y:S01]  /*36ac0*/  LDGSTS.E [R3+0x18200], [R124.64], P1 ;  /* 0x182000007c037fae */ /* 0x0003e20008921848 */
[----:B------:R-:W-:-:S03]  /*36ad0*/  IADD3.X R135, R135, R0, RZ, P3, !PT ;  /* 0x0000000087877210 */ /* 0x000fc60001ffe4ff */
[----:B------:R3:W-:Y:S01]  /*36ae0*/  STL [R1+0xde0], R139 ;  /* 0x000de08b01007387 */ /* 0x0007e20000100800 */
[----:B------:R-:W-:-:S03]  /*36af0*/  ISETP.GT.AND P2, PT, R2, 0x34, PT ;  /* 0x000000340200780c */ /* 0x000fc60003f44270 */
[----:B------:R-:W-:Y:S01]  /*36b00*/  STL [R1+0xdec], R132 ;  /* 0x000dec8401007387 */ /* 0x000fe20000100800 */
[----:B-1----:R-:W-:Y:S01]  /*36b10*/  MOV R124, R132 ;  /* 0x00000084007c7202 */ /* 0x002fe20000000f00 */
[----:B------:R-:W-:Y:S02]  /*36b20*/  IMAD.MOV.U32 R125, RZ, RZ, R135 ;  /* 0x000000ffff7d7224 */ /* 0x000fe400078e0087 */
[----:B------:R1:W-:Y:S04]  /*36b30*/  STL [R1+0xde8], R135 ;  /* 0x000de88701007387 */ /* 0x0003e80000100800 */
[----:B---3--:R-:W3:Y:S04]  /*36b40*/  LDL.LU R139, [R1+0xe70] ;  /* 0x000e7000018b7983 */ /* 0x008ee80000300800 */
[----:B------:R-:W3:Y:S04]  /*36b50*/  LDL.LU R136, [R1+0xe74] ;  /* 0x000e740001887983 */ /* 0x000ee80000300800 */
[----:B------:R1:W-:Y:S04]  /*36b60*/  LDGSTS.E [R3+0x18400], [R124.64], P1 ;  /* 0x184000007c037fae */ /* 0x0003e80008921848 */
[----:B-1----:R-:W3:Y:S04]  /*36b70*/  LDL.LU R135, [R1+0xed8] ;  /* 0x000ed80001877983 */ /* 0x002ee80000300800 */
[----:B------:R-:W3:Y:S01]  /*36b80*/  LDL.LU R132, [R1+0xedc] ;  /* 0x000edc0001847983 */ /* 0x000ee20000300800 */
[----:B------:R-:W-:-:S04]  /*36b90*/  SEL R124, RZ, 0x4, !P2 ;  /* 0x00000004ff7c7807 */ /* 0x000fc80005000000 */
[----:B------:R-:W-:-:S04]  /*36ba0*/  SEL R124, R124, RZ, !P0 ;  /* 0x000000ff7c7c7207 */ /* 0x000fc80004000000 */
[----:B------:R-:W-:Y:S02]  /*36bb0*/  ISETP.NE.U32.AND P2, PT, R124, RZ, PT ;  /* 0x000000ff7c00720c */ /* 0x000fe40003f45070 */
[----:B------:R-:W-:-:S05]  /*36bc0*/  IADD3 R140, P3, R140, R129, RZ ;  /* 0x000000818c8c7210 */ /* 0x000fca0007f7e0ff */
[----:B------:R-:W-:Y:S01]  /*36bd0*/  IMAD.X R141, R141, 0x1, R0, P3 ;  /* 0x000000018d8d7824 */ /* 0x000fe200018e0600 */
[----:B------:R-:W-:Y:S01]  /*36be0*/  IADD3 R137, P4, R137, R129, RZ ;  /* 0x0000008189897210 */ /* 0x000fe20007f9e0ff */
[----:B------:R-:W-:Y:S03]  /*36bf0*/  STL [R1+0xdf4], R140 ;  /* 0x000df48c01007387 */ /* 0x000fe60000100800 */
[----:B------:R-:W-:Y:S01]  /*36c00*/  IADD3.X R138, R138, R0, RZ, P4, !PT ;  /* 0x000000008a8a7210 */ /* 0x000fe200027fe4ff */
[----:B------:R1:W-:Y:S01]  /*36c10*/  STL [R1+0xdf0], R141 ;  /* 0x000df08d01007387 */ /* 0x0003e20000100800 */
[----:B------:R-:W-:Y:S02]  /*36c20*/  IMAD.MOV.U32 R124, RZ, RZ, R140 ;  /* 0x000000ffff7c7224 */ /* 0x000fe400078e008c */
[----:B------:R-:W-:Y:S01]  /*36c30*/  IMAD.MOV.U32 R125, RZ, RZ, R141 ;  /* 0x000000ffff7d7224 */ /* 0x000fe200078e008d */
[----:B------:R-:W-:Y:S04]  /*36c40*/  STL [R1+0xe5c], R137 ;  /* 0x000e5c8901007387 */ /* 0x000fe80000100800 */
[----:B------:R-:W-:Y:S04]  /*36c50*/  STL [R1+0xe58], R138 ;  /* 0x000e588a01007387 */ /* 0x000fe80000100800 */
[----:B------:R-:W3:Y:S04]  /*36c60*/  LDL.LU R143, [R1+0xee0] ;  /* 0x000ee000018f7983 */ /* 0x000ee80000300800 */
[----:B------:R-:W3:Y:S04]  /*36c70*/  LDL.LU R142, [R1+0xee4] ;  /* 0x000ee400018e7983 */ /* 0x000ee80000300800 */
[----:B------:R1:W-:Y:S04]  /*36c80*/  LDGSTS.E [R3+0x18600], [R124.64], P1 ;  /* 0x186000007c037fae */ /* 0x0003e80008921848 */
[----:B-1----:R-:W3:Y:S04]  /*36c90*/  LDL.LU R141, [R1+0xee8] ;  /* 0x000ee800018d7983 */ /* 0x002ee80000300800 */
[----:B------:R-:W3:Y:S01]  /*36ca0*/  LDL.LU R140, [R1+0xeec] ;  /* 0x000eec00018c7983 */ /* 0x000ee20000300800 */
[----:B------:R-:W-:Y:S01]  /*36cb0*/  MOV R124, R137 ;  /* 0x00000089007c7202 */ /* 0x000fe20000000f00 */
[----:B------:R-:W-:-:S05]  /*36cc0*/  IMAD.MOV.U32 R125, RZ, RZ, R138 ;  /* 0x000000ffff7d7224 */ /* 0x000fca00078e008a */
[----:B------:R1:W-:Y:S01]  /*36cd0*/  LDGSTS.E [R3+0x1a000], [R124.64], P2 ;  /* 0x1a0000007c037fae */ /* 0x0003e20009121848 */
[----:B----4-:R-:W-:-:S05]  /*36ce0*/  IADD3 R131, P1, R131, R129, RZ ;  /* 0x0000008183837210 */ /* 0x010fca0007f3e0ff */
[----:B------:R-:W-:Y:S02]  /*36cf0*/  IMAD.X R134, R134, 0x1, R0, P1 ;  /* 0x0000000186867824 */ /* 0x000fe400008e0600 */
[----:B-1----:R-:W-:Y:S02]  /*36d00*/  IMAD.MOV.U32 R124, RZ, RZ, R131 ;  /* 0x000000ffff7c7224 */ /* 0x002fe400078e0083 */
[----:B------:R-:W-:Y:S01]  /*36d10*/  IMAD.MOV.U32 R125, RZ, RZ, R134 ;  /* 0x000000ffff7d7224 */ /* 0x000fe200078e0086 */
[----:B------:R-:W-:Y:S04]  /*36d20*/  STL [R1+0xe64], R131 ;  /* 0x000e648301007387 */ /* 0x000fe80000100800 */
[----:B------:R-:W-:Y:S04]  /*36d30*/  STL [R1+0xe60], R134 ;  /* 0x000e608601007387 */ /* 0x000fe80000100800 */
[----:B------:R1:W-:Y:S01]  /*36d40*/  LDGSTS.E [R3+0x1a200], [R124.64], P2 ;  /* 0x1a2000007c037fae */ /* 0x0003e20009121848 */
[----:B--2---:R-:W-:-:S04]  /*36d50*/  IADD3 R126, P3, R126, R129, RZ ;  /* 0x000000817e7e7210 */ /* 0x004fc80007f7e0ff */
[----:B------:R-:W-:Y:S01]  /*36d60*/  IADD3.X R127, R127, R0, RZ, P3, !PT ;  /* 0x000000007f7f7210 */ /* 0x000fe20001ffe4ff */
[----:B------:R-:W-:Y:S01]  /*36d70*/  STL [R1+0xe6c], R126 ;  /* 0x000e6c7e01007387 */ /* 0x000fe20000100800 */
[----:B-1----:R-:W-:-:S03]  /*36d80*/  MOV R124, R126 ;  /* 0x0000007e007c7202 */ /* 0x002fc60000000f00 */
[----:B------:R1:W-:Y:S01]  /*36d90*/  STL [R1+0xe68], R127 ;  /* 0x000e687f01007387 */ /* 0x0003e20000100800 */
[----:B------:R-:W-:Y:S01]  /*36da0*/  IMAD.MOV.U32 R125, RZ, RZ, R127 ;  /* 0x000000ffff7d7224 */ /* 0x000fe200078e007f */
[----:B------:R-:W-:-:S04]  /*36db0*/  ISETP.GT.AND P1, PT, R2, 0x38, PT ;  /* 0x000000380200780c */ /* 0x000fc80003f24270 */
[----:B------:R2:W-:Y:S04]  /*36dc0*/  LDGSTS.E [R3+0x1a400], [R124.64], P2 ;  /* 0x1a4000007c037fae */ /* 0x0005e80009121848 */
[----:B-1----:R-:W4:Y:S04]  /*36dd0*/  LDL.LU R127, [R1+0xef0] ;  /* 0x000ef000017f7983 */ /* 0x002f280000300800 */
[----:B------:R-:W4:Y:S01]  /*36de0*/  LDL.LU R126, [R1+0xef4] ;  /* 0x000ef400017e7983 */ /* 0x000f220000300800 */
[----:B--2---:R-:W-:-:S03]  /*36df0*/  SEL R124, RZ, 0x4, !P1 ;  /* 0x00000004ff7c7807 */ /* 0x004fc60004800000 */
[----:B------:R-:W2:Y:S01]  /*36e00*/  LDL.LU R137, [R1+0xf58] ;  /* 0x000f580001897983 */ /* 0x000ea20000300800 */
[----:B------:R-:W-:-:S03]  /*36e10*/  SEL R124, R124, RZ, !P0 ;  /* 0x000000ff7c7c7207 */ /* 0x000fc60004000000 */
[----:B------:R-:W2:Y:S01]  /*36e20*/  LDL.LU R131, [R1+0xf5c] ;  /* 0x000f5c0001837983 */ /* 0x000ea20000300800 */
[----:B------:R-:W-:-:S03]  /*36e30*/  ISETP.NE.U32.AND P1, PT, R124, RZ, PT ;  /* 0x000000ff7c00720c */ /* 0x000fc60003f25070 */
[----:B------:R-:W2:Y:S04]  /*36e40*/  LDL.LU R138, [R1+0xf60] ;  /* 0x000f6000018a7983 */ /* 0x000ea80000300800 */
[----:B------:R-:W2:Y:S01]  /*36e50*/  LDL.LU R134, [R1+0xf64] ;  /* 0x000f640001867983 */ /* 0x000ea20000300800 */
[----:B---3--:R-:W-:-:S05]  /*36e60*/  IADD3 R136, P3, R136, R129, RZ ;  /* 0x0000008188887210 */ /* 0x008fca0007f7e0ff */
[----:B------:R-:W-:Y:S02]  /*36e70*/  IMAD.X R139, R139, 0x1, R0, P3 ;  /* 0x000000018b8b7824 */ /* 0x000fe400018e0600 */
[----:B------:R-:W-:Y:S02]  /*36e80*/  IMAD.MOV.U32 R124, RZ, RZ, R136 ;  /* 0x000000ffff7c7224 */ /* 0x000fe400078e0088 */
[----:B------:R-:W-:Y:S01]  /*36e90*/  IMAD.MOV.U32 R125, RZ, RZ, R139 ;  /* 0x000000ffff7d7224 */ /* 0x000fe200078e008b */
[----:B------:R-:W-:-:S04]  /*36ea0*/  IADD3 R132, P4, R132, R129, RZ ;  /* 0x0000008184847210 */ /* 0x000fc80007f9e0ff */
[----:B------:R1:W-:Y:S01]  /*36eb0*/  LDGSTS.E [R3+0x1a600], [R124.64], P2 ;  /* 0x1a6000007c037fae */ /* 0x0003e20009121848 */
[----:B------:R-:W-:-:S03]  /*36ec0*/  IADD3.X R135, R135, R0, RZ, P4, !PT ;  /* 0x0000000087877210 */ /* 0x000fc600027fe4ff */
[----:B------:R-:W-:Y:S04]  /*36ed0*/  STL [R1+0xe74], R136 ;  /* 0x000e748801007387 */ /* 0x000fe80000100800 */
[----:B------:R3:W-:Y:S01]  /*36ee0*/  STL [R1+0xe70], R139 ;  /* 0x000e708b01007387 */ /* 0x0007e20000100800 */
[----:B-1----:R-:W-:Y:S01]  /*36ef0*/  MOV R124, R132 ;  /* 0x00000084007c7202 */ /* 0x002fe20000000f00 */
[----:B------:R-:W-:Y:S02]  /*36f00*/  IMAD.MOV.U32 R125, RZ, RZ, R135 ;  /* 0x000000ffff7d7224 */ /* 0x000fe400078e0087 */
[----:B------:R-:W-:Y:S04]  /*36f10*/  STL [R1+0xedc], R132 ;  /* 0x000edc8401007387 */ /* 0x000fe80000100800 */
[----:B------:R1:W-:Y:S04]  /*36f20*/  STL [R1+0xed8], R135 ;  /* 0x000ed88701007387 */ /* 0x0003e80000100800 */
[----:B---3--:R-:W4:Y:S04]  /*36f30*/  LDL.LU R139, [R1+0xf68] ;  /* 0x000f6800018b7983 */ /* 0x008f280000300800 */
[----:B------:R-:W4:Y:S04]  /*36f40*/  LDL.LU R136, [R1+0xf6c] ;  /* 0x000f6c0001887983 */ /* 0x000f280000300800 */
[----:B------:R1:W-:Y:S04]  /*36f50*/  LDGSTS.E [R3+0x1c000], [R124.64], P1 ;  /* 0x1c0000007c037fae */ /* 0x0003e80008921848 */
[----:B-1----:R-:W4:Y:S04]  /*36f60*/  LDL.LU R135, [R1+0xf70] ;  /* 0x000f700001877983 */ /* 0x002f280000300800 */
[----:B------:R-:W4:Y:S01]  /*36f70*/  LDL.LU R132, [R1+0xf74] ;  /* 0x000f740001847983 */ /* 0x000f220000300800 */
[----:B------:R-:W-:-:S05]  /*36f80*/  IADD3 R142, P2, R142, R129, RZ ;  /* 0x000000818e8e7210 */ /* 0x000fca0007f5e0ff */
[----:B------:R-:W-:Y:S02]  /*36f90*/  IMAD.X R143, R143, 0x1, R0, P2 ;  /* 0x000000018f8f7824 */ /* 0x000fe400010e0600 */
[----:B------:R-:W-:Y:S02]  /*36fa0*/  IMAD.MOV.U32 R124, RZ, RZ, R142 ;  /* 0x000000ffff7c7224 */ /* 0x000fe400078e008e */
[----:B------:R-:W-:Y:S01]  /*36fb0*/  IMAD.MOV.U32 R125, RZ, RZ, R143 ;  /* 0x000000ffff7d7224 */ /* 0x000fe200078e008f */
[----:B------:R-:W-:-:S04]  /*36fc0*/  IADD3 R140, P3, R140, R129, RZ ;  /* 0x000000818c8c7210 */ /* 0x000fc80007f7e0ff */
[----:B------:R1:W-:Y:S01]  /*36fd0*/  LDGSTS.E [R3+0x1c200], [R124.64], P1 ;  /* 0x1c2000007c037fae */ /* 0x0003e20008921848 */
[----:B------:R-:W-:Y:S02]  /*36fe0*/  IADD3.X R141, R141, R0, RZ, P3, !PT ;  /* 0x000000008d8d7210 */ /* 0x000fe40001ffe4ff */
[----:B------:R-:W-:Y:S02]  /*36ff0*/  ISETP.GT.AND P2, PT, R2, 0x3c, PT ;  /* 0x0000003c0200780c */ /* 0x000fe40003f44270 */
[----:B-1----:R-:W-:Y:S01]  /*37000*/  MOV R124, R140 ;  /* 0x0000008c007c7202 */ /* 0x002fe20000000f00 */
[----:B------:R-:W-:Y:S01]  /*37010*/  IMAD.MOV.U32 R125, RZ, RZ, R141 ;  /* 0x000000ffff7d7224 */ /* 0x000fe200078e008d */
[----:B------:R-:W-:Y:S04]  /*37020*/  STL [R1+0xee4], R142 ;  /* 0x000ee48e01007387 */ /* 0x000fe80000100800 */
[----:B------:R1:W-:Y:S04]  /*37030*/  LDGSTS.E [R3+0x1c400], [R124.64], P1 ;  /* 0x1c4000007c037fae */ /* 0x0003e80008921848 */
[----:B------:R-:W-:Y:S01]  /*37040*/  STL [R1+0xee0], R143 ;  /* 0x000ee08f01007387 */ /* 0x000fe20000100800 */
[----:B-1----:R-:W-:-:S03]  /*37050*/  SEL R124, RZ, 0x4, !P2 ;  /* 0x00000004ff7c7807 */ /* 0x002fc60005000000 */
[----:B------:R-:W-:Y:S01]  /*37060*/  STL [R1+0xeec], R140 ;  /* 0x000eec8c01007387 */ /* 0x000fe20000100800 */
[----:B------:R-:W-:-:S03]  /*37070*/  SEL R124, R124, RZ, !P0 ;  /* 0x000000ff7c7c7207 */ /* 0x000fc60004000000 */
[----:B------:R-:W-:Y:S01]  /*37080*/  STL [R1+0xee8], R141 ;  /* 0x000ee88d01007387 */ /* 0x000fe20000100800 */
[----:B------:R-:W-:Y:S02]  /*37090*/  ISETP.NE.U32.AND P2, PT, R124, RZ, PT ;  /* 0x000000ff7c00720c */ /* 0x000fe40003f45070 */
[----:B----4-:R-:W-:-:S05]  /*370a0*/  IADD3 R126, P3, R126, R129, RZ ;  /* 0x000000817e7e7210 */ /* 0x010fca0007f7e0ff */
[----:B------:R-:W-:Y:S01]  /*370b0*/  IMAD.X R127, R127, 0x1, R0, P3 ;  /* 0x000000017f7f7824 */ /* 0x000fe200018e0600 */
[----:B------:R-:W-:Y:S01]  /*370c0*/  STL [R1+0xef4], R126 ;  /* 0x000ef47e01007387 */ /* 0x000fe20000100800 */
[----:B------:R-:W-:Y:S02]  /*370d0*/  MOV R124, R126 ;  /* 0x0000007e007c7202 */ /* 0x000fe40000000f00 */
[----:B------:R-:W-:Y:S01]  /*370e0*/  IMAD.MOV.U32 R125, RZ, RZ, R127 ;  /* 0x000000ffff7d7224 */ /* 0x000fe200078e007f */
[----:B------:R1:W-:Y:S04]  /*370f0*/  STL [R1+0xef0], R127 ;  /* 0x000ef07f01007387 */ /* 0x0003e80000100800 */
[----:B------:R4:W-:Y:S04]  /*37100*/  LDGSTS.E [R3+0x1c600], [R124.64], P1 ;  /* 0x1c6000007c037fae */ /* 0x0009e80008921848 */
[----:B-1----:R-:W3:Y:S04]  /*37110*/  LDL.LU R127, [R1+0x1314] ;  /* 0x00131400017f7983 */ /* 0x002ee80000300800 */
[----:B------:R-:W3:Y:S01]  /*37120*/  LDL.LU R126, [R1+0x1318] ;  /* 0x00131800017e7983 */ /* 0x000ee20000300800 */
[----:B--2---:R-:W-:-:S02]  /*37130*/  IADD3 R131, P1, R131, R129, RZ ;  /* 0x0000008183837210 */ /* 0x004fc40007f3e0ff */
[----:B------:R-:W-:-:S03]  /*37140*/  IADD3 R134, P3, R134, R129, RZ ;  /* 0x0000008186867210 */ /* 0x000fc60007f7e0ff */
[----:B------:R-:W-:Y:S01]  /*37150*/  IMAD.X R137, R137, 0x1, R0, P1 ;  /* 0x0000000189897824 */ /* 0x000fe200008e0600 */
[----:B------:R-:W-:Y:S01]  /*37160*/  IADD3.X R138, R138, R0, RZ, P3, !PT ;  /* 0x000000008a8a7210 */ /* 0x000fe20001ffe4ff */
[----:B------:R-:W-:Y:S01]  /*37170*/  STL [R1+0xf5c], R131 ;  /* 0x000f5c8301007387 */ /* 0x000fe20000100800 */
[----:B----4-:R-:W-:Y:S02]  /*37180*/  IMAD.MOV.U32 R124, RZ, RZ, R131 ;  /* 0x000000ffff7c7224 */ /* 0x010fe400078e0083 */
[----:B------:R-:W-:Y:S01]  /*37190*/  IMAD.MOV.U32 R125, RZ, RZ, R137 ;  /* 0x000000ffff7d7224 */ /* 0x000fe200078e0089 */
[----:B------:R1:W-:Y:S04]  /*371a0*/  STL [R1+0xf58], R137 ;  /* 0x000f588901007387 */ /* 0x0003e80000100800 */
[----:B------:R-:W-:Y:S04]  /*371b0*/  STL [R1+0xf64], R134 ;  /* 0x000f648601007387 */ /* 0x000fe80000100800 */
[----:B------:R2:W-:Y:S04]  /*371c0*/  LDGSTS.E [R3+0x1e000], [R124.64], P2 ;  /* 0x1e0000007c037fae */ /* 0x0005e80009121848 */
[----:B-1----:R-:W4:Y:S04]  /*371d0*/  LDL.LU R137, [R1+0x1320] ;  /* 0x0013200001897983 */ /* 0x002f280000300800 */
[----:B------:R1:W-:Y:S04]  /*371e0*/  STL [R1+0xf60], R138 ;  /* 0x000f608a01007387 */ /* 0x0003e80000100800 */
[----:B------:R-:W4:Y:S01]  /*371f0*/  LDL.LU R131, [R1+0x1328] ;  /* 0x0013280001837983 */ /* 0x000f220000300800 */
[----:B--2---:R-:W-:Y:S01]  /*37200*/  IMAD.MOV.U32 R125, RZ, RZ, R138 ;  /* 0x000000ffff7d7224 */ /* 0x004fe200078e008a */
[----:B------:R-:W-:-:S02]  /*37210*/  MOV R124, R134 ;  /* 0x00000086007c7202 */ /* 0x000fc40000000f00 */
[----:B-1----:R-:W2:Y:S04]  /*37220*/  LDL.LU R138, [R1+0x131c] ;  /* 0x00131c00018a7983 */ /* 0x002ea80000300800 */
[----:B------:R-:W2:Y:S01]  /*37230*/  LDL.LU R134, [R1+0x1324] ;  /* 0x0013240001867983 */ /* 0x000ea20000300800 */
[----:B------:R-:W-:-:S03]  /*37240*/  IADD3 R136, P1, R136, R129, RZ ;  /* 0x0000008188887210 */ /* 0x000fc60007f3e0ff */
[----:B------:R1:W-:Y:S02]  /*37250*/  LDGSTS.E [R3+0x1e200], [R124.64], P2 ;  /* 0x1e2000007c037fae */ /* 0x0003e40009121848 */
        /* <DEDUP_REMOVED lines=8> */
[----:B------:R1:W-:Y:S01]  /*372e0*/  STL [R1+0xf70], R135 ;  /* 0x000f708701007387 */ /* 0x0003e20000100800 */
[----:B------:R-:W-:-:S03]  /*372f0*/  ISETP.GT.AND P1, PT, R2, 0x1, PT ;  /* 0x000000010200780c */ /* 0x000fc60003f24270 */
[----:B------:R1:W-:Y:S04]  /*37300*/  LDGSTS.E [R3+0x1e400], [R124.64], P2 ;  /* 0x1e4000007c037fae */ /* 0x0003e80009121848 */
[----:B------:R-:W2:Y:S04]  /*37310*/  LDL.LU R140, [R1+0x132c] ;  /* 0x00132c00018c7983 */ /* 0x000ea80000300800 */
[----:B-1----:R-:W2:Y:S01]  /*37320*/  LDL.LU R139, [R1+0x1330] ;  /* 0x00133000018b7983 */ /* 0x002ea20000300800 */
[----:B------:R-:W-:Y:S01]  /*37330*/  MOV R124, R132 ;  /* 0x00000084007c7202 */ /* 0x000fe20000000f00 */
[----:B------:R-:W-:-:S02]  /*37340*/  IMAD.MOV.U32 R125, RZ, RZ, R135 ;  /* 0x000000ffff7d7224 */ /* 0x000fc400078e0087 */
[----:B------:R-:W2:Y:S01]  /*37350*/  LDL.LU R136, [R1+0x1294] ;  /* 0x0012940001887983 */ /* 0x000ea20000300800 */
[----:B------:R-:W-:-:S03]  /*37360*/  LOP3.LUT R133, R133, 0x7f, RZ, 0xc0, !PT ;  /* 0x0000007f85857812 */ /* 0x000fc600078ec0ff */
[----:B------:R-:W2:Y:S04]  /*37370*/  LDL.LU R135, [R1+0x1298] ;  /* 0x0012980001877983 */ /* 0x000ea80000300800 */
[----:B------:R1:W-:Y:S01]  /*37380*/  LDGSTS.E [R3+0x1e600], [R124.64], P2 ;  /* 0x1e6000007c037fae */ /* 0x0003e20009121848 */
[----:B------:R-:W-:Y:S01]  /*37390*/  IMAD.SHL.U32 R133, R133, 0x4, RZ ;  /* 0x0000000485857824 */ /* 0x000fe200078e00ff */
[----:B-1----:R-:W-:-:S04]  /*373a0*/  SEL R3, RZ, 0x4, !P1 ;  /* 0x00000004ff037807 */ /* 0x002fc80004800000 */
[----:B------:R-:W-:Y:S02]  /*373b0*/  SEL R3, R3, RZ, !P0 ;  /* 0x000000ff03037207 */ /* 0x000fe40004000000 */
[----:B------:R-:W-:Y:S02]  /*373c0*/  LOP3.LUT R132, R133, 0x20, RZ, 0x3c, !PT ;  /* 0x0000002085847812 */ /* 0x000fe400078e3cff */
[----:B------:R-:W-:Y:S02]  /*373d0*/  ISETP.NE.U32.AND P1, PT, R3, RZ, PT ;  /* 0x000000ff0300720c */ /* 0x000fe40003f25070 */
[----:B------:R-:W-:-:S05]  /*373e0*/  MOV R3, UR5 ;  /* 0x0000000500037c02 */ /* 0x000fca0008000f00 */
[----:B------:R-:W-:Y:S01]  /*373f0*/  IMAD R3, R3, 0x20000, R132 ;  /* 0x0002000003037824 */ /* 0x000fe200078e0284 */
[----:B---3--:R-:W-:-:S05]  /*37400*/  IADD3 R126, P2, R126, R129, RZ ;  /* 0x000000817e7e7210 */ /* 0x008fca0007f5e0ff */
[----:B------:R-:W-:Y:S01]  /*37410*/  IMAD.X R127, R127, 0x1, R0, P2 ;  /* 0x000000017f7f7824 */ /* 0x000fe200010e0600 */
[----:B------:R-:W-:Y:S04]  /*37420*/  STL [R1+0x1318], R126 ;  /* 0x0013187e01007387 */ /* 0x000fe80000100800 */
[----:B------:R1:W-:Y:S01]  /*37430*/  STL [R1+0x1314], R127 ;  /* 0x0013147f01007387 */ /* 0x0003e20000100800 */
[----:B------:R-:W-:-:S03]  /*37440*/  IMAD.MOV.U32 R125, RZ, RZ, R127 ;  /* 0x000000ffff7d7224 */ /* 0x000fc600078e007f */
[----:B------:R-:W3:Y:S01]  /*37450*/  LDL.LU R133, [R1+0x129c] ;  /* 0x00129c0001857983 */ /* 0x000ee20000300800 */
[----:B------:R-:W-:-:S03]  /*37460*/  MOV R124, R126 ;  /* 0x0000007e007c7202 */ /* 0x000fc60000000f00 */
[----:B------:R-:W3:Y:S04]  /*37470*/  LDL.LU R132, [R1+0x12a0] ;  /* 0x0012a00001847983 */ /* 0x000ee80000300800 */
[----:B-1----:R-:W3:Y:S04]  /*37480*/  LDL.LU R127, [R1+0x12a4] ;  /* 0x0012a400017f7983 */ /* 0x002ee80000300800 */
[----:B------:R-:W3:Y:S01]  /*37490*/  LDL.LU R126, [R1+0x12a8] ;  /* 0x0012a800017e7983 */ /* 0x000ee20000300800 */
[----:B----4-:R-:W-:-:S03]  /*374a0*/  IADD3 R137, P2, R137, R129, RZ ;  /* 0x0000008189897210 */ /* 0x010fc60007f5e0ff */
[----:B------:R1:W-:Y:S01]  /*374b0*/  LDGSTS.E [R3+0x800], [R124.64], P1 ;  /* 0x008000007c037fae */ /* 0x0003e20008921848 */
[----:B------:R-:W-:-:S03]  /*374c0*/  IADD3 R131, P3, R131, R129, RZ ;  /* 0x0000008183837210 */ /* 0x000fc60007f7e0ff */
[----:B------:R-:W-:Y:S01]  /*374d0*/  STL [R1+0x1320], R137 ;  /* 0x0013208901007387 */ /* 0x000fe20000100800 */
[----:B--2---:R-:W-:Y:S01]  /*374e0*/  IMAD.X R138, R138, 0x1, R0, P2 ;  /* 0x000000018a8a7824 */ /* 0x004fe200010e0600 */
[----:B------:R-:W-:Y:S01]  /*374f0*/  IADD3.X R134, R134, R0, RZ, P3, !PT ;  /* 0x0000000086867210 */ /* 0x000fe20001ffe4ff */
[----:B-1----:R-:W-:-:S03]  /*37500*/  IMAD.MOV.U32 R124, RZ, RZ, R137 ;  /* 0x000000ffff7c7224 */ /* 0x002fc600078e0089 */
[----:B------:R1:W-:Y:S01]  /*37510*/  STL [R1+0x131c], R138 ;  /* 0x00131c8a01007387 */ /* 0x0003e20000100800 */
[----:B------:R-:W-:-:S03]  /*37520*/  IMAD.MOV.U32 R125, RZ, RZ, R138 ;  /* 0x000000ffff7d7224 */ /* 0x000fc600078e008a */
[----:B------:R-:W-:Y:S04]  /*37530*/  STL [R1+0x1328], R131 ;  /* 0x0013288301007387 */ /* 0x000fe80000100800 */
[----:B------:R2:W-:Y:S04]  /*37540*/  STL [R1+0x1324], R134 ;  /* 0x0013248601007387 */ /* 0x0005e80000100800 */
[----:B-1----:R-:W4:Y:S01]  /*37550*/  LDL.LU R138, [R1+0x12ac] ;  /* 0x0012ac00018a7983 */ /* 0x002f220000300800 */
[----:B------:R-:W-:-:S03]  /*37560*/  ISETP.GT.AND P2, PT, R2, 0x5, PT ;  /* 0x000000050200780c */ /* 0x000fc60003f44270 */
[----:B------:R1:W-:Y:S04]  /*37570*/  LDGSTS.E [R3+0xa00], [R124.64], P1 ;  /* 0x00a000007c037fae */ /* 0x0003e80008921848 */
[----:B------:R-:W4:Y:S01]  /*37580*/  LDL.LU R137, [R1+0x12b0] ;  /* 0x0012b00001897983 */ /* 0x000f220000300800 */
[----:B-1----:R-:W-:Y:S01]  /*37590*/  MOV R124, R131 ;  /* 0x00000083007c7202 */ /* 0x002fe20000000f00 */
[----:B------:R-:W-:Y:S02]  /*375a0*/  IMAD.MOV.U32 R125, RZ, RZ, R134 ;  /* 0x000000ffff7d7224 */ /* 0x000fe400078e0086 */
[----:B--2---:R-:W4:Y:S04]  /*375b0*/  LDL.LU R134, [R1+0x1214] ;  /* 0x0012140001867983 */ /* 0x004f280000300800 */
[----:B------:R-:W4:Y:S01]  /*375c0*/  LDL.LU R131, [R1+0x1218] ;  /* 0x0012180001837983 */ /* 0x000f220000300800 */
[----:B------:R-:W-:-:S03]  /*375d0*/  IADD3 R139, P3, R139, R129, RZ ;  /* 0x000000818b8b7210 */ /* 0x000fc60007f7e0ff */
[----:B------:R1:W-:Y:S02]  /*375e0*/  LDGSTS.E [R3+0xc00], [R124.64], P1 ;  /* 0x00c000007c037fae */ /* 0x0003e40008921848 */
[----:B------:R-:W-:Y:S01]  /*375f0*/  IMAD.X R140, R140, 0x1, R0, P3 ;  /* 0x000000018c8c7824 */ /* 0x000fe200018e0600 */
[----:B------:R-:W-:Y:S02]  /*37600*/  IADD3 R135, P4, R135, R129, RZ ;  /* 0x0000008187877210 */ /* 0x000fe40007f9e0ff */
[----:B-1----:R-:W-:-:S04]  /*37610*/  SEL R124, RZ, 0x4, !P2 ;  /* 0x00000004ff7c7807 */ /* 0x002fc80005000000 */
[----:B------:R-:W-:Y:S02]  /*37620*/  SEL R124, R124, RZ, !P0 ;  /* 0x000000ff7c7c7207 */ /* 0x000fe40004000000 */
[----:B------:R-:W-:Y:S01]  /*37630*/  IADD3.X R136, R136, R0, RZ, P4, !PT ;  /* 0x0000000088887210 */ /* 0x000fe200027fe4ff */
[----:B------:R-:W-:Y:S01]  /*37640*/  STL [R1+0x1330], R139 ;  /* 0x0013308b01007387 */ /* 0x000fe20000100800 */
[----:B------:R-:W-:Y:S01]  /*37650*/  ISETP.NE.U32.AND P2, PT, R124, RZ, PT ;  /* 0x000000ff7c00720c */ /* 0x000fe20003f45070 */
[----:B------:R-:W-:Y:S02]  /*37660*/  IMAD.MOV.U32 R124, RZ, RZ, R139 ;  /* 0x000000ffff7c7224 */ /* 0x000fe400078e008b */
        /* <DEDUP_REMOVED lines=9> */
[----:B------:R-:W4:Y:S04]  /*37700*/  LDL.LU R136, [R1+0x1224] ;  /* 0x0012240001887983 */ /* 0x000f280000300800 */
[----:B------:R-:W4:Y:S04]  /*37710*/  LDL.LU R135, [R1+0x1228] ;  /* 0x0012280001877983 */ /* 0x000f280000300800 */
[----:B------:R1:W-:Y:S01]  /*37720*/  LDGSTS.E [R3+0x2800], [R124.64], P2 ;  /* 0x028000007c037fae */ /* 0x0003e20009121848 */
[----:B---3--:R-:W-:-:S05]  /*37730*/  IADD3 R132, P1, R132, R129, RZ ;  /* 0x0000008184847210 */ /* 0x008fca0007f3e0ff */
        /* <DEDUP_REMOVED lines=9> */
[----:B-1----:R-:W2:Y:S04]  /*377d0*/  LDL.LU R133, [R1+0x122c] ;  /* 0x00122c0001857983 */ /* 0x002ea80000300800 */
[----:B------:R1:W-:Y:S04]  /*377e0*/  LDGSTS.E [R3+0x2a00], [R124.64], P2 ;  /* 0x02a000007c037fae */ /* 0x0003e80009121848 */
[----:B------:R-:W2:Y:S01]  /*377f0*/  LDL.LU R132, [R1+0x1230] ;  /* 0x0012300001847983 */ /* 0x000ea20000300800 */
[----:B-1----:R-:W-:Y:S01]  /*37800*/  IMAD.MOV.U32 R125, RZ, RZ, R127 ;  /* 0x000000ffff7d7224 */ /* 0x002fe200078e007f */
[----:B------:R-:W-:-:S02]  /*37810*/  MOV R124, R126 ;  /* 0x0000007e007c7202 */ /* 0x000fc40000000f00 */
[----:B---3--:R-:W3:Y:S04]  /*37820*/  LDL.LU R127, [R1+0x978] ;  /* 0x00097800017f7983 */ /* 0x008ee80000300800 */
[----:B------:R-:W3:Y:S01]  /*37830*/  LDL.LU R126, [R1+0x97c] ;  /* 0x00097c00017e7983 */ /* 0x000ee20000300800 */
[----:B------:R-:W-:Y:S02]  /*37840*/  ISETP.GT.AND P1, PT, R2, 0x9, PT ;  /* 0x000000090200780c */ /* 0x000fe40003f24270 */
[-C--:B----4-:R-:W-:Y:S01]  /*37850*/  IADD3 R137, P3, R137, R129.reuse, RZ ;  /* 0x0000008189897210 */ /* 0x090fe20007f7e0ff */
[----:B------:R1:W-:Y:S04]  /*37860*/  LDGSTS.E [R3+0x2c00], [R124.64], P2 ;  /* 0x02c000007c037fae */ /* 0x0003e80009121848 */
[----:B------:R-:W-:Y:S01]  /*37870*/  IMAD.X R138, R138, 0x1, R0, P3 ;  /* 0x000000018a8a7824 */ /* 0x000fe200018e0600 */
[----:B------:R-:W-:-:S02]  /*37880*/  IADD3 R131, P4, R131, R129, RZ ;  /* 0x0000008183837210 */ /* 0x000fc40007f9e0ff */
[----:B-1----:R-:W-:Y:S02]  /*37890*/  SEL R124, RZ, 0x4, !P1 ;  /* 0x00000004ff7c7807 */ /* 0x002fe40004800000 */
[----:B------:R-:W-:Y:S02]  /*378a0*/  IADD3.X R134, R134, R0, RZ, P4, !PT ;  /* 0x0000000086867210 */ /* 0x000fe400027fe4ff */
[----:B------:R-:W-:Y:S01]  /*378b0*/  SEL R124, R124, RZ, !P0 ;  /* 0x000000ff7c7c7207 */ /* 0x000fe20004000000 */
[----:B------:R-:W-:Y:S01]  /*378c0*/  STL [R1+0x12b0], R137 ;  /* 0x0012b08901007387 */ /* 0x000fe20000100800 */
[----:B------:R-:W-:Y:S02]  /*378d0*/  IMAD.MOV.U32 R125, RZ, RZ, R138 ;  /* 0x000000ffff7d7224 */ /* 0x000fe400078e008a */
[----:B------:R-:W-:Y:S01]  /*378e0*/  ISETP.NE.U32.AND P1, PT, R124, RZ, PT ;  /* 0x000000ff7c00720c */ /* 0x000fe20003f25070 */
[----:B------:R1:W-:Y:S01]  /*378f0*/  STL [R1+0x12ac], R138 ;  /* 0x0012ac8a01007387 */ /* 0x0003e20000100800 */
[----:B------:R-:W-:-:S03]  /*37900*/  IMAD.MOV.U32 R124, RZ, RZ, R137 ;  /* 0x000000ffff7c7224 */ /* 0x000fc600078e0089 */
[----:B------:R-:W-:Y:S04]  /*37910*/  STL [R1+0x1218], R131 ;  /* 0x0012188301007387 */ /* 0x000fe80000100800 */
[----:B------:R4:W-:Y:S04]  /*37920*/  STL [R1+0x1214], R134 ;  /* 0x0012148601007387 */ /* 0x0009e80000100800 */
[----:B-1----:R-:W3:Y:S04]  /*37930*/  LDL.LU R138, [R1+0x980] ;  /* 0x00098000018a7983 */ /* 0x002ee80000300800 */
[----:B------:R-:W3:Y:S04]  /*37940*/  LDL.LU R137, [R1+0x984] ;  /* 0x0009840001897983 */ /* 0x000ee80000300800 */
[----:B------:R1:W-:Y:S02]  /*37950*/  LDGSTS.E [R3+0x2e00], [R124.64], P2 ;  /* 0x02e000007c037fae */ /* 0x0003e40009121848 */
[----:B-1----:R-:W-:Y:S01]  /*37960*/  IMAD.MOV.U32 R125, RZ, RZ, R134 ;  /* 0x000000ffff7d7224 */ /* 0x002fe200078e0086 */
[----:B------:R-:W-:Y:S01]  /*37970*/  MOV R124, R131 ;  /* 0x00000083007c7202 */ /* 0x000fe20000000f00 */
[----:B----4-:R-:W4:Y:S01]  /*37980*/  LDL.LU R134, [R1+0x988] ;  /* 0x0009880001867983 */ /* 0x010f220000300800 */
[----:B------:R-:W-:-:S03]  /*37990*/  IADD3 R139, P2, R139, R129, RZ ;  /* 0x000000818b8b7210 */ /* 0x000fc60007f5e0ff */
[----:B------:R-:W4:Y:S02]  /*379a0*/  LDL.LU R131, [R1+0x98c] ;  /* 0x00098c0001837983 */ /* 0x000f240000300800 */
[----:B------:R-:W-:Y:S02]  /*379b0*/  IMAD.X R140, R140, 0x1, R0, P2 ;  /* 0x000000018c8c7824 */ /* 0x000fe400010e0600 */
[----:B------:R1:W-:Y:S01]  /*379c0*/  LDGSTS.E [R3+0x4800], [R124.64], P1 ;  /* 0x048000007c037fae */ /* 0x0003e20008921848 */
[----:B------:R-:W-:-:S03]  /*379d0*/  IADD3 R135, P3, R135, R129, RZ ;  /* 0x0000008187877210 */ /* 0x000fc60007f7e0ff */
[----:B------:R-:W-:Y:S01]  /*379e0*/  STL [R1+0x1220], R139 ;  /* 0x0012208b01007387 */ /* 0x000fe20000100800 */
[----:B------:R-:W-:Y:S01]  /*379f0*/  IADD3.X R136, R136, R0, RZ, P3, !PT ;  /* 0x0000000088887210 */ /* 0x000fe20001ffe4ff */
[----:B-1----:R-:W-:Y:S02]  /*37a00*/  IMAD.MOV.U32 R124, RZ, RZ, R139 ;  /* 0x000000ffff7c7224 */ /* 0x002fe400078e008b */
        /* <DEDUP_REMOVED lines=10> */
[----:B------:R-:W4:Y:S04]  /*37ab0*/  LDL.LU R136, [R1+0x9f8] ;  /* 0x0009f80001887983 */ /* 0x000f280000300800 */
[----:B------:R-:W4:Y:S04]  /*37ac0*/  LDL.LU R135, [R1+0x9fc] ;  /* 0x0009fc0001877983 */ /* 0x000f280000300800 */
[----:B------:R1:W-:Y:S02]  /*37ad0*/  LDGSTS.E [R3+0x4c00], [R124.64], P1 ;  /* 0x04c000007c037fae */ /* 0x0003e40008921848 */
[----:B-1----:R-:W-:-:S04]  /*37ae0*/  SEL R124, RZ, 0x4, !P2 ;  /* 0x00000004ff7c7807 */ /* 0x002fc80005000000 */
[----:B------:R-:W-:-:S04]  /*37af0*/  SEL R124, R124, RZ, !P0 ;  /* 0x000000ff7c7c7207 */ /* 0x000fc80004000000 */
[----:B------:R-:W-:Y:S02]  /*37b00*/  ISETP.NE.U32.AND P2, PT, R124, RZ, PT ;  /* 0x000000ff7c00720c */ /* 0x000fe40003f45070 */
[----:B--2---:R-:W-:-:S05]  /*37b10*/  IADD3 R132, P3, R132, R129, RZ ;  /* 0x0000008184847210 */ /* 0x004fca0007f7e0ff */
[----:B------:R-:W-:Y:S01]  /*37b20*/  IMAD.X R133, R133, 0x1, R0, P3 ;  /* 0x0000000185857824 */ /* 0x000fe200018e0600 */
[----:B------:R-:W-:Y:S01]  /*37b30*/  STL [R1+0x1230], R132 ;  /* 0x0012308401007387 */ /* 0x000fe20000100800 */
[----:B------:R-:W-:Y:S01]  /*37b40*/  IMAD.MOV.U32 R124, RZ, RZ, R132 ;  /* 0x000000ffff7c7224 */ /* 0x000fe200078e0084 */
[----:B---3--:R-:W-:Y:S01]  /*37b50*/  IADD3 R126, P4, R126, R129, RZ ;  /* 0x000000817e7e7210 */ /* 0x008fe20007f9e0ff */
        /* <DEDUP_REMOVED lines=10> */
[----:B--2---:R-:W2:Y:S04]  /*37c00*/  LDL.LU R127, [R1+0xa08] ;  /* 0x000a0800017f7983 */ /* 0x004ea80000300800 */
[----:B------:R-:W2:Y:S01]  /*37c10*/  LDL.LU R126, [R1+0xa0c] ;  /* 0x000a0c00017e7983 */ /* 0x000ea20000300800 */
[----:B------:R-:W-:-:S03]  /*37c20*/  IADD3 R137, P1, R137, R129, RZ ;  /* 0x0000008189897210 */ /* 0x000fc60007f3e0ff */
[----:B------:R1:W-:Y:S02]  /*37c30*/  LDGSTS.E [R3+0x6800], [R124.64], P2 ;  /* 0x068000007c037fae */ /* 0x0003e40009121848 */
[----:B------:R-:W-:Y:S02]  /*37c40*/  IMAD.X R138, R138, 0x1, R0, P1 ;  /* 0x000000018a8a7824 */ /* 0x000fe400008e0600 */
[----:B------:R-:W-:Y:S04]  /*37c50*/  STL [R1+0x984], R137 ;  /* 0x0009848901007387 */ /* 0x000fe80000100800 */
[----:B------:R4:W-:Y:S01]  /*37c60*/  STL [R1+0x980], R138 ;  /* 0x0009808a01007387 */ /* 0x0009e20000100800 */
[----:B-1----:R-:W-:Y:S02]  /*37c70*/  IMAD.MOV.U32 R124, RZ, RZ, R137 ;  /* 0x000000ffff7c7224 */ /* 0x002fe400078e0089 */
[----:B------:R-:W-:Y:S01]  /*37c80*/  IMAD.MOV.U32 R125, RZ, RZ, R138 ;  /* 0x000000ffff7d7224 */ /* 0x000fe200078e008a */
[----:B----4-:R-:W-:-:S04]  /*37c90*/  IADD3 R131, P3, R131, R129, RZ ;  /* 0x0000008183837210 */ /* 0x010fc80007f7e0ff */
[----:B------:R1:W-:Y:S01]  /*37ca0*/  LDGSTS.E [R3+0x6a00], [R124.64], P2 ;  /* 0x06a000007c037fae */ /* 0x0003e20009121848 */
[----:B------:R-:W-:-:S03]  /*37cb0*/  IADD3.X R134, R134, R0, RZ, P3, !PT ;  /* 0x0000000086867210 */ /* 0x000fc60001ffe4ff */
[----:B------:R-:W-:Y:S01]  /*37cc0*/  STL [R1+0x98c], R131 ;  /* 0x00098c8301007387 */ /* 0x000fe20000100800 */
[----:B------:R-:W-:-:S03]  /*37cd0*/  ISETP.GT.AND P1, PT, R2, 0x11, PT ;  /* 0x000000110200780c */ /* 0x000fc60003f24270 */
[----:B------:R4:W-:Y:S01]  /*37ce0*/  STL [R1+0x988], R134 ;  /* 0x0009888601007387 */ /* 0x0009e20000100800 */
[----:B-1----:R-:W-:Y:S01]  /*37cf0*/  MOV R124, R131 ;  /* 0x00000083007c7202 */ /* 0x002fe20000000f00 */
[----:B------:R-:W-:Y:S02]  /*37d00*/  IMAD.MOV.U32 R125, RZ, RZ, R134 ;  /* 0x000000ffff7d7224 */ /* 0x000fe400078e0086 */
[----:B------:R-:W2:Y:S04]  /*37d10*/  LDL.LU R138, [R1+0xa10] ;  /* 0x000a1000018a7983 */ /* 0x000ea80000300800 */
[----:B------:R-:W2:Y:S04]  /*37d20*/  LDL.LU R137, [R1+0xa14] ;  /* 0x000a140001897983 */ /* 0x000ea80000300800 */
[----:B----4-:R-:W4:Y:S04]  /*37d30*/  LDL.LU R134, [R1+0xa78] ;  /* 0x000a780001867983 */ /* 0x010f280000300800 */
[----:B------:R-:W4:Y:S04]  /*37d40*/  LDL.LU R131, [R1+0xa7c] ;  /* 0x000a7c0001837983 */ /* 0x000f280000300800 */
[----:B------:R1:W-:Y:S01]  /*37d50*/  LDGSTS.E [R3+0x6c00], [R124.64], P2 ;  /* 0x06c000007c037fae */ /* 0x0003e20009121848 */
[----:B------:R-:W-:-:S02]  /*37d60*/  IADD3 R139, P3, R139, R129, RZ ;  /* 0x000000818b8b7210 */ /* 0x000fc40007f7e0ff */
[----:B-1----:R-:W-:-:S03]  /*37d70*/  SEL R124, RZ, 0x4, !P1 ;  /* 0x00000004ff7c7807 */ /* 0x002fc60004800000 */
[----:B------:R-:W-:Y:S01]  /*37d80*/  IMAD.X R140, R140, 0x1, R0, P3 ;  /* 0x000000018c8c7824 */ /* 0x000fe200018e0600 */
[----:B------:R-:W-:Y:S02]  /*37d90*/  SEL R124, R124, RZ, !P0 ;  /* 0x000000ff7c7c7207 */ /* 0x000fe40004000000 */
[----:B------:R-:W-:Y:S01]  /*37da0*/  IADD3 R135, P4, R135, R129, RZ ;  /* 0x0000008187877210 */ /* 0x000fe20007f9e0ff */
[----:B------:R-:W-:Y:S01]  /*37db0*/  STL [R1+0x994], R139 ;  /* 0x0009948b01007387 */ /* 0x000fe20000100800 */
[----:B------:R-:W-:Y:S02]  /*37dc0*/  ISETP.NE.U32.AND P1, PT, R124, RZ, PT ;  /* 0x000000ff7c00720c */ /* 0x000fe40003f25070 */
[----:B------:R-:W-:Y:S01]  /*37dd0*/  IADD3.X R136, R136, R0, RZ, P4, !PT ;  /* 0x0000000088887210 */ /* 0x000fe200027fe4ff */
[----:B------:R-:W-:Y:S01]  /*37de0*/  IMAD.MOV.U32 R124, RZ, RZ, R139 ;  /* 0x000000ffff7c7224 */ /* 0x000fe200078e008b */
[----:B------:R1:W-:Y:S01]  /*37df0*/  STL [R1+0x990], R140 ;  /* 0x0009908c01007387 */ /* 0x0003e20000100800 */
[----:B------:R-:W-:-:S03]  /*37e00*/  IMAD.MOV.U32 R125, RZ, RZ, R140 ;  /* 0x000000ffff7d7224 */ /* 0x000fc600078e008c */
        /* <DEDUP_REMOVED lines=27> */
[----:B------:R-:W-:Y:S02]  /*37fc0*/  ISETP.GT.AND P2, PT, R2, 0x15, PT ;  /* 0x000000150200780c */ /* 0x000fe40003f44270 */
[-C--:B------:R-:W-:Y:S01]  /*37fd0*/  IADD3 R137, P3, R137, R129.reuse, RZ ;  /* 0x0000008189897210 */ /* 0x080fe20007f7e0ff */
[----:B------:R1:W-:Y:S04]  /*37fe0*/  LDGSTS.E [R3+0x8c00], [R124.64], P1 ;  /* 0x08c000007c037fae */ /* 0x0003e80008921848 */
[----:B------:R-:W-:Y:S01]  /*37ff0*/  IMAD.X R138, R138, 0x1, R0, P3 ;  /* 0x000000018a8a7824 */ /* 0x000fe200018e0600 */
[----:B----4-:R-:W-:-:S02]  /*38000*/  IADD3 R131, P4, R131, R129, RZ ;  /* 0x0000008183837210 */ /* 0x010fc40007f9e0ff */
        /* <DEDUP_REMOVED lines=40> */
[----:B---3--:R-:W-:-:S05]  /*38290*/  IADD3 R132, P3, R132, R129, RZ ;  /* 0x0000008184847210 */ /* 0x008fca0007f7e0ff */
        /* <DEDUP_REMOVED lines=39> */
[----:B------:R-:W-:Y:S01]  /*38510*/  STL [R1+0xb14], R139 ;  /* 0x000b148b01007387 */ /* 0x000fe20000100800 */
[----:B------:R-:W-:Y:S02]  /*38520*/  SEL R124, R124, RZ, !P0 ;  /* 0x000000ff7c7c7207 */ /* 0x000fe40004000000 */
[----:B------:R-:W-:Y:S01]  /*38530*/  IADD3 R135, P4, R135, R129, RZ ;  /* 0x0000008187877210 */ /* 0x000fe20007f9e0ff */
[----:B------:R1:W-:Y:S03]  /*38540*/  STL [R1+0xb10], R140 ;  /* 0x000b108c01007387 */ /* 0x0003e60000100800 */
[----:B------:R-:W-:Y:S01]  /*38550*/  IADD3.X R136, R136, R0, RZ, P4, !PT ;  /* 0x0000000088887210 */ /* 0x000fe200027fe4ff */
[----:B------:R-:W-:Y:S01]  /*38560*/  STL [R1+0xb7c], R135 ;  /* 0x000b7c8701007387 */ /* 0x000fe20000100800 */
[----:B------:R-:W-:Y:S01]  /*38570*/  ISETP.NE.U32.AND P2, PT, R124, RZ, PT ;  /* 0x000000ff7c00720c */ /* 0x000fe20003f45070 */
[----:B------:R-:W-:-:S02]  /*38580*/  IMAD.MOV.U32 R124, RZ, RZ, R139 ;  /* 0x000000ffff7c7224 */ /* 0x000fc400078e008b */
[----:B------:R-:W-:Y:S01]  /*38590*/  IMAD.MOV.U32 R125, RZ, RZ, R140 ;  /* 0x000000ffff7d7224 */ /* 0x000fe200078e008c */
[----:B------:R1:W-:Y:S04]  /*385a0*/  STL [R1+0xb78], R136 ;  /* 0x000b788801007387 */ /* 0x0003e80000100800 */
[----:B-1----:R-:W4:Y:S04]  /*385b0*/  LDL.LU R140, [R1+0xc00] ;  /* 0x000c0000018c7983 */ /* 0x002f280000300800 */
[----:B------:R-:W4:Y:S04]  /*385c0*/  LDL.LU R139, [R1+0xc04] ;  /* 0x000c0400018b7983 */ /* 0x000f280000300800 */
[----:B------:R1:W-:Y:S02]  /*385d0*/  LDGSTS.E [R3+0xce00], [R124.64], P1 ;  /* 0x0ce000007c037fae */ /* 0x0003e40008921848 */
[----:B-1----:R-:W-:Y:S01]  /*385e0*/  IMAD.MOV.U32 R125, RZ, RZ, R136 ;  /* 0x000000ffff7d7224 */ /* 0x002fe200078e0088 */
[----:B------:R-:W-:Y:S01]  /*385f0*/  MOV R124, R135 ;  /* 0x00000087007c7202 */ /* 0x000fe20000000f00 */
        /* <DEDUP_REMOVED lines=20> */
[----:B------:R-:W-:-:S03]  /*38740*/  ISETP.GT.AND P1, PT, R2, 0x21, PT ;  /* 0x000000210200780c */ /* 0x000fc60003f24270 */
[----:B------:R1:W-:Y:S01]  /*38750*/  LDGSTS.E [R3+0xec00], [R124.64], P2 ;  /* 0x0ec000007c037fae */ /* 0x0003e20009121848 */
[----:B------:R-:W-:-:S05]  /*38760*/  IADD3 R137, P3, R137, R129, RZ ;  /* 0x0000008189897210 */ /* 0x000fca0007f7e0ff */
[----:B------:R-:W-:Y:S01]  /*38770*/  IMAD.X R138, R138, 0x1, R0, P3 ;  /* 0x000000018a8a7824 */ /* 0x000fe200018e0600 */
[----:B----4-:R-:W-:Y:S02]  /*38780*/  IADD3 R131, P4, R131, R129, RZ ;  /* 0x0000008183837210 */ /* 0x010fe40007f9e0ff */
        /* <DEDUP_REMOVED lines=19> */
[----:B------:R1:W-:Y:S04]  /*388c0*/  LDGSTS.E [R3+0x10800], [R124.64], P1 ;  /* 0x108000007c037fae */ /* 0x0003e80008921848 */
[----:B------:R-:W-:Y:S01]  /*388d0*/  STL [R1+0xc04], R139 ;  /* 0x000c048b01007387 */ /* 0x000fe20000100800 */
[----:B------:R-:W-:Y:S01]  /*388e0*/  IADD3 R135, P3, R135, R129, RZ ;  /* 0x0000008187877210 */ /* 0x000fe20007f7e0ff */
[----:B-1----:R-:W-:-:S02]  /*388f0*/  IMAD.MOV.U32 R124, RZ, RZ, R139 ;  /* 0x000000ffff7c7224 */ /* 0x002fc400078e008b */
[----:B------:R-:W-:Y:S01]  /*38900*/  IMAD.MOV.U32 R125, RZ, RZ, R140 ;  /* 0x000000ffff7d7224 */ /* 0x000fe200078e008c */
[----:B------:R-:W-:Y:S01]  /*38910*/  IADD3.X R136, R136, R0, RZ, P3, !PT ;  /* 0x0000000088887210 */ /* 0x000fe20001ffe4ff */
[----:B------:R1:W-:Y:S01]  /*38920*/  STL [R1+0xc00], R140 ;  /* 0x000c008c01007387 */ /* 0x0003e20000100800 */
[----:B------:R-:W-:-:S03]  /*38930*/  ISETP.GT.AND P2, PT, R2, 0x25, PT ;  /* 0x000000250200780c */ /* 0x000fc60003f44270 */
[----:B------:R-:W-:Y:S04]  /*38940*/  STL [R1+0xc0c], R135 ;  /* 0x000c0c8701007387 */ /* 0x000fe80000100800 */
[----:B------:R1:W-:Y:S04]  /*38950*/  LDGSTS.E [R3+0x10a00], [R124.64], P1 ;  /* 0x10a000007c037fae */ /* 0x0003e80008921848 */
[----:B------:R1:W-:Y:S04]  /*38960*/  STL [R1+0xc08], R136 ;  /* 0x000c088801007387 */ /* 0x0003e80000100800 */
[----:B-1----:R-:W4:Y:S01]  /*38970*/  LDL.LU R140, [R1+0xc90] ;  /* 0x000c9000018c7983 */ /* 0x002f220000300800 */
[----:B------:R-:W-:Y:S01]  /*38980*/  MOV R124, R135 ;  /* 0x00000087007c7202 */ /* 0x000fe20000000f00 */
[----:B------:R-:W-:-:S02]  /*38990*/  IMAD.MOV.U32 R125, RZ, RZ, R136 ;  /* 0x000000ffff7d7224 */ /* 0x000fc400078e0088 */
[----:B------:R-:W4:Y:S04]  /*389a0*/  LDL.LU R139, [R1+0xc94] ;  /* 0x000c9400018b7983 */ /* 0x000f280000300800 */
        /* <DEDUP_REMOVED lines=33> */
[----:B------:R-:W-:Y:S04]  /*38bc0*/  STL [R1+0xc8c], R131 ;  /* 0x000c8c8301007387 */ /* 0x000fe80000100800 */
[----:B------:R4:W-:Y:S01]  /*38bd0*/  STL [R1+0xc88], R134 ;  /* 0x000c888601007387 */ /* 0x0009e20000100800 */
[----:B------:R-:W-:-:S03]  /*38be0*/  ISETP.GT.AND P1, PT, R2, 0x29, PT ;  /* 0x000000290200780c */ /* 0x000fc60003f24270 */
[----:B------:R-:W2:Y:S01]  /*38bf0*/  LDL.LU R138, [R1+0xd10] ;  /* 0x000d1000018a7983 */ /* 0x000ea20000300800 */
[----:B-1----:R-:W-:Y:S01]  /*38c00*/  MOV R124, R131 ;  /* 0x00000083007c7202 */ /* 0x002fe20000000f00 */
[----:B------:R-:W-:Y:S02]  /*38c10*/  IMAD.MOV.U32 R125, RZ, RZ, R134 ;  /* 0x000000ffff7d7224 */ /* 0x000fe400078e0086 */
[----:B------:R-:W2:Y:S04]  /*38c20*/  LDL.LU R137, [R1+0xd14] ;  /* 0x000d140001897983 */ /* 0x000ea80000300800 */
[----:B----4-:R-:W4:Y:S04]  /*38c30*/  LDL.LU R134, [R1+0xd78] ;  /* 0x000d780001867983 */ /* 0x010f280000300800 */
[----:B------:R-:W4:Y:S04]  /*38c40*/  LDL.LU R131, [R1+0xd7c] ;  /* 0x000d7c0001837983 */ /* 0x000f280000300800 */
[----:B------:R1:W-:Y:S02]  /*38c50*/  LDGSTS.E [R3+0x12c00], [R124.64], P2 ;  /* 0x12c000007c037fae */ /* 0x0003e40009121848 */
[----:B-1----:R-:W-:-:S02]  /*38c60*/  SEL R124, RZ, 0x4, !P1 ;  /* 0x00000004ff7c7807 */ /* 0x002fc40004800000 */
[----:B------:R-:W-:Y:S02]  /*38c70*/  IADD3 R139, P3, R139, R129, RZ ;  /* 0x000000818b8b7210 */ /* 0x000fe40007f7e0ff */
[----:B------:R-:W-:-:S03]  /*38c80*/  SEL R124, R124, RZ, !P0 ;  /* 0x000000ff7c7c7207 */ /* 0x000fc60004000000 */
        /* <DEDUP_REMOVED lines=60> */
[----:B------:R-:W-:Y:S04]  /*39050*/  STL [R1+0xd84], R139 ;  /* 0x000d848b01007387 */ /* 0x000fe80000100800 */
[----:B------:R1:W-:Y:S01]  /*39060*/  STL [R1+0xd80], R140 ;  /* 0x000d808c01007387 */ /* 0x0003e20000100800 */
[----:B------:R-:W-:Y:S01]  /*39070*/  IADD3 R135, P3, R135, R129, RZ ;  /* 0x0000008187877210 */ /* 0x000fe20007f7e0ff */
[----:B-1----:R-:W-:-:S02]  /*39080*/  IMAD.MOV.U32 R124, RZ, RZ, R139 ;  /* 0x000000ffff7c7224 */ /* 0x002fc400078e008b */
[----:B------:R-:W-:Y:S01]  /*39090*/  IMAD.MOV.U32 R125, RZ, RZ, R140 ;  /* 0x000000ffff7d7224 */ /* 0x000fe200078e008c */
[----:B------:R-:W-:Y:S01]  /*390a0*/  IADD3.X R136, R136, R0, RZ, P3, !PT ;  /* 0x0000000088887210 */ /* 0x000fe20001ffe4ff */
[----:B------:R-:W-:Y:S01]  /*390b0*/  STL [R1+0xd8c], R135 ;  /* 0x000d8c8701007387 */ /* 0x000fe20000100800 */
[----:B------:R-:W-:-:S03]  /*390c0*/  ISETP.GT.AND P1, PT, R2, 0x31, PT ;  /* 0x000000310200780c */ /* 0x000fc60003f24270 */
[----:B------:R1:W-:Y:S04]  /*390d0*/  LDGSTS.E [R3+0x16a00], [R124.64], P2 ;  /* 0x16a000007c037fae */ /* 0x0003e80009121848 */
[----:B------:R1:W-:Y:S04]  /*390e0*/  STL [R1+0xd88], R136 ;  /* 0x000d888801007387 */ /* 0x0003e80000100800 */
[----:B------:R-:W4:Y:S01]  /*390f0*/  LDL.LU R140, [R1+0xe10] ;  /* 0x000e1000018c7983 */ /* 0x000f220000300800 */
[----:B-1----:R-:W-:Y:S01]  /*39100*/  MOV R124, R135 ;  /* 0x00000087007c7202 */ /* 0x002fe20000000f00 */
        /* <DEDUP_REMOVED lines=18> */
[----:B-1----:R-:W3:Y:S04]  /*39230*/  LDL.LU R133, [R1+0xe80] ;  /* 0x000e800001857983 */ /* 0x002ee80000300800 */
[----:B------:R-:W3:Y:S04]  /*39240*/  LDL.LU R132, [R1+0xe84] ;  /* 0x000e840001847983 */ /* 0x000ee80000300800 */
[----:B------:R1:W-:Y:S02]  /*39250*/  LDGSTS.E [R3+0x16e00], [R124.64], P2 ;  /* 0x16e000007c037fae */ /* 0x0003e40009121848 */
[----:B-1----:R-:W-:Y:S01]  /*39260*/  IMAD.MOV.U32 R125, RZ, RZ, R127 ;  /* 0x000000ffff7d7224 */ /* 0x002fe200078e007f */
[----:B------:R-:W-:Y:S01]  /*39270*/  MOV R124, R126 ;  /* 0x0000007e007c7202 */ /* 0x000fe20000000f00 */
[----:B--2---:R-:W2:Y:S04]  /*39280*/  LDL.LU R127, [R1+0xe88] ;  /* 0x000e8800017f7983 */ /* 0x004ea80000300800 */
[----:B------:R-:W2:Y:S01]  /*39290*/  LDL.LU R126, [R1+0xe8c] ;  /* 0x000e8c00017e7983 */ /* 0x000ea20000300800 */
[----:B------:R-:W-:-:S03]  /*392a0*/  IADD3 R137, P2, R137, R129, RZ ;  /* 0x0000008189897210 */ /* 0x000fc60007f5e0ff */
[----:B------:R1:W-:Y:S02]  /*392b0*/  LDGSTS.E [R3+0x18800], [R124.64], P1 ;  /* 0x188000007c037fae */ /* 0x0003e40008921848 */
[----:B------:R-:W-:Y:S02]  /*392c0*/  IMAD.X R138, R138, 0x1, R0, P2 ;  /* 0x000000018a8a7824 */ /* 0x000fe400010e0600 */
[----:B------:R-:W-:Y:S01]  /*392d0*/  STL [R1+0xe04], R137 ;  /* 0x000e048901007387 */ /* 0x000fe20000100800 */
[----:B-1----:R-:W-:Y:S02]  /*392e0*/  IMAD.MOV.U32 R124, RZ, RZ, R137 ;  /* 0x000000ffff7c7224 */ /* 0x002fe400078e0089 */
[----:B------:R-:W-:Y:S01]  /*392f0*/  IMAD.MOV.U32 R125, RZ, RZ, R138 ;  /* 0x000000ffff7d7224 */ /* 0x000fe200078e008a */
[----:B----4-:R-:W-:-:S04]  /*39300*/  IADD3 R131, P3, R131, R129, RZ ;  /* 0x0000008183837210 */ /* 0x010fc80007f7e0ff */
        /* <DEDUP_REMOVED lines=8> */
[----:B----4-:R-:W4:Y:S04]  /*39390*/  LDL.LU R138, [R1+0xe90] ;  /* 0x000e9000018a7983 */ /* 0x010f280000300800 */
[----:B------:R-:W4:Y:S04]  /*393a0*/  LDL.LU R137, [R1+0xe94] ;  /* 0x000e940001897983 */ /* 0x000f280000300800 */
[----:B------:R1:W-:Y:S04]  /*393b0*/  LDGSTS.E [R3+0x18c00], [R124.64], P1 ;  /* 0x18c000007c037fae */ /* 0x0003e80008921848 */
[----:B-1----:R-:W4:Y:S04]  /*393c0*/  LDL.LU R134, [R1+0xef8] ;  /* 0x000ef80001867983 */ /* 0x002f280000300800 */
[----:B------:R-:W4:Y:S01]  /*393d0*/  LDL.LU R131, [R1+0xefc] ;  /* 0x000efc0001837983 */ /* 0x000f220000300800 */
[----:B------:R-:W-:-:S02]  /*393e0*/  SEL R124, RZ, 0x4, !P2 ;  /* 0x00000004ff7c7807 */ /* 0x000fc40005000000 */
[----:B------:R-:W-:Y:S02]  /*393f0*/  IADD3 R139, P3, R139, R129, RZ ;  /* 0x000000818b8b7210 */ /* 0x000fe40007f7e0ff */
[----:B------:R-:W-:-:S03]  /*39400*/  SEL R124, R124, RZ, !P0 ;  /* 0x000000ff7c7c7207 */ /* 0x000fc60004000000 */
[----:B------:R-:W-:Y:S01]  /*39410*/  IMAD.X R140, R140, 0x1, R0, P3 ;  /* 0x000000018c8c7824 */ /* 0x000fe200018e0600 */
[----:B------:R-:W-:Y:S01]  /*39420*/  IADD3 R135, P4, R135, R129, RZ ;  /* 0x0000008187877210 */ /* 0x000fe20007f9e0ff */
[----:B------:R-:W-:Y:S01]  /*39430*/  STL [R1+0xe14], R139 ;  /* 0x000e148b01007387 */ /* 0x000fe20000100800 */
[----:B------:R-:W-:Y:S02]  /*39440*/  ISETP.NE.U32.AND P2, PT, R124, RZ, PT ;  /* 0x000000ff7c00720c */ /* 0x000fe40003f45070 */
[----:B------:R-:W-:Y:S01]  /*39450*/  IADD3.X R136, R136, R0, RZ, P4, !PT ;  /* 0x0000000088887210 */ /* 0x000fe200027fe4ff */
[----:B------:R1:W-:Y:S01]  /*39460*/  STL [R1+0xe10], R140 ;  /* 0x000e108c01007387 */ /* 0x0003e20000100800 */
[----:B------:R-:W-:Y:S02]  /*39470*/  IMAD.MOV.U32 R124, RZ, RZ, R139 ;  /* 0x000000ffff7c7224 */ /* 0x000fe400078e008b */
[----:B------:R-:W-:Y:S01]  /*39480*/  IMAD.MOV.U32 R125, RZ, RZ, R140 ;  /* 0x000000ffff7d7224 */ /* 0x000fe200078e008c */
[----:B------:R-:W-:Y:S04]  /*39490*/  STL [R1+0xe7c], R135 ;  /* 0x000e7c8701007387 */ /* 0x000fe80000100800 */
[----:B------:R-:W-:Y:S04]  /*394a0*/  STL [R1+0xe78], R136 ;  /* 0x000e788801007387 */ /* 0x000fe80000100800 */
[----:B------:R-:W4:Y:S04]  /*394b0*/  LDL.LU R142, [R1+0xf00] ;  /* 0x000f0000018e7983 */ /* 0x000f280000300800 */
[----:B------:R-:W4:Y:S04]  /*394c0*/  LDL.LU R141, [R1+0xf04] ;  /* 0x000f0400018d7983 */ /* 0x000f280000300800 */
[----:B------:R1:W-:Y:S04]  /*394d0*/  LDGSTS.E [R3+0x18e00], [R124.64], P1 ;  /* 0x18e000007c037fae */ /* 0x0003e80008921848 */
[----:B-1----:R-:W4:Y:S04]  /*394e0*/  LDL.LU R140, [R1+0xf08] ;  /* 0x000f0800018c7983 */ /* 0x002f280000300800 */
[----:B------:R-:W4:Y:S01]  /*394f0*/  LDL.LU R139, [R1+0xf0c] ;  /* 0x000f0c00018b7983 */ /* 0x000f220000300800 */
[----:B------:R-:W-:Y:S01]  /*39500*/  MOV R124, R135 ;  /* 0x00000087007c7202 */ /* 0x000fe20000000f00 */
[----:B------:R-:W-:-:S05]  /*39510*/  IMAD.MOV.U32 R125, RZ, RZ, R136 ;  /* 0x000000ffff7d7224 */ /* 0x000fca00078e0088 */
[----:B------:R1:W-:Y:S01]  /*39520*/  LDGSTS.E [R3+0x1a800], [R124.64], P2 ;  /* 0x1a8000007c037fae */ /* 0x0003e20009121848 */
[----:B---3--:R-:W-:-:S05]  /*39530*/  IADD3 R132, P1, R132, R129, RZ ;  /* 0x0000008184847210 */ /* 0x008fca0007f3e0ff */
        /* <DEDUP_REMOVED lines=14> */
[----:B-1----:R-:W3:Y:S04]  /*39620*/  LDL.LU R127, [R1+0xf10] ;  /* 0x000f1000017f7983 */ /* 0x002ee80000300800 */
[----:B------:R-:W3:Y:S01]  /*39630*/  LDL.LU R126, [R1+0xf14] ;  /* 0x000f1400017e7983 */ /* 0x000ee20000300800 */
[----:B--2---:R-:W-:-:S03]  /*39640*/  SEL R124, RZ, 0x4, !P1 ;  /* 0x00000004ff7c7807 */ /* 0x004fc60004800000 */
[----:B------:R-:W2:Y:S01]  /*39650*/  LDL.LU R135, [R1+0xf78] ;  /* 0x000f780001877983 */ /* 0x000ea20000300800 */
[----:B------:R-:W-:-:S03]  /*39660*/  SEL R124, R124, RZ, !P0 ;  /* 0x000000ff7c7c7207 */ /* 0x000fc60004000000 */
[----:B------:R-:W2:Y:S01]  /*39670*/  LDL.LU R132, [R1+0xf7c] ;  /* 0x000f7c0001847983 */ /* 0x000ea20000300800 */
[----:B------:R-:W-:-:S03]  /*39680*/  ISETP.NE.U32.AND P1, PT, R124, RZ, PT ;  /* 0x000000ff7c00720c */ /* 0x000fc60003f25070 */
[----:B------:R-:W2:Y:S04]  /*39690*/  LDL.LU R136, [R1+0xf80] ;  /* 0x000f800001887983 */ /* 0x000ea80000300800 */
[----:B------:R-:W2:Y:S01]  /*396a0*/  LDL.LU R133, [R1+0xf84] ;  /* 0x000f840001857983 */ /* 0x000ea20000300800 */
[----:B----4-:R-:W-:-:S05]  /*396b0*/  IADD3 R137, P3, R137, R129, RZ ;  /* 0x0000008189897210 */ /* 0x010fca0007f7e0ff */
        /* <DEDUP_REMOVED lines=12> */
[----:B----4-:R-:W3:Y:S04]  /*39780*/  LDL.LU R138, [R1+0xf88] ;  /* 0x000f8800018a7983 */ /* 0x010ee80000300800 */
[----:B------:R-:W3:Y:S04]  /*39790*/  LDL.LU R137, [R1+0xf8c] ;  /* 0x000f8c0001897983 */ /* 0x000ee80000300800 */
[----:B------:R1:W-:Y:S01]  /*397a0*/  LDGSTS.E [R3+0x1c800], [R124.64], P1 ;  /* 0x1c8000007c037fae */ /* 0x0003e20008921848 */
[----:B------:R-:W-:-:S03]  /*397b0*/  IADD3 R141, P2, R141, R129, RZ ;  /* 0x000000818d8d7210 */ /* 0x000fc60007f5e0ff */
[----:B-1----:R-:W3:Y:S02]  /*397c0*/  LDL.LU R134, [R1+0xf90] ;  /* 0x000f900001867983 */ /* 0x002ee40000300800 */
[----:B------:R-:W-:Y:S02]  /*397d0*/  IMAD.X R142, R142, 0x1, R0, P2 ;  /* 0x000000018e8e7824 */ /* 0x000fe400010e0600 */
[----:B------:R-:W3:Y:S01]  /*397e0*/  LDL.LU R131, [R1+0xf94] ;  /* 0x000f940001837983 */ /* 0x000ee20000300800 */
[----:B------:R-:W-:Y:S01]  /*397f0*/  IMAD.MOV.U32 R124, RZ, RZ, R141 ;  /* 0x000000ffff7c7224 */ /* 0x000fe200078e008d */
[----:B------:R-:W-:Y:S01]  /*39800*/  IADD3 R139, P3, R139, R129, RZ ;  /* 0x000000818b8b7210 */ /* 0x000fe20007f7e0ff */
[----:B------:R-:W-:-:S03]  /*39810*/  IMAD.MOV.U32 R125, RZ, RZ, R142 ;  /* 0x000000ffff7d7224 */ /* 0x000fc600078e008e */
[----:B------:R-:W-:Y:S02]  /*39820*/  IADD3.X R140, R140, R0, RZ, P3, !PT ;  /* 0x000000008c8c7210 */ /* 0x000fe40001ffe4ff */
[----:B------:R1:W-:Y:S01]  /*39830*/  LDGSTS.E [R3+0x1ca00], [R124.64], P1 ;  /* 0x1ca000007c037fae */ /* 0x0003e20008921848 */
        /* <DEDUP_REMOVED lines=11> */
[----:B---3--:R-:W-:-:S05]  /*398f0*/  IADD3 R126, P3, R126, R129, RZ ;  /* 0x000000817e7e7210 */ /* 0x008fca0007f7e0ff */
[----:B------:R-:W-:Y:S01]  /*39900*/  IMAD.X R127, R127, 0x1, R0, P3 ;  /* 0x000000017f7f7824 */ /* 0x000fe200018e0600 */
[----:B------:R-:W-:Y:S01]  /*39910*/  STL [R1+0xf14], R126 ;  /* 0x000f147e01007387 */ /* 0x000fe20000100800 */
[----:B------:R-:W-:Y:S02]  /*39920*/  MOV R124, R126 ;  /* 0x0000007e007c7202 */ /* 0x000fe40000000f00 */
[----:B------:R-:W-:Y:S01]  /*39930*/  IMAD.MOV.U32 R125, RZ, RZ, R127 ;  /* 0x000000ffff7d7224 */ /* 0x000fe200078e007f */
[----:B------:R1:W-:Y:S04]  /*39940*/  STL [R1+0xf10], R127 ;  /* 0x000f107f01007387 */ /* 0x0003e80000100800 */
[----:B------:R3:W-:Y:S04]  /*39950*/  LDGSTS.E [R3+0x1ce00], [R124.64], P1 ;  /* 0x1ce000007c037fae */ /* 0x0007e80008921848 */
[----:B-1----:R-:W4:Y:S04]  /*39960*/  LDL.LU R127, [R1+0x1308] ;  /* 0x00130800017f7983 */ /* 0x002f280000300800 */
[----:B------:R-:W4:Y:S01]  /*39970*/  LDL.LU R126, [R1+0x1334] ;  /* 0x00133400017e7983 */ /* 0x000f220000300800 */
[----:B--2---:R-:W-:-:S02]  /*39980*/  IADD3 R132, P1, R132, R129, RZ ;  /* 0x0000008184847210 */ /* 0x004fc40007f3e0ff */
[----:B------:R-:W-:-:S03]  /*39990*/  IADD3 R133, P3, R133, R129, RZ ;  /* 0x0000008185857210 */ /* 0x000fc60007f7e0ff */
[----:B------:R-:W-:Y:S01]  /*399a0*/  IMAD.X R135, R135, 0x1, R0, P1 ;  /* 0x0000000187877824 */ /* 0x000fe200008e0600 */
[----:B------:R-:W-:Y:S01]  /*399b0*/  IADD3.X R136, R136, R0, RZ, P3, !PT ;  /* 0x0000000088887210 */ /* 0x000fe20001ffe4ff */
[----:B------:R-:W-:Y:S01]  /*399c0*/  STL [R1+0xf7c], R132 ;  /* 0x000f7c8401007387 */ /* 0x000fe20000100800 */
[----:B---3--:R-:W-:Y:S02]  /*399d0*/  IMAD.MOV.U32 R124, RZ, RZ, R132 ;  /* 0x000000ffff7c7224 */ /* 0x008fe400078e0084 */
[----:B------:R-:W-:Y:S01]  /*399e0*/  IMAD.MOV.U32 R125, RZ, RZ, R135 ;  /* 0x000000ffff7d7224 */ /* 0x000fe200078e0087 */
[----:B------:R1:W-:Y:S04]  /*399f0*/  STL [R1+0xf78], R135 ;  /* 0x000f788701007387 */ /* 0x0003e80000100800 */
[----:B------:R-:W-:Y:S04]  /*39a00*/  STL [R1+0xf84], R133 ;  /* 0x000f848501007387 */ /* 0x000fe80000100800 */
[----:B------:R2:W-:Y:S04]  /*39a10*/  LDGSTS.E [R3+0x1e800], [R124.64], P2 ;  /* 0x1e8000007c037fae */ /* 0x0005e80009121848 */
[----:B-1----:R-:W3:Y:S04]  /*39a20*/  LDL.LU R135, [R1+0x130c] ;  /* 0x00130c0001877983 */ /* 0x002ee80000300800 */
[----:B------:R1:W-:Y:S04]  /*39a30*/  STL [R1+0xf80], R136 ;  /* 0x000f808801007387 */ /* 0x0003e80000100800 */
[----:B------:R-:W3:Y:S01]  /*39a40*/  LDL.LU R132, [R1+0x1304] ;  /* 0x0013040001847983 */ /* 0x000ee20000300800 */
[----:B--2---:R-:W-:Y:S01]  /*39a50*/  IMAD.MOV.U32 R125, RZ, RZ, R136 ;  /* 0x000000ffff7d7224 */ /* 0x004fe200078e0088 */
[----:B------:R-:W-:-:S02]  /*39a60*/  MOV R124, R133 ;  /* 0x00000085007c7202 */ /* 0x000fc40000000f00 */
[----:B-1----:R-:W2:Y:S01]  /*39a70*/  LDL.LU R136, [R1+0x1300] ;  /* 0x0013000001887983 */ /* 0x002ea20000300800 */
[----:B------:R-:W-:-:S03]  /*39a80*/  IADD3 R137, P1, R137, R129, RZ ;  /* 0x0000008189897210 */ /* 0x000fc60007f3e0ff */
[----:B------:R-:W2:Y:S02]  /*39a90*/  LDL.LU R133, [R1+0x12f8] ;  /* 0x0012f80001857983 */ /* 0x000ea40000300800 */
[----:B------:R-:W-:Y:S02]  /*39aa0*/  IMAD.X R138, R138, 0x1, R0, P1 ;  /* 0x000000018a8a7824 */ /* 0x000fe400008e0600 */
[----:B------:R1:W-:Y:S01]  /*39ab0*/  LDGSTS.E [R3+0x1ea00], [R124.64], P2 ;  /* 0x1ea000007c037fae */ /* 0x0003e20009121848 */
[----:B------:R-:W-:-:S03]  /*39ac0*/  IADD3 R131, P3, R131, R129, RZ ;  /* 0x0000008183837210 */ /* 0x000fc60007f7e0ff */
[----:B------:R-:W-:Y:S01]  /*39ad0*/  STL [R1+0xf8c], R137 ;  /* 0x000f8c8901007387 */ /* 0x000fe20000100800 */
[----:B------:R-:W-:Y:S01]  /*39ae0*/  IADD3.X R134, R134, R0, RZ, P3, !PT ;  /* 0x0000000086867210 */ /* 0x000fe20001ffe4ff */
[----:B-1----:R-:W-:Y:S02]  /*39af0*/  IMAD.MOV.U32 R124, RZ, RZ, R137 ;  /* 0x000000ffff7c7224 */ /* 0x002fe400078e0089 */
[----:B------:R-:W-:Y:S01]  /*39b00*/  IMAD.MOV.U32 R125, RZ, RZ, R138 ;  /* 0x000000ffff7d7224 */ /* 0x000fe200078e008a */
[----:B------:R1:W-:Y:S04]  /*39b10*/  STL [R1+0xf88], R138 ;  /* 0x000f888a01007387 */ /* 0x0003e80000100800 */
[----:B------:R1:W-:Y:S04]  /*39b20*/  STL [R1+0xf94], R131 ;  /* 0x000f948301007387 */ /* 0x0003e80000100800 */
[----:B------:R1:W-:Y:S01]  /*39b30*/  STL [R1+0xf90], R134 ;  /* 0x000f908601007387 */ /* 0x0003e20000100800 */
[----:B------:R-:W-:-:S03]  /*39b40*/  ISETP.GT.AND P1, PT, R2, 0x2, PT ;  /* 0x000000020200780c */ /* 0x000fc60003f24270 */
[----:B------:R1:W-:Y:S04]  /*39b50*/  LDGSTS.E [R3+0x1ec00], [R124.64], P2 ;  /* 0x1ec000007c037fae */ /* 0x0003e80009121848 */
[----:B------:R-:W2:Y:S04]  /*39b60*/  LDL.LU R140, [R1+0x12f0] ;  /* 0x0012f000018c7983 */ /* 0x000ea80000300800 */
[----:B------:R-:W2:Y:S01]  /*39b70*/  LDL.LU R139, [R1+0x12fc] ;  /* 0x0012fc00018b7983 */ /* 0x000ea20000300800 */
[----:B-1----:R-:W-:Y:S01]  /*39b80*/  MOV R124, R131 ;  /* 0x00000083007c7202 */ /* 0x002fe20000000f00 */
[----:B------:R-:W-:-:S02]  /*39b90*/  IMAD.MOV.U32 R125, RZ, RZ, R134 ;  /* 0x000000ffff7d7224 */ /* 0x000fc400078e0086 */
[----:B------:R-:W2:Y:S04]  /*39ba0*/  LDL.LU R138, [R1+0x12b4] ;  /* 0x0012b400018a7983 */ /* 0x000ea80000300800 */
        /* <DEDUP_REMOVED lines=9> */
[----:B----4-:R-:W-:-:S05]  /*39c40*/  IADD3 R126, P2, R126, R129, RZ ;  /* 0x000000817e7e7210 */ /* 0x010fca0007f5e0ff */
[----:B------:R-:W-:Y:S01]  /*39c50*/  IMAD.X R127, R127, 0x1, R0, P2 ;  /* 0x000000017f7f7824 */ /* 0x000fe200010e0600 */
[----:B------:R-:W-:Y:S04]  /*39c60*/  STL [R1+0x1334], R126 ;  /* 0x0013347e01007387 */ /* 0x000fe80000100800 */
[----:B------:R1:W-:Y:S01]  /*39c70*/  STL [R1+0x1308], R127 ;  /* 0x0013087f01007387 */ /* 0x0003e20000100800 */
[----:B------:R-:W-:-:S03]  /*39c80*/  IMAD.MOV.U32 R125, RZ, RZ, R127 ;  /* 0x000000ffff7d7224 */ /* 0x000fc600078e007f */
[----:B------:R-:W4:Y:S01]  /*39c90*/  LDL.LU R134, [R1+0x12bc] ;  /* 0x0012bc0001867983 */ /* 0x000f220000300800 */
[----:B------:R-:W-:-:S03]  /*39ca0*/  MOV R124, R126 ;  /* 0x0000007e007c7202 */ /* 0x000fc60000000f00 */
[----:B------:R-:W4:Y:S04]  /*39cb0*/  LDL.LU R131, [R1+0x12c0] ;  /* 0x0012c00001837983 */ /* 0x000f280000300800 */
[----:B-1----:R-:W4:Y:S04]  /*39cc0*/  LDL.LU R127, [R1+0x12c4] ;  /* 0x0012c400017f7983 */ /* 0x002f280000300800 */
[----:B------:R-:W4:Y:S01]  /*39cd0*/  LDL.LU R126, [R1+0x12c8] ;  /* 0x0012c800017e7983 */ /* 0x000f220000300800 */
[----:B---3--:R-:W-:-:S03]  /*39ce0*/  IADD3 R135, P2, R135, R129, RZ ;  /* 0x0000008187877210 */ /* 0x008fc60007f5e0ff */
        /* <DEDUP_REMOVED lines=16> */
[----:B--2---:R-:W3:Y:S04]  /*39df0*/  LDL.LU R133, [R1+0x1234] ;  /* 0x0012340001857983 */ /* 0x004ee80000300800 */
[----:B------:R-:W3:Y:S01]  /*39e00*/  LDL.LU R132, [R1+0x1238] ;  /* 0x0012380001847983 */ /* 0x000ee20000300800 */
        /* <DEDUP_REMOVED lines=37> */
[----:B----4-:R-:W4:Y:S04]  /*3a060*/  LDL.LU R127, [R1+0x998] ;  /* 0x00099800017f7983 */ /* 0x010f280000300800 */
[----:B------:R-:W4:Y:S01]  /*3a070*/  LDL.LU R126, [R1+0x99c] ;  /* 0x00099c00017e7983 */ /* 0x000f220000300800 */
[----:B------:R-:W-:Y:S02]  /*3a080*/  ISETP.GT.AND P1, PT, R2, 0xa, PT ;  /* 0x0000000a0200780c */ /* 0x000fe40003f24270 */
[-C--:B---3--:R-:W-:Y:S01]  /*3a090*/  IADD3 R135, P3, R135, R129.reuse, RZ ;  /* 0x0000008187877210 */ /* 0x088fe20007f7e0ff */
        /* <DEDUP_REMOVED lines=13> */
[----:B-1----:R-:W4:Y:S04]  /*3a170*/  LDL.LU R136, [R1+0x9a0] ;  /* 0x0009a00001887983 */ /* 0x002f280000300800 */
[----:B------:R-:W4:Y:S04]  /*3a180*/  LDL.LU R135, [R1+0x9a4] ;  /* 0x0009a40001877983 */ /* 0x000f280000300800 */
[----:B------:R1:W-:Y:S02]  /*3a190*/  LDGSTS.E [R3+0x3600], [R124.64], P2 ;  /* 0x036000007c037fae */ /* 0x0003e40009121848 */
[----:B-1----:R-:W-:Y:S01]  /*3a1a0*/  IMAD.MOV.U32 R125, RZ, RZ, R133 ;  /* 0x000000ffff7d7224 */ /* 0x002fe200078e0085 */
[----:B------:R-:W-:Y:S01]  /*3a1b0*/  MOV R124, R132 ;  /* 0x00000084007c7202 */ /* 0x000fe20000000f00 */
[----:B---3--:R-:W3:Y:S01]  /*3a1c0*/  LDL.LU R133, [R1+0x9a8] ;  /* 0x0009a80001857983 */ /* 0x008ee20000300800 */
[----:B------:R-:W-:-:S03]  /*3a1d0*/  IADD3 R139, P2, R139, R129, RZ ;  /* 0x000000818b8b7210 */ /* 0x000fc60007f5e0ff */
[----:B------:R-:W3:Y:S02]  /*3a1e0*/  LDL.LU R132, [R1+0x9ac] ;  /* 0x0009ac0001847983 */ /* 0x000ee40000300800 */
        /* <DEDUP_REMOVED lines=26> */
[----:B----4-:R-:W-:Y:S01]  /*3a390*/  IADD3 R126, P4, R126, R129, RZ ;  /* 0x000000817e7e7210 */ /* 0x010fe20007f9e0ff */
        /* <DEDUP_REMOVED lines=19> */
[----:B---3--:R-:W-:-:S04]  /*3a4d0*/  IADD3 R132, P3, R132, R129, RZ ;  /* 0x0000008184847210 */ /* 0x008fc80007f7e0ff */
        /* <DEDUP_REMOVED lines=9> */
[----:B---3--:R-:W3:Y:S04]  /*3a570*/  LDL.LU R133, [R1+0xa98] ;  /* 0x000a980001857983 */ /* 0x008ee80000300800 */
[----:B------:R-:W3:Y:S04]  /*3a580*/  LDL.LU R132, [R1+0xa9c] ;  /* 0x000a9c0001847983 */ /* 0x000ee80000300800 */
        /* <DEDUP_REMOVED lines=43> */
[----:B---3--:R-:W-:-:S02]  /*3a840*/  IADD3 R132, P4, R132, R129, RZ ;  /* 0x0000008184847210 */ /* 0x008fc40007f9e0ff */
        /* <DEDUP_REMOVED lines=119> */
[----:B---3--:R-:W-:Y:S02]  /*3afc0*/  IADD3 R132, P4, R132, R129, RZ ;  /* 0x0000008184847210 */ /* 0x008fe40007f9e0ff */
        /* <DEDUP_REMOVED lines=30> */
[----:B-1----:R-:W3:Y:S01]  /*3b1b0*/  LDL.LU R140, [R1+0xcb0] ;  /* 0x000cb000018c7983 */ /* 0x002ee20000300800 */
[----:B------:R-:W-:Y:S01]  /*3b1c0*/  MOV R124, R137 ;  /* 0x00000089007c7202 */ /* 0x000fe20000000f00 */
[----:B------:R-:W-:-:S02]  /*3b1d0*/  IMAD.MOV.U32 R125, RZ, RZ, R138 ;  /* 0x000000ffff7d7224 */ /* 0x000fc400078e008a */
        /* <DEDUP_REMOVED lines=41> */
[----:B---3--:R-:W3:Y:S04]  /*3b470*/  LDL.LU R133, [R1+0xd98] ;  /* 0x000d980001857983 */ /* 0x008ee80000300800 */
[----:B------:R-:W3:Y:S04]  /*3b480*/  LDL.LU R132, [R1+0xd9c] ;  /* 0x000d9c0001847983 */ /* 0x000ee80000300800 */
        /* <DEDUP_REMOVED lines=74> */
[----:B------:R-:W3:Y:S01]  /*3b930*/  LDL.LU R140, [R1+0xe30] ;  /* 0x000e3000018c7983 */ /* 0x000ee20000300800 */
[----:B-1----:R-:W-:Y:S01]  /*3b940*/  MOV R124, R137 ;  /* 0x00000089007c7202 */ /* 0x002fe20000000f00 */
        /* <DEDUP_REMOVED lines=105> */
[----:B------:R1:W-:Y:S01]  /*3bfe0*/  LDGSTS.E [R3+0x1d000], [R124.64], P1 ;  /* 0x1d0000007c037fae */ /* 0x0003e20008921848 */
[----:B------:R-:W-:-:S03]  /*3bff0*/  IADD3 R141, P2, R141, R129, RZ ;  /* 0x000000818d8d7210 */ /* 0x000fc60007f5e0ff */
[----:B-1----:R-:W4:Y:S02]  /*3c000*/  LDL.LU R133, [R1+0xfb0] ;  /* 0x000fb00001857983 */ /* 0x002f240000300800 */
[----:B------:R-:W-:Y:S02]  /*3c010*/  IMAD.X R142, R142, 0x1, R0, P2 ;  /* 0x000000018e8e7824 */ /* 0x000fe400010e0600 */
[----:B------:R-:W4:Y:S01]  /*3c020*/  LDL.LU R132, [R1+0xfb4] ;  /* 0x000fb40001847983 */ /* 0x000f220000300800 */
        /* <DEDUP_REMOVED lines=29> */
[----:B------:R-:W-:Y:S02]  /*3c200*/  STL [R1+0xf9c], R131 ;  /* 0x000f9c8301007387 */ /* 0x000fe40000100800 */
[----:B----4-:R-:W-:Y:S02]  /*3c210*/  IMAD.MOV.U32 R125, RZ, RZ, R138 ;  /* 0x000000ffff7d7224 */ /* 0x010fe400078e008a */
[----:B------:R1:W-:Y:S01]  /*3c220*/  STL [R1+0xf98], R138 ;  /* 0x000f988a01007387 */ /* 0x0003e20000100800 */
[----:B------:R-:W-:-:S03]  /*3c230*/  IMAD.MOV.U32 R124, RZ, RZ, R131 ;  /* 0x000000ffff7c7224 */ /* 0x000fc600078e0083 */
[----:B------:R2:W-:Y:S04]  /*3c240*/  STL [R1+0xfa4], R134 ;  /* 0x000fa48601007387 */ /* 0x0005e80000100800 */
[----:B------:R4:W-:Y:S04]  /*3c250*/  LDGSTS.E [R3+0x1f000], [R124.64], P2 ;  /* 0x1f0000007c037fae */ /* 0x0009e80009121848 */
[----:B-1----:R-:W3:Y:S04]  /*3c260*/  LDL.LU R138, [R1+0x12ec] ;  /* 0x0012ec00018a7983 */ /* 0x002ee80000300800 */
[----:B------:R1:W-:Y:S04]  /*3c270*/  STL [R1+0xfa0], R137 ;  /* 0x000fa08901007387 */ /* 0x0003e80000100800 */
[----:B------:R-:W3:Y:S01]  /*3c280*/  LDL.LU R131, [R1+0x12e4] ;  /* 0x0012e40001837983 */ /* 0x000ee20000300800 */
[----:B----4-:R-:W-:-:S03]  /*3c290*/  MOV R124, R134 ;  /* 0x00000086007c7202 */ /* 0x010fc60000000f00 */
[----:B------:R-:W4:Y:S01]  /*3c2a0*/  LDL.LU R139, [R1+0x12e0] ;  /* 0x0012e000018b7983 */ /* 0x000f220000300800 */
[----:B------:R-:W-:Y:S01]  /*3c2b0*/  IMAD.MOV.U32 R125, RZ, RZ, R137 ;  /* 0x000000ffff7d7224 */ /* 0x000fe200078e0089 */
[-C--:B------:R-:W-:Y:S02]  /*3c2c0*/  IADD3 R135, P1, R135, R129.reuse, RZ ;  /* 0x0000008187877210 */ /* 0x080fe40007f3e0ff */
[----:B--2---:R-:W2:Y:S03]  /*3c2d0*/  LDL.LU R134, [R1+0x12d8] ;  /* 0x0012d80001867983 */ /* 0x004ea60000300800 */
[----:B------:R-:W-:Y:S01]  /*3c2e0*/  IMAD.X R136, R136, 0x1, R0, P1 ;  /* 0x0000000188887824 */ /* 0x000fe200008e0600 */
        /* <DEDUP_REMOVED lines=12> */
[----:B-1----:R-:W2:Y:S01]  /*3c3b0*/  LDL.LU R136, [R1+0x12dc] ;  /* 0x0012dc0001887983 */ /* 0x002ea20000300800 */
[----:B------:R-:W-:Y:S01]  /*3c3c0*/  MOV R124, R132 ;  /* 0x00000084007c7202 */ /* 0x000fe20000000f00 */
[----:B------:R-:W-:-:S02]  /*3c3d0*/  IMAD.MOV.U32 R125, RZ, RZ, R133 ;  /* 0x000000ffff7d7224 */ /* 0x000fc400078e0085 */
[----:B------:R-:W2:Y:S04]  /*3c3e0*/  LDL.LU R135, [R1+0x1268] ;  /* 0x0012680001877983 */ /* 0x000ea80000300800 */
[----:B------:R-:W2:Y:S04]  /*3c3f0*/  LDL.LU R132, [R1+0x12d4] ;  /* 0x0012d40001847983 */ /* 0x000ea80000300800 */
[----:B------:R1:W-:Y:S01]  /*3c400*/  LDGSTS.E [R3+0x1f600], [R124.64], P2 ;  /* 0x1f6000007c037fae */ /* 0x0003e20009121848 */
[----:B------:R-:W-:Y:S02]  /*3c410*/  LOP3.LUT R130, R130, 0x60, RZ, 0x3c, !PT ;  /* 0x0000006082827812 */ /* 0x000fe400078e3cff */
[----:B-1----:R-:W-:-:S04]  /*3c420*/  SEL R3, RZ, 0x4, !P1 ;  /* 0x00000004ff037807 */ /* 0x002fc80004800000 */
[----:B------:R-:W-:-:S04]  /*3c430*/  SEL R3, R3, RZ, !P0 ;  /* 0x000000ff03037207 */ /* 0x000fc80004000000 */
[----:B------:R-:W-:Y:S01]  /*3c440*/  ISETP.NE.U32.AND P1, PT, R3, RZ, PT ;  /* 0x000000ff0300720c */ /* 0x000fe20003f25070 */
[----:B------:R-:W-:-:S04]  /*3c450*/  IMAD.U32 R3, RZ, RZ, UR5 ;  /* 0x00000005ff037e24 */ /* 0x000fc8000f8e00ff */
[----:B------:R-:W-:Y:S01]  /*3c460*/  IMAD R3, R3, 0x20000, R130 ;  /* 0x0002000003037824 */ /* 0x000fe200078e0282 */
[----:B---3--:R-:W-:-:S04]  /*3c470*/  IADD3 R126, P2, R126, R129, RZ ;  /* 0x000000817e7e7210 */ /* 0x008fc80007f5e0ff */
[----:B------:R-:W-:Y:S01]  /*3c480*/  IADD3.X R127, R127, R0, RZ, P2, !PT ;  /* 0x000000007f7f7210 */ /* 0x000fe200017fe4ff */
[----:B------:R-:W-:Y:S04]  /*3c490*/  STL [R1+0x12f4], R126 ;  /* 0x0012f47e01007387 */ /* 0x000fe80000100800 */
[----:B------:R1:W-:Y:S01]  /*3c4a0*/  STL [R1+0x12e8], R127 ;  /* 0x0012e87f01007387 */ /* 0x0003e20000100800 */
[----:B------:R-:W-:-:S03]  /*3c4b0*/  MOV R125, R127 ;  /* 0x0000007f007d7202 */ /* 0x000fc60000000f00 */
[----:B------:R-:W3:Y:S01]  /*3c4c0*/  LDL.LU R133, [R1+0x1260] ;  /* 0x0012600001857983 */ /* 0x000ee20000300800 */
[----:B------:R-:W-:-:S03]  /*3c4d0*/  IMAD.MOV.U32 R124, RZ, RZ, R126 ;  /* 0x000000ffff7c7224 */ /* 0x000fc600078e007e */
[----:B------:R-:W3:Y:S04]  /*3c4e0*/  LDL.LU R130, [R1+0x126c] ;  /* 0x00126c0001827983 */ /* 0x000ee80000300800 */
[----:B-1----:R-:W3:Y:S04]  /*3c4f0*/  LDL.LU R127, [R1+0x1258] ;  /* 0x00125800017f7983 */ /* 0x002ee80000300800 */
[----:B------:R-:W3:Y:S01]  /*3c500*/  LDL.LU R126, [R1+0x1264] ;  /* 0x00126400017e7983 */ /* 0x000ee20000300800 */
[----:B------:R-:W-:-:S03]  /*3c510*/  IADD3 R138, P2, R138, R129, RZ ;  /* 0x000000818a8a7210 */ /* 0x000fc60007f5e0ff */
[----:B------:R1:W-:Y:S01]  /*3c520*/  LDGSTS.E [R3+0x1800], [R124.64], P1 ;  /* 0x018000007c037fae */ /* 0x0003e20008921848 */
[----:B------:R-:W-:Y:S01]  /*3c530*/  IADD3 R131, P3, R131, R129, RZ ;  /* 0x0000008183837210 */ /* 0x000fe20007f7e0ff */
[--C-:B----4-:R-:W-:Y:S02]  /*3c540*/  IMAD.X R139, R139, 0x1, R0.reuse, P2 ;  /* 0x000000018b8b7824 */ /* 0x110fe400010e0600 */
[----:B------:R-:W-:Y:S02]  /*3c550*/  STL [R1+0x12ec], R138 ;  /* 0x0012ec8a01007387 */ /* 0x000fe40000100800 */
[----:B--2---:R-:W-:Y:S01]  /*3c560*/  IMAD.X R134, R134, 0x1, R0, P3 ;  /* 0x0000000186867824 */ /* 0x004fe200018e0600 */
[----:B-1----:R-:W-:Y:S01]  /*3c570*/  MOV R124, R138 ;  /* 0x0000008a007c7202 */ /* 0x002fe20000000f00 */
[----:B------:R-:W-:Y:S01]  /*3c580*/  IMAD.MOV.U32 R125, RZ, RZ, R139 ;  /* 0x000000ffff7d7224 */ /* 0x000fe200078e008b */
[----:B------:R1:W-:Y:S04]  /*3c590*/  STL [R1+0x12e0], R139 ;  /* 0x0012e08b01007387 */ /* 0x0003e80000100800 */
[----:B------:R-:W-:Y:S04]  /*3c5a0*/  STL [R1+0x12e4], R131 ;  /* 0x0012e48301007387 */ /* 0x000fe80000100800 */
[----:B------:R2:W-:Y:S01]  /*3c5b0*/  STL [R1+0x12d8], R134 ;  /* 0x0012d88601007387 */ /* 0x0005e20000100800 */
[----:B------:R-:W-:-:S03]  /*3c5c0*/  ISETP.GT.AND P2, PT, R2, 0x7, PT ;  /* 0x000000070200780c */ /* 0x000fc60003f44270 */
[----:B------:R4:W-:Y:S04]  /*3c5d0*/  LDGSTS.E [R3+0x1a00], [R124.64], P1 ;  /* 0x01a000007c037fae */ /* 0x0009e80008921848 */
[----:B-1----:R-:W3:Y:S04]  /*3c5e0*/  LDL.LU R139, [R1+0x11f0] ;  /* 0x0011f000018b7983 */ /* 0x002ee80000300800 */
[----:B------:R-:W3:Y:S01]  /*3c5f0*/  LDL.LU R138, [R1+0x125c] ;  /* 0x00125c00018a7983 */ /* 0x000ee20000300800 */
[----:B----4-:R-:W-:Y:S01]  /*3c600*/  IMAD.MOV.U32 R124, RZ, RZ, R131 ;  /* 0x000000ffff7c7224 */ /* 0x010fe200078e0083 */
[----:B------:R-:W-:-:S02]  /*3c610*/  MOV R125, R134 ;  /* 0x00000086007d7202 */ /* 0x000fc40000000f00 */
[----:B--2---:R-:W4:Y:S04]  /*3c620*/  LDL.LU R134, [R1+0x11e8] ;  /* 0x0011e80001867983 */ /* 0x004f280000300800 */
[----:B------:R-:W4:Y:S04]  /*3c630*/  LDL.LU R131, [R1+0x1254] ;  /* 0x0012540001837983 */ /* 0x000f280000300800 */
[----:B------:R1:W-:Y:S01]  /*3c640*/  LDGSTS.E [R3+0x1c00], [R124.64], P1 ;  /* 0x01c000007c037fae */ /* 0x0003e20008921848 */
[----:B------:R-:W-:Y:S02]  /*3c650*/  IADD3 R136, P3, R136, R129, RZ ;  /* 0x0000008188887210 */ /* 0x000fe40007f7e0ff */
[----:B-1----:R-:W-:-:S02]  /*3c660*/  SEL R124, RZ, 0x4, !P2 ;  /* 0x00000004ff7c7807 */ /* 0x002fc40005000000 */
[----:B------:R-:W-:Y:S01]  /*3c670*/  IADD3 R132, P4, R132, R129, RZ ;  /* 0x0000008184847210 */ /* 0x000fe20007f9e0ff */
[--C-:B------:R-:W-:Y:S01]  /*3c680*/  IMAD.X R137, R137, 0x1, R0.reuse, P3 ;  /* 0x0000000189897824 */ /* 0x100fe200018e0600 */
[----:B------:R-:W-:Y:S01]  /*3c690*/  SEL R124, R124, RZ, !P0 ;  /* 0x000000ff7c7c7207 */ /* 0x000fe20004000000 */
[----:B------:R-:W-:Y:S02]  /*3c6a0*/  STL [R1+0x12dc], R136 ;  /* 0x0012dc8801007387 */ /* 0x000fe40000100800 */
[----:B------:R-:W-:Y:S01]  /*3c6b0*/  IMAD.X R135, R135, 0x1, R0, P4 ;  /* 0x0000000187877824 */ /* 0x000fe200020e0600 */
[----:B------:R-:W-:Y:S01]  /*3c6c0*/  ISETP.NE.U32.AND P2, PT, R124, RZ, PT ;  /* 0x000000ff7c00720c */ /* 0x000fe20003f45070 */
[----:B------:R-:W-:Y:S01]  /*3c6d0*/  IMAD.MOV.U32 R125, RZ, RZ, R137 ;  /* 0x000000ffff7d7224 */ /* 0x000fe200078e0089 */
[----:B------:R-:W-:Y:S01]  /*3c6e0*/  MOV R124, R136 ;  /* 0x00000088007c7202 */ /* 0x000fe20000000f00 */
[----:B------:R1:W-:Y:S04]  /*3c6f0*/  STL [R1+0x1270], R137 ;  /* 0x0012708901007387 */ /* 0x0003e80000100800 */
[----:B------:R-:W-:Y:S04]  /*3c700*/  STL [R1+0x12d4], R132 ;  /* 0x0012d48401007387 */ /* 0x000fe80000100800 */
[----:B------:R1:W-:Y:S04]  /*3c710*/  STL [R1+0x1268], R135 ;  /* 0x0012688701007387 */ /* 0x0003e80000100800 */
[----:B-1----:R-:W4:Y:S04]  /*3c720*/  LDL.LU R137, [R1+0x11e0] ;  /* 0x0011e00001897983 */ /* 0x002f280000300800 */
[----:B------:R1:W-:Y:S04]  /*3c730*/  LDGSTS.E [R3+0x1e00], [R124.64], P1 ;  /* 0x01e000007c037fae */ /* 0x0003e80008921848 */
[----:B------:R-:W4:Y:S01]  /*3c740*/  LDL.LU R136, [R1+0x11ec] ;  /* 0x0011ec0001887983 */ /* 0x000f220000300800 */
[----:B-1----:R-:W-:Y:S01]  /*3c750*/  MOV R125, R135 ;  /* 0x00000087007d7202 */ /* 0x002fe20000000f00 */
[----:B------:R-:W-:-:S02]  /*3c760*/  IMAD.MOV.U32 R124, RZ, RZ, R132 ;  /* 0x000000ffff7c7224 */ /* 0x000fc400078e0084 */
[----:B------:R-:W4:Y:S04]  /*3c770*/  LDL.LU R135, [R1+0x11d8] ;  /* 0x0011d80001877983 */ /* 0x000f280000300800 */
[----:B------:R-:W4:Y:S04]  /*3c780*/  LDL.LU R132, [R1+0x11e4] ;  /* 0x0011e40001847983 */ /* 0x000f280000300800 */
[----:B------:R1:W-:Y:S01]  /*3c790*/  LDGSTS.E [R3+0x3800], [R124.64], P2 ;  /* 0x038000007c037fae */ /* 0x0003e20009121848 */
[----:B---3--:R-:W-:-:S05]  /*3c7a0*/  IADD3 R130, P1, R130, R129, RZ ;  /* 0x0000008182827210 */ /* 0x008fca0007f3e0ff */
[----:B------:R-:W-:Y:S01]  /*3c7b0*/  IMAD.X R133, R133, 0x1, R0, P1 ;  /* 0x0000000185857824 */ /* 0x000fe200008e0600 */
[----:B------:R-:W-:-:S03]  /*3c7c0*/  IADD3 R126, P3, R126, R129, RZ ;  /* 0x000000817e7e7210 */ /* 0x000fc60007f7e0ff */
[----:B-1----:R-:W-:Y:S01]  /*3c7d0*/  IMAD.MOV.U32 R125, RZ, RZ, R133 ;  /* 0x000000ffff7d7224 */ /* 0x002fe200078e0085 */
[----:B------:R-:W-:Y:S01]  /*3c7e0*/  MOV R124, R130 ;  /* 0x00000082007c7202 */ /* 0x000fe20000000f00 */
[----:B------:R-:W-:Y:S01]  /*3c7f0*/  STL [R1+0x126c], R130 ;  /* 0x00126c8201007387 */ /* 0x000fe20000100800 */
[----:B------:R-:W-:-:S03]  /*3c800*/  IMAD.X R127, R127, 0x1, R0, P3 ;  /* 0x000000017f7f7824 */ /* 0x000fc600018e0600 */
[----:B------:R1:W-:Y:S04]  /*3c810*/  STL [R1+0x1260], R133 ;  /* 0x0012608501007387 */ /* 0x0003e80000100800 */
[----:B------:R-:W-:Y:S04]  /*3c820*/  STL [R1+0x1264], R126 ;  /* 0x0012647e01007387 */ /* 0x000fe80000100800 */
[----:B------:R3:W-:Y:S04]  /*3c830*/  STL [R1+0x1258], R127 ;  /* 0x0012587f01007387 */ /* 0x0007e80000100800 */
[----:B------:R3:W-:Y:S04]  /*3c840*/  LDGSTS.E [R3+0x3a00], [R124.64], P2 ;  /* 0x03a000007c037fae */ /* 0x0007e80009121848 */
[----:B-1----:R-:W2:Y:S04]  /*3c850*/  LDL.LU R133, [R1+0x954] ;  /* 0x0009540001857983 */ /* 0x002ea80000300800 */
[----:B------:R-:W2:Y:S01]  /*3c860*/  LDL.LU R130, [R1+0x11dc] ;  /* 0x0011dc0001827983 */ /* 0x000ea20000300800 */
[----:B---3--:R-:W-:Y:S01]  /*3c870*/  MOV R125, R127 ;  /* 0x0000007f007d7202 */ /* 0x008fe20000000f00 */
[----:B------:R-:W-:-:S02]  /*3c880*/  IMAD.MOV.U32 R124, RZ, RZ, R126 ;  /* 0x000000ffff7c7224 */ /* 0x000fc400078e007e */
[----:B------:R-:W3:Y:S04]  /*3c890*/  LDL.LU R127, [R1+0x9b8] ;  /* 0x0009b800017f7983 */ /* 0x000ee80000300800 */
[----:B------:R-:W3:Y:S01]  /*3c8a0*/  LDL.LU R126, [R1+0x9bc] ;  /* 0x0009bc00017e7983 */ /* 0x000ee20000300800 */
[----:B------:R-:W-:Y:S02]  /*3c8b0*/  ISETP.GT.AND P1, PT, R2, 0xb, PT ;  /* 0x0000000b0200780c */ /* 0x000fe40003f24270 */
[-C--:B------:R-:W-:Y:S01]  /*3c8c0*/  IADD3 R138, P3, R138, R129.reuse, RZ ;  /* 0x000000818a8a7210 */ /* 0x080fe20007f7e0ff */
[----:B------:R1:W-:Y:S04]  /*3c8d0*/  LDGSTS.E [R3+0x3c00], [R124.64], P2 ;  /* 0x03c000007c037fae */ /* 0x0003e80009121848 */
[----:B------:R-:W-:Y:S01]  /*3c8e0*/  IMAD.X R139, R139, 0x1, R0, P3 ;  /* 0x000000018b8b7824 */ /* 0x000fe200018e0600 */
[----:B----4-:R-:W-:-:S02]  /*3c8f0*/  IADD3 R131, P4, R131, R129, RZ ;  /* 0x0000008183837210 */ /* 0x010fc40007f9e0ff */
[----:B-1----:R-:W-:-:S04]  /*3c900*/  SEL R124, RZ, 0x4, !P1 ;  /* 0x00000004ff7c7807 */ /* 0x002fc80004800000 */
[----:B------:R-:W-:Y:S01]  /*3c910*/  SEL R124, R124, RZ, !P0 ;  /* 0x000000ff7c7c7207 */ /* 0x000fe20004000000 */
[----:B------:R-:W-:Y:S01]  /*3c920*/  IMAD.X R134, R134, 0x1, R0, P4 ;  /* 0x0000000186867824 */ /* 0x000fe200020e0600 */
[----:B------:R-:W-:Y:S01]  /*3c930*/  STL [R1+0x125c], R138 ;  /* 0x00125c8a01007387 */ /* 0x000fe20000100800 */
[----:B------:R-:W-:Y:S01]  /*3c940*/  IMAD.MOV.U32 R125, RZ, RZ, R139 ;  /* 0x000000ffff7d7224 */ /* 0x000fe200078e008b */
[----:B------:R-:W-:Y:S02]  /*3c950*/  ISETP.NE.U32.AND P1, PT, R124, RZ, PT ;  /* 0x000000ff7c00720c */ /* 0x000fe40003f25070 */
[----:B------:R-:W-:Y:S01]  /*3c960*/  MOV R124, R138 ;  /* 0x0000008a007c7202 */ /* 0x000fe20000000f00 */
[----:B------:R1:W-:Y:S04]  /*3c970*/  STL [R1+0x11f0], R139 ;  /* 0x0011f08b01007387 */ /* 0x0003e80000100800 */
[----:B------:R-:W-:Y:S04]  /*3c980*/  STL [R1+0x1254], R131 ;  /* 0x0012548301007387 */ /* 0x000fe80000100800 */
[----:B------:R4:W-:Y:S04]  /*3c990*/  STL [R1+0x11e8], R134 ;  /* 0x0011e88601007387 */ /* 0x0009e80000100800 */
[----:B-1----:R-:W3:Y:S04]  /*3c9a0*/  LDL.LU R139, [R1+0x9c0] ;  /* 0x0009c000018b7983 */ /* 0x002ee80000300800 */
[----:B------:R1:W-:Y:S04]  /*3c9b0*/  LDGSTS.E [R3+0x3e00], [R124.64], P2 ;  /* 0x03e000007c037fae */ /* 0x0003e80009121848 */
[----:B------:R-:W3:Y:S01]  /*3c9c0*/  LDL.LU R138, [R1+0x9c4] ;  /* 0x0009c400018a7983 */ /* 0x000ee20000300800 */
[----:B-1----:R-:W-:Y:S01]  /*3c9d0*/  MOV R125, R134 ;  /* 0x00000086007d7202 */ /* 0x002fe20000000f00 */
[----:B------:R-:W-:-:S02]  /*3c9e0*/  IMAD.MOV.U32 R124, RZ, RZ, R131 ;  /* 0x000000ffff7c7224 */ /* 0x000fc400078e0083 */
[----:B----4-:R-:W4:Y:S04]  /*3c9f0*/  LDL.LU R134, [R1+0x9c8] ;  /* 0x0009c80001867983 */ /* 0x010f280000300800 */
[----:B------:R-:W4:Y:S01]  /*3ca00*/  LDL.LU R131, [R1+0x9cc] ;  /* 0x0009cc0001837983 */ /* 0x000f220000300800 */
[----:B------:R-:W-:-:S03]  /*3ca10*/  IADD3 R136, P2, R136, R129, RZ ;  /* 0x0000008188887210 */ /* 0x000fc60007f5e0ff */
[----:B------:R1:W-:Y:S02]  /*3ca20*/  LDGSTS.E [R3+0x5800], [R124.64], P1 ;  /* 0x058000007c037fae */ /* 0x0003e40008921848 */
[--C-:B------:R-:W-:Y:S01]  /*3ca30*/  IMAD.X R137, R137, 0x1, R0.reuse, P2 ;  /* 0x0000000189897824 */ /* 0x100fe200010e0600 */
[----:B------:R-:W-:Y:S01]  /*3ca40*/  IADD3 R132, P3, R132, R129, RZ ;  /* 0x0000008184847210 */ /* 0x000fe20007f7e0ff */
[----:B------:R-:W-:Y:S01]  /*3ca50*/  STL [R1+0x11ec], R136 ;  /* 0x0011ec8801007387 */ /* 0x000fe20000100800 */
[----:B-1----:R-:W-:Y:S01]  /*3ca60*/  MOV R124, R136 ;  /* 0x00000088007c7202 */ /* 0x002fe20000000f00 */
[----:B------:R-:W-:Y:S02]  /*3ca70*/  IMAD.MOV.U32 R125, RZ, RZ, R137 ;  /* 0x000000ffff7d7224 */ /* 0x000fe400078e0089 */
[----:B------:R-:W-:Y:S01]  /*3ca80*/  IMAD.X R135, R135, 0x1, R0, P3 ;  /* 0x0000000187877824 */ /* 0x000fe200018e0600 */
[----:B------:R1:W-:Y:S04]  /*3ca90*/  STL [R1+0x11e0], R137 ;  /* 0x0011e08901007387 */ /* 0x0003e80000100800 */
[----:B------:R-:W-:Y:S04]  /*3caa0*/  STL [R1+0x11e4], R132 ;  /* 0x0011e48401007387 */ /* 0x000fe80000100800 */
[----:B------:R1:W-:Y:S01]  /*3cab0*/  STL [R1+0x11d8], R135 ;  /* 0x0011d88701007387 */ /* 0x0003e20000100800 */
[----:B------:R-:W-:-:S03]  /*3cac0*/  ISETP.GT.AND P2, PT, R2, 0xf, PT ;  /* 0x0000000f0200780c */ /* 0x000fc60003f44270 */
[----:B------:R1:W-:Y:S04]  /*3cad0*/  LDGSTS.E [R3+0x5a00], [R124.64], P1 ;  /* 0x05a000007c037fae */ /* 0x0003e80008921848 */
[----:B-1----:R-:W4:Y:S04]  /*3cae0*/  LDL.LU R137, [R1+0x9d0] ;  /* 0x0009d00001897983 */ /* 0x002f280000300800 */
[----:B------:R-:W4:Y:S01]  /*3caf0*/  LDL.LU R136, [R1+0x9d4] ;  /* 0x0009d40001887983 */ /* 0x000f220000300800 */
[----:B------:R-:W-:Y:S01]  /*3cb00*/  IMAD.MOV.U32 R124, RZ, RZ, R132 ;  /* 0x000000ffff7c7224 */ /* 0x000fe200078e0084 */
[----:B------:R-:W-:-:S02]  /*3cb10*/  MOV R125, R135 ;  /* 0x00000087007d7202 */ /* 0x000fc40000000f00 */
[----:B------:R-:W4:Y:S04]  /*3cb20*/  LDL.LU R135, [R1+0xa38] ;  /* 0x000a380001877983 */ /* 0x000f280000300800 */
[----:B------:R-:W4:Y:S04]  /*3cb30*/  LDL.LU R132, [R1+0xa3c] ;  /* 0x000a3c0001847983 */ /* 0x000f280000300800 */
[----:B------:R1:W-:Y:S02]  /*3cb40*/  LDGSTS.E [R3+0x5c00], [R124.64], P1 ;  /* 0x05c000007c037fae */ /* 0x0003e40008921848 */
[----:B-1----:R-:W-:-:S04]  /*3cb50*/  SEL R124, RZ, 0x4, !P2 ;  /* 0x00000004ff7c7807 */ /* 0x002fc80005000000 */
[----:B------:R-:W-:-:S04]  /*3cb60*/  SEL R124, R124, RZ, !P0 ;  /* 0x000000ff7c7c7207 */ /* 0x000fc80004000000 */
[----:B------:R-:W-:Y:S02]  /*3cb70*/  ISETP.NE.U32.AND P2, PT, R124, RZ, PT ;  /* 0x000000ff7c00720c */ /* 0x000fe40003f45070 */
[----:B--2---:R-:W-:-:S05]  /*3cb80*/  IADD3 R130, P3, R130, R129, RZ ;  /* 0x0000008182827210 */ /* 0x004fca0007f7e0ff */
[--C-:B------:R-:W-:Y:S01]  /*3cb90*/  IMAD.X R133, R133, 0x1, R0.reuse, P3 ;  /* 0x0000000185857824 */ /* 0x100fe200018e0600 */
[----:B---3--:R-:W-:Y:S01]  /*3cba0*/  IADD3 R126, P4, R126, R129, RZ ;  /* 0x000000817e7e7210 */ /* 0x008fe20007f9e0ff */
[----:B------:R-:W-:Y:S01]  /*3cbb0*/  STL [R1+0x11dc], R130 ;  /* 0x0011dc8201007387 */ /* 0x000fe20000100800 */
[----:B------:R-:W-:Y:S01]  /*3cbc0*/  MOV R124, R130 ;  /* 0x00000082007c7202 */ /* 0x000fe20000000f00 */
[----:B------:R-:W-:Y:S02]  /*3cbd0*/  IMAD.MOV.U32 R125, RZ, RZ, R133 ;  /* 0x000000ffff7d7224 */ /* 0x000fe400078e0085 */
[----:B------:R-:W-:Y:S01]  /*3cbe0*/  IMAD.X R127, R127, 0x1, R0, P4 ;  /* 0x000000017f7f7824 */ /* 0x000fe200020e0600 */
        /* <DEDUP_REMOVED lines=8> */
[----:B--2---:R-:W2:Y:S04]  /*3cc70*/  LDL.LU R127, [R1+0xa48] ;  /* 0x000a4800017f7983 */ /* 0x004ea80000300800 */
[----:B------:R-:W2:Y:S04]  /*3cc80*/  LDL.LU R126, [R1+0xa4c] ;  /* 0x000a4c00017e7983 */ /* 0x000ea80000300800 */
[----:B------:R1:W-:Y:S01]  /*3cc90*/  LDGSTS.E [R3+0x7800], [R124.64], P2 ;  /* 0x078000007c037fae */ /* 0x0003e20009121848 */
[----:B------:R-:W-:-:S05]  /*3cca0*/  IADD3 R138, P1, R138, R129, RZ ;  /* 0x000000818a8a7210 */ /* 0x000fca0007f3e0ff */
[--C-:B------:R-:W-:Y:S01]  /*3ccb0*/  IMAD.X R139, R139, 0x1, R0.reuse, P1 ;  /* 0x000000018b8b7824 */ /* 0x100fe200008e0600 */
[----:B------:R-:W-:Y:S01]  /*3ccc0*/  STL [R1+0x9c4], R138 ;  /* 0x0009c48a01007387 */ /* 0x000fe20000100800 */
[----:B----4-:R-:W-:Y:S02]  /*3ccd0*/  IADD3 R131, P3, R131, R129, RZ ;  /* 0x0000008183837210 */ /* 0x010fe40007f7e0ff */
[----:B-1----:R-:W-:Y:S01]  /*3cce0*/  IMAD.MOV.U32 R125, RZ, RZ, R139 ;  /* 0x000000ffff7d7224 */ /* 0x002fe200078e008b */
[----:B------:R-:W-:Y:S02]  /*3ccf0*/  MOV R124, R138 ;  /* 0x0000008a007c7202 */ /* 0x000fe40000000f00 */
[----:B------:R-:W-:Y:S01]  /*3cd00*/  IMAD.X R134, R134, 0x1, R0, P3 ;  /* 0x0000000186867824 */ /* 0x000fe200018e0600 */
[----:B------:R1:W-:Y:S04]  /*3cd10*/  STL [R1+0x9c0], R139 ;  /* 0x0009c08b01007387 */ /* 0x0003e80000100800 */
[----:B------:R-:W-:Y:S04]  /*3cd20*/  STL [R1+0x9cc], R131 ;  /* 0x0009cc8301007387 */ /* 0x000fe80000100800 */
[----:B------:R4:W-:Y:S01]  /*3cd30*/  STL [R1+0x9c8], R134 ;  /* 0x0009c88601007387 */ /* 0x0009e20000100800 */
[----:B------:R-:W-:-:S03]  /*3cd40*/  ISETP.GT.AND P1, PT, R2, 0x13, PT ;  /* 0x000000130200780c */ /* 0x000fc60003f24270 */
[----:B------:R4:W-:Y:S04]  /*3cd50*/  LDGSTS.E [R3+0x7a00], [R124.64], P2 ;  /* 0x07a000007c037fae */ /* 0x0009e80009121848 */
[----:B-1----:R-:W2:Y:S04]  /*3cd60*/  LDL.LU R139, [R1+0xa50] ;  /* 0x000a5000018b7983 */ /* 0x002ea80000300800 */
[----:B------:R-:W2:Y:S01]  /*3cd70*/  LDL.LU R138, [R1+0xa54] ;  /* 0x000a5400018a7983 */ /* 0x000ea20000300800 */
[----:B----4-:R-:W-:Y:S01]  /*3cd80*/  IMAD.MOV.U32 R124, RZ, RZ, R131 ;  /* 0x000000ffff7c7224 */ /* 0x010fe200078e0083 */
[----:B------:R-:W-:-:S02]  /*3cd90*/  MOV R125, R134 ;  /* 0x00000086007d7202 */ /* 0x000fc40000000f00 */
[----:B------:R-:W2:Y:S04]  /*3cda0*/  LDL.LU R134, [R1+0xab8] ;  /* 0x000ab80001867983 */ /* 0x000ea80000300800 */
[----:B------:R-:W2:Y:S01]  /*3cdb0*/  LDL.LU R131, [R1+0xabc] ;  /* 0x000abc0001837983 */ /* 0x000ea20000300800 */
[----:B------:R-:W-:-:S03]  /*3cdc0*/  IADD3 R136, P3, R136, R129, RZ ;  /* 0x0000008188887210 */ /* 0x000fc60007f7e0ff */
[----:B------:R1:W-:Y:S02]  /*3cdd0*/  LDGSTS.E [R3+0x7c00], [R124.64], P2 ;  /* 0x07c000007c037fae */ /* 0x0003e40009121848 */
[----:B------:R-:W-:Y:S01]  /*3cde0*/  IMAD.X R137, R137, 0x1, R0, P3 ;  /* 0x0000000189897824 */ /* 0x000fe200018e0600 */
[----:B------:R-:W-:Y:S02]  /*3cdf0*/  IADD3 R132, P4, R132, R129, RZ ;  /* 0x0000008184847210 */ /* 0x000fe40007f9e0ff */
        /* <DEDUP_REMOVED lines=10> */
[----:B-1----:R-:W2:Y:S04]  /*3cea0*/  LDL.LU R137, [R1+0xac0] ;  /* 0x000ac00001897983 */ /* 0x002ea80000300800 */
[----:B------:R1:W-:Y:S04]  /*3ceb0*/  LDGSTS.E [R3+0x7e00], [R124.64], P2 ;  /* 0x07e000007c037fae */ /* 0x0003e80009121848 */
[----:B------:R-:W2:Y:S01]  /*3cec0*/  LDL.LU R136, [R1+0xac4] ;  /* 0x000ac40001887983 */ /* 0x000ea20000300800 */
[----:B-1----:R-:W-:Y:S01]  /*3ced0*/  MOV R125, R135 ;  /* 0x00000087007d7202 */ /* 0x002fe20000000f00 */
[----:B------:R-:W-:-:S02]  /*3cee0*/  IMAD.MOV.U32 R124, RZ, RZ, R132 ;  /* 0x000000ffff7c7224 */ /* 0x000fc400078e0084 */
[----:B------:R-:W2:Y:S04]  /*3cef0*/  LDL.LU R135, [R1+0xac8] ;  /* 0x000ac80001877983 */ /* 0x000ea80000300800 */
[----:B------:R-:W2:Y:S04]  /*3cf00*/  LDL.LU R132, [R1+0xacc] ;  /* 0x000acc0001847983 */ /* 0x000ea80000300800 */
[----:B------:R1:W-:Y:S01]  /*3cf10*/  LDGSTS.E [R3+0x9800], [R124.64], P1 ;  /* 0x098000007c037fae */ /* 0x0003e20008921848 */
[----:B---3--:R-:W-:-:S05]  /*3cf20*/  IADD3 R130, P2, R130, R129, RZ ;  /* 0x0000008182827210 */ /* 0x008fca0007f5e0ff */
[--C-:B------:R-:W-:Y:S01]  /*3cf30*/  IMAD.X R133, R133, 0x1, R0.reuse, P2 ;  /* 0x0000000185857824 */ /* 0x100fe200010e0600 */
[----:B-1----:R-:W-:Y:S01]  /*3cf40*/  MOV R124, R130 ;  /* 0x00000082007c7202 */ /* 0x002fe20000000f00 */
[----:B------:R-:W-:Y:S01]  /*3cf50*/  STL [R1+0xa44], R130 ;  /* 0x000a448201007387 */ /* 0x000fe20000100800 */
[----:B--2---:R-:W-:Y:S01]  /*3cf60*/  IADD3 R126, P3, R126, R129, RZ ;  /* 0x000000817e7e7210 */ /* 0x004fe20007f7e0ff */
[----:B------:R-:W-:Y:S02]  /*3cf70*/  IMAD.MOV.U32 R125, RZ, RZ, R133 ;  /* 0x000000ffff7d7224 */ /* 0x000fe400078e0085 */
[----:B------:R1:W-:Y:S02]  /*3cf80*/  STL [R1+0xa40], R133 ;  /* 0x000a408501007387 */ /* 0x0003e40000100800 */
[----:B------:R-:W-:Y:S02]  /*3cf90*/  IMAD.X R127, R127, 0x1, R0, P3 ;  /* 0x000000017f7f7824 */ /* 0x000fe400018e0600 */
[----:B------:R-:W-:Y:S04]  /*3cfa0*/  STL [R1+0xa4c], R126 ;  /* 0x000a4c7e01007387 */ /* 0x000fe80000100800 */
[----:B------:R2:W-:Y:S04]  /*3cfb0*/  STL [R1+0xa48], R127 ;  /* 0x000a487f01007387 */ /* 0x0005e80000100800 */
[----:B------:R3:W-:Y:S04]  /*3cfc0*/  LDGSTS.E [R3+0x9a00], [R124.64], P1 ;  /* 0x09a000007c037fae */ /* 0x0007e80008921848 */
[----:B-1----:R-:W4:Y:S04]  /*3cfd0*/  LDL.LU R133, [R1+0xad0] ;  /* 0x000ad00001857983 */ /* 0x002f280000300800 */
[----:B------:R-:W4:Y:S01]  /*3cfe0*/  LDL.LU R130, [R1+0xad4] ;  /* 0x000ad40001827983 */ /* 0x000f220000300800 */
[----:B---3--:R-:W-:Y:S01]  /*3cff0*/  MOV R125, R127 ;  /* 0x0000007f007d7202 */ /* 0x008fe20000000f00 */
[----:B------:R-:W-:-:S02]  /*3d000*/  IMAD.MOV.U32 R124, RZ, RZ, R126 ;  /* 0x000000ffff7c7224 */ /* 0x000fc400078e007e */
[----:B--2---:R-:W2:Y:S04]  /*3d010*/  LDL.LU R127, [R1+0xb38] ;  /* 0x000b3800017f7983 */ /* 0x004ea80000300800 */
[----:B------:R-:W3:Y:S01]  /*3d020*/  LDL.LU R126, [R1+0xb3c] ;  /* 0x000b3c00017e7983 */ /* 0x000ee20000300800 */
[----:B------:R-:W-:-:S03]  /*3d030*/  ISETP.GT.AND P2, PT, R2, 0x17, PT ;  /* 0x000000170200780c */ /* 0x000fc60003f44270 */
[----:B------:R1:W-:Y:S01]  /*3d040*/  LDGSTS.E [R3+0x9c00], [R124.64], P1 ;  /* 0x09c000007c037fae */ /* 0x0003e20008921848 */
[----:B------:R-:W-:Y:S02]  /*3d050*/  IADD3 R138, P3, R138, R129, RZ ;  /* 0x000000818a8a7210 */ /* 0x000fe40007f7e0ff */
[----:B-1----:R-:W-:-:S03]  /*3d060*/  SEL R124, RZ, 0x4, !P2 ;  /* 0x00000004ff7c7807 */ /* 0x002fc60005000000 */
[--C-:B------:R-:W-:Y:S01]  /*3d070*/  IMAD.X R139, R139, 0x1, R0.reuse, P3 ;  /* 0x000000018b8b7824 */ /* 0x100fe200018e0600 */
[----:B------:R-:W-:Y:S02]  /*3d080*/  SEL R124, R124, RZ, !P0 ;  /* 0x000000ff7c7c7207 */ /* 0x000fe40004000000 */
[----:B------:R-:W-:Y:S01]  /*3d090*/  IADD3 R131, P4, R131, R129, RZ ;  /* 0x0000008183837210 */ /* 0x000fe20007f9e0ff */
[----:B------:R-:W-:Y:S01]  /*3d0a0*/  STL [R1+0xa54], R138 ;  /* 0x000a548a01007387 */ /* 0x000fe20000100800 */
[----:B------:R-:W-:Y:S01]  /*3d0b0*/  ISETP.NE.U32.AND P2, PT, R124, RZ, PT ;  /* 0x000000ff7c00720c */ /* 0x000fe20003f45070 */
[----:B------:R-:W-:Y:S02]  /*3d0c0*/  IMAD.MOV.U32 R125, RZ, RZ, R139 ;  /* 0x000000ffff7d7224 */ /* 0x000fe400078e008b */
[----:B------:R-:W-:Y:S01]  /*3d0d0*/  IMAD.X R134, R134, 0x1, R0, P4 ;  /* 0x0000000186867824 */ /* 0x000fe200020e0600 */
        /* <DEDUP_REMOVED lines=12> */
[----:B------:R-:W-:-:S05]  /*3d1a0*/  IADD3 R136, P1, R136, R129, RZ ;  /* 0x0000008188887210 */ /* 0x000fca0007f3e0ff */
[--C-:B------:R-:W-:Y:S01]  /*3d1b0*/  IMAD.X R137, R137, 0x1, R0.reuse, P1 ;  /* 0x0000000189897824 */ /* 0x100fe200008e0600 */
[----:B------:R-:W-:Y:S01]  /*3d1c0*/  STL [R1+0xac4], R136 ;  /* 0x000ac48801007387 */ /* 0x000fe20000100800 */
[----:B------:R-:W-:Y:S02]  /*3d1d0*/  IADD3 R132, P3, R132, R129, RZ ;  /* 0x0000008184847210 */ /* 0x000fe40007f7e0ff */
        /* <DEDUP_REMOVED lines=10> */
[----:B------:R-:W-:Y:S01]  /*3d280*/  IMAD.MOV.U32 R124, RZ, RZ, R132 ;  /* 0x000000ffff7c7224 */ /* 0x000fe200078e0084 */
[----:B------:R-:W-:-:S02]  /*3d290*/  MOV R125, R135 ;  /* 0x00000087007d7202 */ /* 0x000fc40000000f00 */
[----:B------:R-:W2:Y:S04]  /*3d2a0*/  LDL.LU R135, [R1+0xbb8] ;  /* 0x000bb80001877983 */ /* 0x000ea80000300800 */
[----:B------:R-:W2:Y:S04]  /*3d2b0*/  LDL.LU R132, [R1+0xbbc] ;  /* 0x000bbc0001847983 */ /* 0x000ea80000300800 */
[----:B------:R1:W-:Y:S02]  /*3d2c0*/  LDGSTS.E [R3+0xbc00], [R124.64], P2 ;  /* 0x0bc000007c037fae */ /* 0x0003e40009121848 */
[----:B-1----:R-:W-:-:S04]  /*3d2d0*/  SEL R124, RZ, 0x4, !P1 ;  /* 0x00000004ff7c7807 */ /* 0x002fc80004800000 */
[----:B------:R-:W-:-:S04]  /*3d2e0*/  SEL R124, R124, RZ, !P0 ;  /* 0x000000ff7c7c7207 */ /* 0x000fc80004000000 */
[----:B------:R-:W-:Y:S02]  /*3d2f0*/  ISETP.NE.U32.AND P1, PT, R124, RZ, PT ;  /* 0x000000ff7c00720c */ /* 0x000fe40003f25070 */
[----:B----4-:R-:W-:-:S05]  /*3d300*/  IADD3 R130, P3, R130, R129, RZ ;  /* 0x0000008182827210 */ /* 0x010fca0007f7e0ff */
[--C-:B------:R-:W-:Y:S01]  /*3d310*/  IMAD.X R133, R133, 0x1, R0.reuse, P3 ;  /* 0x0000000185857824 */ /* 0x100fe200018e0600 */
[----:B---3--:R-:W-:Y:S01]  /*3d320*/  IADD3 R126, P4, R126, R129, RZ ;  /* 0x000000817e7e7210 */ /* 0x008fe20007f9e0ff */
[----:B------:R-:W-:Y:S01]  /*3d330*/  STL [R1+0xad4], R130 ;  /* 0x000ad48201007387 */ /* 0x000fe20000100800 */
[----:B------:R-:W-:Y:S01]  /*3d340*/  MOV R124, R130 ;  /* 0x00000082007c7202 */ /* 0x000fe20000000f00 */
[----:B------:R-:W-:Y:S02]  /*3d350*/  IMAD.MOV.U32 R125, RZ, RZ, R133 ;  /* 0x000000ffff7d7224 */ /* 0x000fe400078e0085 */
[----:B--2---:R-:W-:Y:S01]  /*3d360*/  IMAD.X R127, R127, 0x1, R0, P4 ;  /* 0x000000017f7f7824 */ /* 0x004fe200020e0600 */
[----:B------:R1:W-:Y:S04]  /*3d370*/  STL [R1+0xad0], R133 ;  /* 0x000ad08501007387 */ /* 0x0003e80000100800 */
[----:B------:R-:W-:Y:S04]  /*3d380*/  STL [R1+0xb3c], R126 ;  /* 0x000b3c7e01007387 */ /* 0x000fe80000100800 */
[----:B------:R2:W-:Y:S04]  /*3d390*/  STL [R1+0xb38], R127 ;  /* 0x000b387f01007387 */ /* 0x0005e80000100800 */
[----:B-1----:R-:W3:Y:S04]  /*3d3a0*/  LDL.LU R133, [R1+0xbc0] ;  /* 0x000bc00001857983 */ /* 0x002ee80000300800 */
[----:B------:R1:W-:Y:S04]  /*3d3b0*/  LDGSTS.E [R3+0xbe00], [R124.64], P2 ;  /* 0x0be000007c037fae */ /* 0x0003e80009121848 */
[----:B------:R-:W4:Y:S01]  /*3d3c0*/  LDL.LU R130, [R1+0xbc4] ;  /* 0x000bc40001827983 */ /* 0x000f220000300800 */
[----:B-1----:R-:W-:Y:S01]  /*3d3d0*/  MOV R125, R127 ;  /* 0x0000007f007d7202 */ /* 0x002fe20000000f00 */
[----:B------:R-:W-:-:S02]  /*3d3e0*/  IMAD.MOV.U32 R124, RZ, RZ, R126 ;  /* 0x000000ffff7c7224 */ /* 0x000fc400078e007e */
[----:B--2---:R-:W2:Y:S04]  /*3d3f0*/  LDL.LU R127, [R1+0xbc8] ;  /* 0x000bc800017f7983 */ /* 0x004ea80000300800 */
[----:B------:R-:W2:Y:S04]  /*3d400*/  LDL.LU R126, [R1+0xbcc] ;  /* 0x000bcc00017e7983 */ /* 0x000ea80000300800 */
[----:B------:R1:W-:Y:S01]  /*3d410*/  LDGSTS.E [R3+0xd800], [R124.64], P1 ;  /* 0x0d8000007c037fae */ /* 0x0003e20008921848 */
[----:B------:R-:W-:-:S05]  /*3d420*/  IADD3 R138, P2, R138, R129, RZ ;  /* 0x000000818a8a7210 */ /* 0x000fca0007f5e0ff */
[--C-:B------:R-:W-:Y:S01]  /*3d430*/  IMAD.X R139, R139, 0x1, R0.reuse, P2 ;  /* 0x000000018b8b7824 */ /* 0x100fe200010e0600 */
[----:B-1----:R-:W-:Y:S01]  /*3d440*/  MOV R124, R138 ;  /* 0x0000008a007c7202 */ /* 0x002fe20000000f00 */
[----:B------:R-:W-:Y:S01]  /*3d450*/  STL [R1+0xb44], R138 ;  /* 0x000b448a01007387 */ /* 0x000fe20000100800 */
[----:B------:R-:W-:Y:S01]  /*3d460*/  IADD3 R131, P3, R131, R129, RZ ;  /* 0x0000008183837210 */ /* 0x000fe20007f7e0ff */
[----:B------:R-:W-:Y:S02]  /*3d470*/  IMAD.MOV.U32 R125, RZ, RZ, R139 ;  /* 0x000000ffff7d7224 */ /* 0x000fe400078e008b */
[----:B------:R1:W-:Y:S02]  /*3d480*/  STL [R1+0xb40], R139 ;  /* 0x000b408b01007387 */ /* 0x0003e40000100800 */
[----:B------:R-:W-:Y:S02]  /*3d490*/  IMAD.X R134, R134, 0x1, R0, P3 ;  /* 0x0000000186867824 */ /* 0x000fe400018e0600 */
        /* <DEDUP_REMOVED lines=32> */
[----:B----4-:R-:W-:-:S05]  /*3d6a0*/  IADD3 R130, P1, R130, R129, RZ ;  /* 0x0000008182827210 */ /* 0x010fca0007f3e0ff */
[--C-:B---3--:R-:W-:Y:S01]  /*3d6b0*/  IMAD.X R133, R133, 0x1, R0.reuse, P1 ;  /* 0x0000000185857824 */ /* 0x108fe200008e0600 */
        /* <DEDUP_REMOVED lines=16> */
[----:B------:R1:W-:Y:S02]  /*3d7c0*/  LDGSTS.E [R3+0xfc00], [R124.64], P2 ;  /* 0x0fc000007c037fae */ /* 0x0003e40009121848 */
[----:B-1----:R-:W-:Y:S02]  /*3d7d0*/  SEL R124, RZ, 0x4, !P1 ;  /* 0x00000004ff7c7807 */ /* 0x002fe40004800000 */
[----:B------:R-:W-:Y:S02]  /*3d7e0*/  IADD3 R138, P3, R138, R129, RZ ;  /* 0x000000818a8a7210 */ /* 0x000fe40007f7e0ff */
[----:B------:R-:W-:-:S03]  /*3d7f0*/  SEL R124, R124, RZ, !P0 ;  /* 0x000000ff7c7c7207 */ /* 0x000fc60004000000 */
[--C-:B------:R-:W-:Y:S01]  /*3d800*/  IMAD.X R139, R139, 0x1, R0.reuse, P3 ;  /* 0x000000018b8b7824 */ /* 0x100fe200018e0600 */
        /* <DEDUP_REMOVED lines=81> */
[----:B------:R-:W-:Y:S01]  /*3dd20*/  IMAD.MOV.U32 R125, RZ, RZ, R137 ;  /* 0x000000ffff7d7224 */ /* 0x000fe200078e0089 */
[----:B------:R-:W-:Y:S01]  /*3dd30*/  ISETP.NE.U32.AND P1, PT, R124, RZ, PT ;  /* 0x000000ff7c00720c */ /* 0x000fe20003f25070 */
[----:B------:R-:W-:Y:S01]  /*3dd40*/  STL [R1+0xcd4], R136 ;  /* 0x000cd48801007387 */ /* 0x000fe20000100800 */
[----:B------:R-:W-:Y:S01]  /*3dd50*/  MOV R124, R136 ;  /* 0x00000088007c7202 */ /* 0x000fe20000000f00 */
[----:B------:R-:W-:Y:S02]  /*3dd60*/  IMAD.X R135, R135, 0x1, R0, P4 ;  /* 0x0000000187877824 */ /* 0x000fe400020e0600 */
[----:B------:R1:W-:Y:S04]  /*3dd70*/  STL [R1+0xcd0], R137 ;  /* 0x000cd08901007387 */ /* 0x0003e80000100800 */
[----:B------:R-:W-:Y:S04]  /*3dd80*/  STL [R1+0xd3c], R132 ;  /* 0x000d3c8401007387 */ /* 0x000fe80000100800 */
[----:B------:R1:W-:Y:S04]  /*3dd90*/  STL [R1+0xd38], R135 ;  /* 0x000d388701007387 */ /* 0x0003e80000100800 */
[----:B------:R1:W-:Y:S04]  /*3dda0*/  LDGSTS.E [R3+0x13e00], [R124.64], P2 ;  /* 0x13e000007c037fae */ /* 0x0003e80009121848 */
[----:B-1----:R-:W2:Y:S04]  /*3ddb0*/  LDL.LU R137, [R1+0xdc0] ;  /* 0x000dc00001897983 */ /* 0x002ea80000300800 */
[----:B------:R-:W2:Y:S01]  /*3ddc0*/  LDL.LU R136, [R1+0xdc4] ;  /* 0x000dc40001887983 */ /* 0x000ea20000300800 */
[----:B------:R-:W-:Y:S01]  /*3ddd0*/  MOV R125, R135 ;  /* 0x00000087007d7202 */ /* 0x000fe20000000f00 */
        /* <DEDUP_REMOVED lines=26> */
[----:B------:R-:W-:Y:S01]  /*3df80*/  IMAD.X R139, R139, 0x1, R0, P3 ;  /* 0x000000018b8b7824 */ /* 0x000fe200018e0600 */
[----:B------:R-:W-:Y:S01]  /*3df90*/  IADD3 R131, P4, R131, R129, RZ ;  /* 0x0000008183837210 */ /* 0x000fe20007f9e0ff */
[----:B------:R-:W-:Y:S01]  /*3dfa0*/  STL [R1+0xd54], R138 ;  /* 0x000d548a01007387 */ /* 0x000fe20000100800 */
[----:B------:R-:W-:-:S03]  /*3dfb0*/  ISETP.NE.U32.AND P2, PT, R124, RZ, PT ;  /* 0x000000ff7c00720c */ /* 0x000fc60003f45070 */
[----:B------:R-:W-:Y:S01]  /*3dfc0*/  IMAD.X R134, R134, 0x1, R0, P4 ;  /* 0x0000000186867824 */ /* 0x000fe200020e0600 */
[----:B------:R1:W-:Y:S01]  /*3dfd0*/  STL [R1+0xd50], R139 ;  /* 0x000d508b01007387 */ /* 0x0003e20000100800 */
[----:B------:R-:W-:Y:S01]  /*3dfe0*/  MOV R124, R138 ;  /* 0x0000008a007c7202 */ /* 0x000fe20000000f00 */
[----:B------:R-:W-:Y:S02]  /*3dff0*/  IMAD.MOV.U32 R125, RZ, RZ, R139 ;  /* 0x000000ffff7d7224 */ /* 0x000fe400078e008b */
[----:B------:R-:W-:Y:S04]  /*3e000*/  STL [R1+0xdbc], R131 ;  /* 0x000dbc8301007387 */ /* 0x000fe80000100800 */
[----:B------:R1:W-:Y:S04]  /*3e010*/  STL [R1+0xdb8], R134 ;  /* 0x000db88601007387 */ /* 0x0003e80000100800 */
[----:B-1----:R-:W2:Y:S04]  /*3e020*/  LDL.LU R139, [R1+0xe40] ;  /* 0x000e4000018b7983 */ /* 0x002ea80000300800 */
[----:B------:R-:W2:Y:S04]  /*3e030*/  LDL.LU R138, [R1+0xe44] ;  /* 0x000e4400018a7983 */ /* 0x000ea80000300800 */
[----:B------:R1:W-:Y:S02]  /*3e040*/  LDGSTS.E [R3+0x15e00], [R124.64], P1 ;  /* 0x15e000007c037fae */ /* 0x0003e40008921848 */
[----:B-1----:R-:W-:Y:S01]  /*3e050*/  MOV R125, R134 ;  /* 0x00000086007d7202 */ /* 0x002fe20000000f00 */
[----:B------:R-:W-:Y:S01]  /*3e060*/  IMAD.MOV.U32 R124, RZ, RZ, R131 ;  /* 0x000000ffff7c7224 */ /* 0x000fe200078e0083 */
[----:B------:R-:W2:Y:S04]  /*3e070*/  LDL.LU R134, [R1+0xe48] ;  /* 0x000e480001867983 */ /* 0x000ea80000300800 */
[----:B------:R-:W2:Y:S04]  /*3e080*/  LDL.LU R131, [R1+0xe4c] ;  /* 0x000e4c0001837983 */ /* 0x000ea80000300800 */
[----:B------:R1:W-:Y:S01]  /*3e090*/  LDGSTS.E [R3+0x17800], [R124.64], P2 ;  /* 0x178000007c037fae */ /* 0x0003e20009121848 */
[----:B------:R-:W-:-:S05]  /*3e0a0*/  IADD3 R136, P1, R136, R129, RZ ;  /* 0x0000008188887210 */ /* 0x000fca0007f3e0ff */
[----:B------:R-:W-:Y:S01]  /*3e0b0*/  IMAD.X R137, R137, 0x1, R0, P1 ;  /* 0x0000000189897824 */ /* 0x000fe200008e0600 */
[----:B------:R-:W-:Y:S01]  /*3e0c0*/  IADD3 R132, P3, R132, R129, RZ ;  /* 0x0000008184847210 */ /* 0x000fe20007f7e0ff */
[----:B------:R-:W-:Y:S01]  /*3e0d0*/  STL [R1+0xdc4], R136 ;  /* 0x000dc48801007387 */ /* 0x000fe20000100800 */
[----:B-1----:R-:W-:-:S03]  /*3e0e0*/  MOV R124, R136 ;  /* 0x00000088007c7202 */ /* 0x002fc60000000f00 */
[----:B------:R-:W-:Y:S01]  /*3e0f0*/  IMAD.X R135, R135, 0x1, R0, P3 ;  /* 0x0000000187877824 */ /* 0x000fe200018e0600 */
[----:B------:R1:W-:Y:S01]  /*3e100*/  STL [R1+0xdc0], R137 ;  /* 0x000dc08901007387 */ /* 0x0003e20000100800 */
[----:B------:R-:W-:-:S03]  /*3e110*/  IMAD.MOV.U32 R125, RZ, RZ, R137 ;  /* 0x000000ffff7d7224 */ /* 0x000fc600078e0089 */
[----:B------:R-:W-:Y:S04]  /*3e120*/  STL [R1+0xdcc], R132 ;  /* 0x000dcc8401007387 */ /* 0x000fe80000100800 */
[----:B------:R1:W-:Y:S04]  /*3e130*/  STL [R1+0xdc8], R135 ;  /* 0x000dc88701007387 */ /* 0x0003e80000100800 */
[----:B-1----:R-:W2:Y:S04]  /*3e140*/  LDL.LU R137, [R1+0xe50] ;  /* 0x000e500001897983 */ /* 0x002ea80000300800 */
[----:B------:R-:W2:Y:S01]  /*3e150*/  LDL.LU R136, [R1+0xe54] ;  /* 0x000e540001887983 */ /* 0x000ea20000300800 */
[----:B------:R-:W-:-:S03]  /*3e160*/  ISETP.GT.AND P1, PT, R2, 0x33, PT ;  /* 0x000000330200780c */ /* 0x000fc60003f24270 */
[----:B------:R1:W-:Y:S02]  /*3e170*/  LDGSTS.E [R3+0x17a00], [R124.64], P2 ;  /* 0x17a000007c037fae */ /* 0x0003e40009121848 */
[----:B-1----:R-:W-:Y:S01]  /*3e180*/  IMAD.MOV.U32 R124, RZ, RZ, R132 ;  /* 0x000000ffff7c7224 */ /* 0x002fe200078e0084 */
[----:B------:R-:W-:Y:S02]  /*3e190*/  MOV R125, R135 ;  /* 0x00000087007d7202 */ /* 0x000fe40000000f00 */
        /* <DEDUP_REMOVED lines=9> */
[----:B------:R-:W-:Y:S04]  /*3e230*/  STL [R1+0xdd4], R130 ;  /* 0x000dd48201007387 */ /* 0x000fe80000100800 */
[----:B--2---:R-:W-:Y:S01]  /*3e240*/  IMAD.X R127, R127, 0x1, R0, P4 ;  /* 0x000000017f7f7824 */ /* 0x004fe200020e0600 */
[----:B------:R1:W-:Y:S01]  /*3e250*/  STL [R1+0xdd0], R133 ;  /* 0x000dd08501007387 */ /* 0x0003e20000100800 */
[----:B------:R-:W-:Y:S01]  /*3e260*/  MOV R124, R130 ;  /* 0x00000082007c7202 */ /* 0x000fe20000000f00 */
[----:B------:R-:W-:Y:S02]  /*3e270*/  IMAD.MOV.U32 R125, RZ, RZ, R133 ;  /* 0x000000ffff7d7224 */ /* 0x000fe400078e0085 */
[----:B------:R-:W-:Y:S04]  /*3e280*/  STL [R1+0xe3c], R126 ;  /* 0x000e3c7e01007387 */ /* 0x000fe80000100800 */
[----:B------:R2:W-:Y:S04]  /*3e290*/  STL [R1+0xe38], R127 ;  /* 0x000e387f01007387 */ /* 0x0005e80000100800 */
[----:B-1----:R-:W3:Y:S04]  /*3e2a0*/  LDL.LU R133, [R1+0xec0] ;  /* 0x000ec00001857983 */ /* 0x002ee80000300800 */
[----:B------:R-:W4:Y:S04]  /*3e2b0*/  LDL.LU R130, [R1+0xec4] ;  /* 0x000ec40001827983 */ /* 0x000f280000300800 */
[----:B------:R1:W-:Y:S02]  /*3e2c0*/  LDGSTS.E [R3+0x17e00], [R124.64], P2 ;  /* 0x17e000007c037fae */ /* 0x0003e40009121848 */
[----:B-1----:R-:W-:Y:S01]  /*3e2d0*/  MOV R125, R127 ;  /* 0x0000007f007d7202 */ /* 0x002fe20000000f00 */
[----:B------:R-:W-:Y:S01]  /*3e2e0*/  IMAD.MOV.U32 R124, RZ, RZ, R126 ;  /* 0x000000ffff7c7224 */ /* 0x000fe200078e007e */
[----:B--2---:R-:W2:Y:S04]  /*3e2f0*/  LDL.LU R127, [R1+0xec8] ;  /* 0x000ec800017f7983 */ /* 0x004ea80000300800 */
[----:B------:R-:W2:Y:S04]  /*3e300*/  LDL.LU R126, [R1+0xecc] ;  /* 0x000ecc00017e7983 */ /* 0x000ea80000300800 */
[----:B------:R1:W-:Y:S01]  /*3e310*/  LDGSTS.E [R3+0x19800], [R124.64], P1 ;  /* 0x198000007c037fae */ /* 0x0003e20008921848 */
[----:B------:R-:W-:-:S05]  /*3e320*/  IADD3 R138, P2, R138, R129, RZ ;  /* 0x000000818a8a7210 */ /* 0x000fca0007f5e0ff */
[----:B------:R-:W-:Y:S01]  /*3e330*/  IMAD.X R139, R139, 0x1, R0, P2 ;  /* 0x000000018b8b7824 */ /* 0x000fe200010e0600 */
[----:B-1----:R-:W-:-:S03]  /*3e340*/  MOV R124, R138 ;  /* 0x0000008a007c7202 */ /* 0x002fc60000000f00 */
[----:B------:R-:W-:Y:S01]  /*3e350*/  IMAD.MOV.U32 R125, RZ, RZ, R139 ;  /* 0x000000ffff7d7224 */ /* 0x000fe200078e008b */
[----:B------:R-:W-:-:S04]  /*3e360*/  ISETP.GT.AND P2, PT, R2, 0x37, PT ;  /* 0x000000370200780c */ /* 0x000fc80003f44270 */
[----:B------:R1:W-:Y:S01]  /*3e370*/  LDGSTS.E [R3+0x19a00], [R124.64], P1 ;  /* 0x19a000007c037fae */ /* 0x0003e20008921848 */
[----:B------:R-:W-:-:S05]  /*3e380*/  IADD3 R131, P3, R131, R129, RZ ;  /* 0x0000008183837210 */ /* 0x000fca0007f7e0ff */
[----:B------:R-:W-:Y:S02]  /*3e390*/  IMAD.X R134, R134, 0x1, R0, P3 ;  /* 0x0000000186867824 */ /* 0x000fe400018e0600 */
[----:B-1----:R-:W-:-:S03]  /*3e3a0*/  IMAD.MOV.U32 R124, RZ, RZ, R131 ;  /* 0x000000ffff7c7224 */ /* 0x002fc600078e0083 */
[----:B------:R-:W-:Y:S01]  /*3e3b0*/  MOV R125, R134 ;  /* 0x00000086007d7202 */ /* 0x000fe20000000f00 */
[----:B------:R-:W-:Y:S04]  /*3e3c0*/  STL [R1+0xe44], R138 ;  /* 0x000e448a01007387 */ /* 0x000fe80000100800 */
[----:B------:R-:W-:Y:S04]  /*3e3d0*/  STL [R1+0xe40], R139 ;  /* 0x000e408b01007387 */ /* 0x000fe80000100800 */
[----:B------:R-:W-:Y:S04]  /*3e3e0*/  STL [R1+0xe4c], R131 ;  /* 0x000e4c8301007387 */ /* 0x000fe80000100800 */
[----:B------:R1:W-:Y:S04]  /*3e3f0*/  LDGSTS.E [R3+0x19c00], [R124.64], P1 ;  /* 0x19c000007c037fae */ /* 0x0003e80008921848 */
[----:B------:R1:W-:Y:S04]  /*3e400*/  STL [R1+0xe48], R134 ;  /* 0x000e488601007387 */ /* 0x0003e80000100800 */
[----:B------:R-:W2:Y:S01]  /*3e410*/  LDL.LU R141, [R1+0xed0] ;  /* 0x000ed000018d7983 */ /* 0x000ea20000300800 */
[----:B-1----:R-:W-:-:S03]  /*3e420*/  SEL R124, RZ, 0x4, !P2 ;  /* 0x00000004ff7c7807 */ /* 0x002fc60005000000 */
[----:B------:R-:W2:Y:S01]  /*3e430*/  LDL.LU R140, [R1+0xed4] ;  /* 0x000ed400018c7983 */ /* 0x000ea20000300800 */
[----:B------:R-:W-:-:S03]  /*3e440*/  IADD3 R136, P3, R136, R129, RZ ;  /* 0x0000008188887210 */ /* 0x000fc60007f7e0ff */
[----:B------:R-:W2:Y:S01]  /*3e450*/  LDL.LU R134, [R1+0xf38] ;  /* 0x000f380001867983 */ /* 0x000ea20000300800 */
[----:B------:R-:W-:Y:S01]  /*3e460*/  SEL R124, R124, RZ, !P0 ;  /* 0x000000ff7c7c7207 */ /* 0x000fe20004000000 */
[----:B------:R-:W-:-:S03]  /*3e470*/  IMAD.X R137, R137, 0x1, R0, P3 ;  /* 0x0000000189897824 */ /* 0x000fc600018e0600 */
[----:B------:R-:W-:Y:S01]  /*3e480*/  ISETP.NE.U32.AND P2, PT, R124, RZ, PT ;  /* 0x000000ff7c00720c */ /* 0x000fe20003f45070 */
[----:B------:R-:W2:Y:S01]  /*3e490*/  LDL.LU R131, [R1+0xf3c] ;  /* 0x000f3c0001837983 */ /* 0x000ea20000300800 */
[----:B------:R-:W-:Y:S01]  /*3e4a0*/  MOV R124, R136 ;  /* 0x00000088007c7202 */ /* 0x000fe20000000f00 */
[----:B------:R-:W-:Y:S02]  /*3e4b0*/  IMAD.MOV.U32 R125, RZ, RZ, R137 ;  /* 0x000000ffff7d7224 */ /* 0x000fe400078e0089 */
[----:B------:R-:W-:Y:S04]  /*3e4c0*/  STL [R1+0xe54], R136 ;  /* 0x000e548801007387 */ /* 0x000fe80000100800 */
[----:B------:R-:W-:Y:S04]  /*3e4d0*/  STL [R1+0xe50], R137 ;  /* 0x000e508901007387 */ /* 0x000fe80000100800 */
[----:B------:R1:W-:Y:S01]  /*3e4e0*/  LDGSTS.E [R3+0x19e00], [R124.64], P1 ;  /* 0x19e000007c037fae */ /* 0x0003e20008921848 */
[----:B------:R-:W-:-:S05]  /*3e4f0*/  IADD3 R132, P4, R132, R129, RZ ;  /* 0x0000008184847210 */ /* 0x000fca0007f9e0ff */
[----:B------:R-:W-:Y:S01]  /*3e500*/  IMAD.X R135, R135, 0x1, R0, P4 ;  /* 0x0000000187877824 */ /* 0x000fe200020e0600 */
[----:B------:R-:W-:Y:S01]  /*3e510*/  STL [R1+0xebc], R132 ;  /* 0x000ebc8401007387 */ /* 0x000fe20000100800 */
[----:B-1----:R-:W-:-:S03]  /*3e520*/  IMAD.MOV.U32 R124, RZ, RZ, R132 ;  /* 0x000000ffff7c7224 */ /* 0x002fc600078e0084 */
[----:B------:R1:W-:Y:S01]  /*3e530*/  STL [R1+0xeb8], R135 ;  /* 0x000eb88701007387 */ /* 0x0003e20000100800 */
[----:B------:R-:W-:-:S05]  /*3e540*/  MOV R125, R135 ;  /* 0x00000087007d7202 */ /* 0x000fca0000000f00 */
[----:B------:R3:W-:Y:S04]  /*3e550*/  LDGSTS.E [R3+0x1b800], [R124.64], P2 ;  /* 0x1b8000007c037fae */ /* 0x0007e80009121848 */
[----:B-1----:R-:W2:Y:S04]  /*3e560*/  LDL.LU R135, [R1+0xf40] ;  /* 0x000f400001877983 */ /* 0x002ea80000300800 */
[----:B------:R-:W2:Y:S04]  /*3e570*/  LDL.LU R132, [R1+0xf44] ;  /* 0x000f440001847983 */ /* 0x000ea80000300800 */
[----:B------:R-:W2:Y:S04]  /*3e580*/  LDL.LU R139, [R1+0xf48] ;  /* 0x000f4800018b7983 */ /* 0x000ea80000300800 */
[----:B------:R-:W2:Y:S01]  /*3e590*/  LDL.LU R138, [R1+0xf4c] ;  /* 0x000f4c00018a7983 */ /* 0x000ea20000300800 */
[----:B----4-:R-:W-:-:S05]  /*3e5a0*/  IADD3 R130, P1, R130, R129, RZ ;  /* 0x0000008182827210 */ /* 0x010fca0007f3e0ff */
[----:B---3--:R-:W-:Y:S01]  /*3e5b0*/  IMAD.X R133, R133, 0x1, R0, P1 ;  /* 0x0000000185857824 */ /* 0x008fe200008e0600 */
[----:B------:R-:W-:-:S03]  /*3e5c0*/  MOV R124, R130 ;  /* 0x00000082007c7202 */ /* 0x000fc60000000f00 */
[----:B------:R-:W-:Y:S01]  /*3e5d0*/  IMAD.MOV.U32 R125, RZ, RZ, R133 ;  /* 0x000000ffff7d7224 */ /* 0x000fe200078e0085 */
[----:B------:R-:W-:Y:S04]  /*3e5e0*/  STL [R1+0xec4], R130 ;  /* 0x000ec48201007387 */ /* 0x000fe80000100800 */
[----:B------:R-:W-:Y:S04]  /*3e5f0*/  STL [R1+0xec0], R133 ;  /* 0x000ec08501007387 */ /* 0x000fe80000100800 */
[----:B------:R1:W-:Y:S01]  /*3e600*/  LDGSTS.E [R3+0x1ba00], [R124.64], P2 ;  /* 0x1ba000007c037fae */ /* 0x0003e20009121848 */
[----:B--2---:R-:W-:-:S05]  /*3e610*/  IADD3 R126, P3, R126, R129, RZ ;  /* 0x000000817e7e7210 */ /* 0x004fca0007f7e0ff */
[----:B------:R-:W-:Y:S01]  /*3e620*/  IMAD.X R127, R127, 0x1, R0, P3 ;  /* 0x000000017f7f7824 */ /* 0x000fe200018e0600 */
[----:B------:R-:W-:Y:S01]  /*3e630*/  STL [R1+0xecc], R126 ;  /* 0x000ecc7e01007387 */ /* 0x000fe20000100800 */
[----:B-1----:R-:W-:-:S03]  /*3e640*/  IMAD.MOV.U32 R124, RZ, RZ, R126 ;  /* 0x000000ffff7c7224 */ /* 0x002fc600078e007e */
[----:B------:R1:W-:Y:S01]  /*3e650*/  STL [R1+0xec8], R127 ;  /* 0x000ec87f01007387 */ /* 0x0003e20000100800 */
[----:B------:R-:W-:Y:S02]  /*3e660*/  MOV R125, R127 ;  /* 0x0000007f007d7202 */ /* 0x000fe40000000f00 */
[----:B------:R-:W-:-:S03]  /*3e670*/  ISETP.GT.AND P1, PT, R2, 0x3b, PT ;  /* 0x0000003b0200780c */ /* 0x000fc60003f24270 */
[----:B------:R2:W-:Y:S04]  /*3e680*/  LDGSTS.E [R3+0x1bc00], [R124.64], P2 ;  /* 0x1bc000007c037fae */ /* 0x0005e80009121848 */
[----:B-1----:R-:W3:Y:S04]  /*3e690*/  LDL.LU R127, [R1+0xf50] ;  /* 0x000f5000017f7983 */ /* 0x002ee80000300800 */
[----:B------:R-:W4:Y:S04]  /*3e6a0*/  LDL.LU R126, [R1+0xf54] ;  /* 0x000f5400017e7983 */ /* 0x000f280000300800 */
[----:B------:R-:W3:Y:S04]  /*3e6b0*/  LDL.LU R137, [R1+0xfb8] ;  /* 0x000fb80001897983 */ /* 0x000ee80000300800 */
[----:B------:R-:W3:Y:S04]  /*3e6c0*/  LDL.LU R130, [R1+0xfbc] ;  /* 0x000fbc0001827983 */ /* 0x000ee80000300800 */
[----:B------:R-:W3:Y:S04]  /*3e6d0*/  LDL.LU R136, [R1+0xfc0] ;  /* 0x000fc00001887983 */ /* 0x000ee80000300800 */
[----:B------:R-:W3:Y:S01]  /*3e6e0*/  LDL.LU R133, [R1+0xfc4] ;  /* 0x000fc40001857983 */ /* 0x000ee20000300800 */
[----:B--2---:R-:W-:-:S04]  /*3e6f0*/  SEL R124, RZ, 0x4, !P1 ;  /* 0x00000004ff7c7807 */ /* 0x004fc80004800000 */
[----:B------:R-:W-:-:S04]  /*3e700*/  SEL R124, R124, RZ, !P0 ;  /* 0x000000ff7c7c7207 */ /* 0x000fc80004000000 */
[----:B------:R-:W-:Y:S02]  /*3e710*/  ISETP.NE.U32.AND P1, PT, R124, RZ, PT ;  /* 0x000000ff7c00720c */ /* 0x000fe40003f25070 */
[----:B------:R-:W-:-:S05]  /*3e720*/  IADD3 R140, P3, R140, R129, RZ ;  /* 0x000000818c8c7210 */ /* 0x000fca0007f7e0ff */
[----:B------:R-:W-:Y:S01]  /*3e730*/  IMAD.X R141, R141, 0x1, R0, P3 ;  /* 0x000000018d8d7824 */ /* 0x000fe200018e0600 */
[----:B------:R-:W-:-:S03]  /*3e740*/  MOV R124, R140 ;  /* 0x0000008c007c7202 */ /* 0x000fc60000000f00 */
[----:B------:R-:W-:Y:S01]  /*3e750*/  IMAD.MOV.U32 R125, RZ, RZ, R141 ;  /* 0x000000ffff7d7224 */ /* 0x000fe200078e008d */
[----:B------:R-:W-:-:S04]  /*3e760*/  IADD3 R131, P4, R131, R129, RZ ;  /* 0x0000008183837210 */ /* 0x000fc80007f9e0ff */
[----:B------:R1:W-:Y:S01]  /*3e770*/  LDGSTS.E [R3+0x1be00], [R124.64], P2 ;  /* 0x1be000007c037fae */ /* 0x0003e20009121848 */
[----:B------:R-:W-:Y:S02]  /*3e780*/  IMAD.X R134, R134, 0x1, R0, P4 ;  /* 0x0000000186867824 */ /* 0x000fe400020e0600 */
[----:B-1----:R-:W-:-:S03]  /*3e790*/  IMAD.MOV.U32 R124, RZ, RZ, R131 ;  /* 0x000000ffff7c7224 */ /* 0x002fc600078e0083 */
[----:B------:R-:W-:-:S05]  /*3e7a0*/  MOV R125, R134 ;  /* 0x00000086007d7202 */ /* 0x000fca0000000f00 */
[----:B------:R1:W-:Y:S04]  /*3e7b0*/  LDGSTS.E [R3+0x1d800], [R124.64], P1 ;  /* 0x1d8000007c037fae */ /* 0x0003e80008921848 */
[----:B------:R-:W-:Y:S01]  /*3e7c0*/  STL [R1+0xed4], R140 ;  /* 0x000ed48c01007387 */ /* 0x000fe20000100800 */
[----:B------:R-:W-:-:S05]  /*3e7d0*/  IADD3 R132, P2, R132, R129, RZ ;  /* 0x0000008184847210 */ /* 0x000fca0007f5e0ff */
[----:B------:R-:W-:Y:S01]  /*3e7e0*/  IMAD.X R135, R135, 0x1, R0, P2 ;  /* 0x0000000187877824 */ /* 0x000fe200010e0600 */
[----:B------:R-:W-:-:S03]  /*3e7f0*/  IADD3 R138, P3, R138, R129, RZ ;  /* 0x000000818a8a7210 */ /* 0x000fc60007f7e0ff */
[----:B-1----:R-:W-:Y:S01]  /*3e800*/  IMAD.MOV.U32 R125, RZ, RZ, R135 ;  /* 0x000000ffff7d7224 */ /* 0x002fe200078e0087 */
[----:B------:R-:W-:Y:S01]  /*3e810*/  MOV R124, R132 ;  /* 0x00000084007c7202 */ /* 0x000fe20000000f00 */
[----:B------:R-:W-:Y:S01]  /*3e820*/  IMAD.X R139, R139, 0x1, R0, P3 ;  /* 0x000000018b8b7824 */ /* 0x000fe200018e0600 */
[----:B------:R-:W-:Y:S01]  /*3e830*/  STL [R1+0xed0], R141 ;  /* 0x000ed08d01007387 */ /* 0x000fe20000100800 */
[----:B------:R-:W-:-:S03]  /*3e840*/  ISETP.GT.AND P2, PT, R2, 0x3f, PT ;  /* 0x0000003f0200780c */ /* 0x000fc60003f44270 */
[----:B------:R1:W-:Y:S04]  /*3e850*/  LDGSTS.E [R3+0x1da00], [R124.64], P1 ;  /* 0x1da000007c037fae */ /* 0x0003e80008921848 */
[----:B------:R-:W-:Y:S04]  /*3e860*/  STL [R1+0xf3c], R131 ;  /* 0x000f3c8301007387 */ /* 0x000fe80000100800 */
[----:B------:R2:W-:Y:S01]  /*3e870*/  STL [R1+0xf38], R134 ;  /* 0x000f388601007387 */ /* 0x0005e20000100800 */
[----:B-1----:R-:W-:Y:S01]  /*3e880*/  IMAD.MOV.U32 R124, RZ, RZ, R138 ;  /* 0x000000ffff7c7224 */ /* 0x002fe200078e008a */
[----:B------:R-:W-:-:S02]  /*3e890*/  MOV R125, R139 ;  /* 0x0000008b007d7202 */ /* 0x000fc40000000f00 */
[----:B--2---:R-:W2:Y:S04]  /*3e8a0*/  LDL.LU R134, [R1+0xfcc] ;  /* 0x000fcc0001867983 */ /* 0x004ea80000300800 */
[----:B------:R-:W2:Y:S04]  /*3e8b0*/  LDL.LU R131, [R1+0xfd4] ;  /* 0x000fd40001837983 */ /* 0x000ea80000300800 */
[----:B------:R-:W-:Y:S04]  /*3e8c0*/  STL [R1+0xf44], R132 ;  /* 0x000f448401007387 */ /* 0x000fe80000100800 */
[----:B------:R1:W-:Y:S04]  /*3e8d0*/  LDGSTS.E [R3+0x1dc00], [R124.64], P1 ;  /* 0x1dc000007c037fae */ /* 0x0003e80008921848 */
[----:B------:R1:W-:Y:S04]  /*3e8e0*/  STL [R1+0xf40], R135 ;  /* 0x000f408701007387 */ /* 0x0003e80000100800 */
[----:B------:R-:W-:Y:S01]  /*3e8f0*/  STL [R1+0xf4c], R138 ;  /* 0x000f4c8a01007387 */ /* 0x000fe20000100800 */
[----:B-1----:R-:W-:-:S03]  /*3e900*/  SEL R124, RZ, 0x4, !P2 ;  /* 0x00000004ff7c7807 */ /* 0x002fc60005000000 */
[----:B------:R-:W2:Y:S01]  /*3e910*/  LDL.LU R135, [R1+0xfc8] ;  /* 0x000fc80001877983 */ /* 0x000ea20000300800 */
[----:B------:R-:W-:-:S03]  /*3e920*/  SEL R124, R124, RZ, !P0 ;  /* 0x000000ff7c7c7207 */ /* 0x000fc60004000000 */
[----:B------:R-:W-:Y:S01]  /*3e930*/  STL [R1+0xf48], R139 ;  /* 0x000f488b01007387 */ /* 0x000fe20000100800 */
[----:B------:R-:W-:-:S03]  /*3e940*/  ISETP.NE.U32.AND P2, PT, R124, RZ, PT ;  /* 0x000000ff7c00720c */ /* 0x000fc60003f45070 */
[----:B------:R-:W2:Y:S01]  /*3e950*/  LDL.LU R132, [R1+0xfd0] ;  /* 0x000fd00001847983 */ /* 0x000ea20000300800 */
[----:B----4-:R-:W-:-:S05]  /*3e960*/  IADD3 R126, P3, R126, R129, RZ ;  /* 0x000000817e7e7210 */ /* 0x010fca0007f7e0ff */
[----:B---3--:R-:W-:Y:S02]  /*3e970*/  IMAD.X R127, R127, 0x1, R0, P3 ;  /* 0x000000017f7f7824 */ /* 0x008fe400018e0600 */
[----:B------:R-:W-:-:S03]  /*3e980*/  IMAD.MOV.U32 R124, RZ, RZ, R126 ;  /* 0x000000ffff7c7224 */ /* 0x000fc600078e007e */
[----:B------:R-:W-:-:S05]  /*3e990*/  MOV R125, R127 ;  /* 0x0000007f007d7202 */ /* 0x000fca0000000f00 */
[----:B------:R1:W-:Y:S01]  /*3e9a0*/  LDGSTS.E [R3+0x1de00], [R124.64], P1 ;  /* 0x1de000007c037fae */ /* 0x0003e20008921848 */
[-C--:B------:R-:W-:Y:S02]  /*3e9b0*/  IADD3 R130, P1, R130, R129.reuse, RZ ;  /* 0x0000008182827210 */ /* 0x080fe40007f3e0ff */
[----:B------:R-:W-:Y:S01]  /*3e9c0*/  IADD3 R133, P3, R133, R129, RZ ;  /* 0x0000008185857210 */ /* 0x000fe20007f7e0ff */
[----:B------:R3:W-:Y:S02]  /*3e9d0*/  STL [R1+0xf54], R126 ;  /* 0x000f547e01007387 */ /* 0x0007e40000100800 */
[--C-:B------:R-:W-:Y:S02]  /*3e9e0*/  IMAD.X R137, R137, 0x1, R0.reuse, P1 ;  /* 0x0000000189897824 */ /* 0x100fe400008e0600 */
[----:B------:R4:W-:Y:S01]  /*3e9f0*/  STL [R1+0xf50], R127 ;  /* 0x000f507f01007387 */ /* 0x0009e20000100800 */
[----:B------:R-:W-:-:S03]  /*3ea00*/  IMAD.X R136, R136, 0x1, R0, P3 ;  /* 0x0000000188887824 */ /* 0x000fc600018e0600 */
[----:B---3--:R-:W3:Y:S01]  /*3ea10*/  LDL.LU R126, [R1+0xfdc] ;  /* 0x000fdc00017e7983 */ /* 0x008ee20000300800 */
[----:B-1----:R-:W-:-:S03]  /*3ea20*/  MOV R124, R130 ;  /* 0x00000082007c7202 */ /* 0x002fc60000000f00 */
[----:B----4-:R-:W4:Y:S04]  /*3ea30*/  LDL.LU R127, [R1+0xffc] ;  /* 0x000ffc00017f7983 */ /* 0x010f280000300800 */
[----:B------:R1:W-:Y:S04]  /*3ea40*/  STL [R1+0xfbc], R130 ;  /* 0x000fbc8201007387 */ /* 0x0003e80000100800 */
[----:B------:R1:W-:Y:S04]  /*3ea50*/  STL [R1+0xfb8], R137 ;  /* 0x000fb88901007387 */ /* 0x0003e80000100800 */
[----:B------:R2:W-:Y:S04]  /*3ea60*/  STL [R1+0xfc4], R133 ;  /* 0x000fc48501007387 */ /* 0x0005e80000100800 */
[----:B-1----:R-:W4:Y:S01]  /*3ea70*/  LDL.LU R130, [R1+0xfd8] ;  /* 0x000fd80001827983 */ /* 0x002f220000300800 */
[----:B------:R-:W-:-:S03]  /*3ea80*/  IMAD.MOV.U32 R125, RZ, RZ, R137 ;  /* 0x000000ffff7d7224 */ /* 0x000fc600078e0089 */
[----:B------:R-:W-:Y:S04]  /*3ea90*/  STL [R1+0xfc0], R136 ;  /* 0x000fc08801007387 */ /* 0x000fe80000100800 */
[----:B------:R-:W4:Y:S04]  /*3eaa0*/  LDL.LU R137, [R1+0xff8] ;  /* 0x000ff80001897983 */ /* 0x000f280000300800 */
[----:B------:R-:W1:Y:S04]  /*3eab0*/  S2R R141, SR_TID.X ;  /* 0x00000000008d7919 */ /* 0x000e680000002100 */
[----:B------:R-:W1:Y:S04]  /*3eac0*/  S2R R252, SR_TID.X ;  /* 0x0000000000fc7919 */ /* 0x000e680000002100 */
[----:B------:R-:W1:Y:S04]  /*3ead0*/  S2R R140, SR_TID.X ;  /* 0x00000000008c7919 */ /* 0x000e680000002100 */
[----:B------:R1:W-:Y:S02]  /*3eae0*/  LDGSTS.E [R3+0x1f800], [R124.64], P2 ;  /* 0x1f8000007c037fae */ /* 0x0003e40009121848 */
[----:B-1----:R-:W-:Y:S01]  /*3eaf0*/  IMAD.MOV.U32 R124, RZ, RZ, R133 ;  /* 0x000000ffff7c7224 */ /* 0x002fe200078e0085 */
[----:B------:R-:W-:-:S02]  /*3eb00*/  MOV R125, R136 ;  /* 0x00000088007d7202 */ /* 0x000fc40000000f00 */
[----:B------:R-:W-:-:S03]  /*3eb10*/  LOP3.LUT R138, R141, 0x3f, RZ, 0xc0, !PT ;  /* 0x0000003f8d8a7812 */ /* 0x000fc600078ec0ff */
[----:B------:R1:W-:Y:S01]  /*3eb20*/  LDGSTS.E [R3+0x1fa00], [R124.64], P2 ;  /* 0x1fa000007c037fae */ /* 0x0003e20009121848 */
[----:B------:R-:W-:Y:S02]  /*3eb30*/  LOP3.LUT R252, R252, 0x3f, RZ, 0xc0, !PT ;  /* 0x0000003ffcfc7812 */ /* 0x000fe400078ec0ff */
[----:B------:R-:W-:-:S03]  /*3eb40*/  SHF.R.S32.HI R140, RZ, 0x6, R140 ;  /* 0x00000006ff8c7819 */ /* 0x000fc6000001148c */
[----:B------:R-:W-:Y:S01]  /*3eb50*/  IMAD.SHL.U32 R252, R252, 0x4, RZ ;  /* 0x00000004fcfc7824 */ /* 0x000fe200078e00ff */
[----:B------:R-:W-:Y:S02]  /*3eb60*/  SGXT R140, R140, 0x1 ;  /* 0x000000018c8c781a */ /* 0x000fe40000000200 */
[-C--:B--2---:R-:W-:Y:S02]  /*3eb70*/  IADD3 R134, P1, R134, R129.reuse, RZ ;  /* 0x0000008186867210 */ /* 0x084fe40007f3e0ff */
[----:B------:R-:W-:Y:S02]  /*3eb80*/  IADD3 R131, P3, R131, R129, RZ ;  /* 0x0000008183837210 */ /* 0x000fe40007f7e0ff */
[----:B------:R-:W2:Y:S01]  /*3eb90*/  LDL.LU R129, [R1+0x101c] ;  /* 0x00101c0001817983 */ /* 0x000ea20000300800 */
[----:B-1----:R-:W-:-:S03]  /*3eba0*/  MOV R124, R134 ;  /* 0x00000086007c7202 */ /* 0x002fc60000000f00 */
[----:B------:R-:W2:Y:S04]  /*3ebb0*/  LDL.LU R133, [R1+0x103c] ;  /* 0x00103c0001857983 */ /* 0x000ea80000300800 */
[----:B------:R1:W-:Y:S04]  /*3ebc0*/  STL [R1+0xfcc], R134 ;  /* 0x000fcc8601007387 */ /* 0x0003e80000100800 */
[----:B------:R-:W-:Y:S01]  /*3ebd0*/  STL [R1+0xfd4], R131 ;  /* 0x000fd48301007387 */ /* 0x000fe20000100800 */
[----:B------:R-:W-:-:S04]  /*3ebe0*/  IMAD.X R135, R135, 0x1, R0, P1 ;  /* 0x0000000187877824 */ /* 0x000fc800008e0600 */
[----:B------:R-:W-:Y:S01]  /*3ebf0*/  IMAD.MOV.U32 R125, RZ, RZ, R135 ;  /* 0x000000ffff7d7224 */ /* 0x000fe200078e0087 */
[----:B------:R1:W-:Y:S01]  /*3ec00*/  STL [R1+0xfc8], R135 ;  /* 0x000fc88701007387 */ /* 0x0003e20000100800 */
[----:B------:R-:W-:-:S03]  /*3ec10*/  IMAD.X R132, R132, 0x1, R0, P3 ;  /* 0x0000000184847824 */ /* 0x000fc600018e0600 */
[----:B-1----:R-:W2:Y:S01]  /*3ec20*/  LDL.LU R134, [R1+0x1018] ;  /* 0x0010180001867983 */ /* 0x002ea20000300800 */
[----:B------:R-:W-:-:S03]  /*3ec30*/  ISETP.GE.AND P1, PT, R138, R2, PT ;  /* 0x000000028a00720c */ /* 0x000fc60003f26270 */
[----:B------:R1:W-:Y:S04]  /*3ec40*/  LDGSTS.E [R3+0x1fc00], [R124.64], P2 ;  /* 0x1fc000007c037fae */ /* 0x0003e80009121848 */
[----:B------:R-:W2:Y:S01]  /*3ec50*/  LDL.LU R135, [R1+0x1038] ;  /* 0x0010380001877983 */ /* 0x000ea20000300800 */
[----:B------:R-:W-:-:S03]  /*3ec60*/  SEL R2, RZ, 0x4, P1 ;  /* 0x00000004ff027807 */ /* 0x000fc60000800000 */
[----:B------:R1:W-:Y:S02]  /*3ec70*/  STL [R1+0xfd0], R132 ;  /* 0x000fd08401007387 */ /* 0x0003e40000100800 */
[----:B-1----:R-:W-:Y:S02]  /*3ec80*/  IMAD.MOV.U32 R124, RZ, RZ, R131 ;  /* 0x000000ffff7c7224 */ /* 0x002fe400078e0083 */
[----:B------:R-:W2:Y:S01]  /*3ec90*/  LDL.LU R139, [R1+0x1058] ;  /* 0x00105800018b7983 */ /* 0x000ea20000300800 */
[----:B------:R-:W-:-:S03]  /*3eca0*/  MOV R125, R132 ;  /* 0x00000084007d7202 */ /* 0x000fc60000000f00 */
[----:B------:R-:W2:Y:S01]  /*3ecb0*/  LDL.LU R131, [R1+0x105c] ;  /* 0x00105c0001837983 */ /* 0x000ea20000300800 */
[----:B------:R-:W-:-:S03]  /*3ecc0*/  SEL R2, R2, RZ, !P0 ;  /* 0x000000ff02027207 */ /* 0x000fc60004000000 */
[----:B------:R-:W2:Y:S04]  /*3ecd0*/  LDL.LU R136, [R1+0x1078] ;  /* 0x0010780001887983 */ /* 0x000ea80000300800 */
[----:B------:R-:W2:Y:S01]  /*3ece0*/  LDL.LU R132, [R1+0x107c] ;  /* 0x00107c0001847983 */ /* 0x000ea20000300800 */
[----:B------:R-:W-:Y:S01]  /*3ecf0*/  ISETP.NE.U32.AND P0, PT, R2, RZ, PT ;  /* 0x000000ff0200720c */ /* 0x000fe20003f05070 */
[----:B------:R-:W-:Y:S01]  /*3ed00*/  IMAD.U32 R2, RZ, RZ, UR5 ;  /* 0x00000005ff027e24 */ /* 0x000fe2000f8e00ff */
[----:B------:R-:W-:Y:S01]  /*3ed10*/  LOP3.LUT R140, R252, 0x110, R140, 0x78, !PT ;  /* 0x00000110fc8c7812 */ /* 0x000fe200078e788c */
[----:B------:R1:W-:Y:S03]  /*3ed20*/  LDGSTS.E [R3+0x1fe00], [R124.64], P2 ;  /* 0x1fe000007c037fae */ /* 0x0003e60009121848 */
[----:B------:R-:W-:Y:S01]  /*3ed30*/  LEA R2, R2, R140, 0xf ;  /* 0x0000008c02027211 */ /* 0x000fe200078e78ff */
[----:B------:R-:W0:Y:S01]  /*3ed40*/  LDGDEPBAR ;  /* 0x00000000000079af */ /* 0x000e220000000000 */
[----:B---3--:R-:W-:-:S02]  /*3ed50*/  IADD3 R126, P1, R126, UR7, RZ ;  /* 0x000000077e7e7c10 */ /* 0x008fc4000ff3e0ff */
[----:B----4-:R-:W-:-:S03]  /*3ed60*/  IADD3 R127, P2, R127, UR7, RZ ;  /* 0x000000077f7f7c10 */ /* 0x010fc6000ff5e0ff */
[----:B------:R-:W-:Y:S01]  /*3ed70*/  STL [R1+0xfdc], R126 ;  /* 0x000fdc7e01007387 */ /* 0x000fe20000100800 */
[----:B-1----:R-:W-:-:S03]  /*3ed80*/  IMAD.MOV.U32 R124, RZ, RZ, R126 ;  /* 0x000000ffff7c7224 */ /* 0x002fc600078e007e */
[----:B------:R-:W-:Y:S01]  /*3ed90*/  STL [R1+0xffc], R127 ;  /* 0x000ffc7f01007387 */ /* 0x000fe20000100800 */
[----:B------:R-:W-:-:S05]  /*3eda0*/  IADD3.X R130, R130, UR6, RZ, P1, !PT ;  /* 0x0000000682827c10 */ /* 0x000fca0008ffe4ff */
[----:B------:R-:W-:Y:S01]  /*3edb0*/  IMAD.MOV.U32 R125, RZ, RZ, R130 ;  /* 0x000000ffff7d7224 */ /* 0x000fe200078e0082 */
[----:B------:R1:W-:Y:S01]  /*3edc0*/  STL [R1+0xfd8], R130 ;  /* 0x000fd88201007387 */ /* 0x0003e20000100800 */
[----:B------:R-:W-:-:S03]  /*3edd0*/  IADD3.X R137, R137, UR6, RZ, P2, !PT ;  /* 0x0000000689897c10 */ /* 0x000fc600097fe4ff */
[----:B------:R3:W-:Y:S04]  /*3ede0*/  LDGSTS.E [R2+0x60000], [R124.64], P0 ;  /* 0x600000007c027fae */ /* 0x0007e80008121848 */
[----:B-1----:R-:W4:Y:S04]  /*3edf0*/  LDL.LU R130, [R1+0x109c] ;  /* 0x00109c0001827983 */ /* 0x002f280000300800 */
[----:B------:R1:W-:Y:S01]  /*3ee00*/  STL [R1+0xff8], R137 ;  /* 0x000ff88901007387 */ /* 0x0003e20000100800 */
[----:B---3--:R-:W-:-:S03]  /*3ee10*/  IMAD.MOV.U32 R125, RZ, RZ, R137 ;  /* 0x000000ffff7d7224 */ /* 0x008fc600078e0089 */
[----:B------:R-:W3:Y:S01]  /*3ee20*/  LDL.LU R126, [R1+0x10bc] ;  /* 0x0010bc00017e7983 */ /* 0x000ee20000300800 */
[----:B------:R-:W-:-:S03]  /*3ee30*/  MOV R124, R127 ;  /* 0x0000007f007c7202 */ /* 0x000fc60000000f00 */
[----:B-1----:R-:W3:Y:S04]  /*3ee40*/  LDL.LU R137, [R1+0x1098] ;  /* 0x0010980001897983 */ /* 0x002ee80000300800 */
[----:B------:R-:W3:Y:S04]  /*3ee50*/  LDL.LU R127, [R1+0x10b8] ;  /* 0x0010b800017f7983 */ /* 0x000ee80000300800 */
[----:B------:R1:W-:Y:S01]  /*3ee60*/  LDGSTS.E [R2+0x60800], [R124.64], P0 ;  /* 0x608000007c027fae */ /* 0x0003e20008121848 */
[----:B--2---:R-:W-:Y:S02]  /*3ee70*/  IADD3 R129, P1, R129, UR7, RZ ;  /* 0x0000000781817c10 */ /* 0x004fe4000ff3e0ff */
[----:B------:R-:W-:-:S03]  /*3ee80*/  IADD3 R133, P2, R133, UR7, RZ ;  /* 0x0000000785857c10 */ /* 0x000fc6000ff5e0ff */
[----:B------:R-:W-:Y:S01]  /*3ee90*/  STL [R1+0x101c], R129 ;  /* 0x00101c8101007387 */ /* 0x000fe20000100800 */
[----:B-1----:R-:W-:Y:S01]  /*3eea0*/  IMAD.MOV.U32 R124, RZ, RZ, R129 ;  /* 0x000000ffff7c7224 */ /* 0x002fe200078e0081 */
[----:B------:R-:W-:-:S04]  /*3eeb0*/  IADD3.X R134, R134, UR6, RZ, P1, !PT ;  /* 0x0000000686867c10 */ /* 0x000fc80008ffe4ff */
[----:B------:R-:W-:Y:S01]  /*3eec0*/  MOV R125, R134 ;  /* 0x00000086007d7202 */ /* 0x000fe20000000f00 */
[----:B------:R1:W-:Y:S01]  /*3eed0*/  STL [R1+0x1018], R134 ;  /* 0x0010188601007387 */ /* 0x0003e20000100800 */
[----:B------:R-:W-:-:S03]  /*3eee0*/  IADD3.X R135, R135, UR6, RZ, P2, !PT ;  /* 0x0000000687877c10 */ /* 0x000fc600097fe4ff */
[----:B------:R-:W-:Y:S04]  /*3eef0*/  STL [R1+0x103c], R133 ;  /* 0x00103c8501007387 */ /* 0x000fe80000100800 */
[----:B------:R2:W-:Y:S04]  /*3ef00*/  LDGSTS.E [R2+0x61000], [R124.64], P0 ;  /* 0x610000007c027fae */ /* 0x0005e80008121848 */
[----:B-1----:R-:W3:Y:S01]  /*3ef10*/  LDL.LU R134, [R1+0x10dc] ;  /* 0x0010dc0001867983 */ /* 0x002ee20000300800 */
[----:B------:R-:W-:-:S03]  /*3ef20*/  IADD3 R131, P1, R131, UR7, RZ ;  /* 0x0000000783837c10 */ /* 0x000fc6000ff3e0ff */
[----:B------:R1:W-:Y:S01]  /*3ef30*/  STL [R1+0x1038], R135 ;  /* 0x0010388701007387 */ /* 0x0003e20000100800 */
[----:B--2---:R-:W-:-:S03]  /*3ef40*/  IMAD.MOV.U32 R125, RZ, RZ, R135 ;  /* 0x000000ffff7d7224 */ /* 0x004fc600078e0087 */
[----:B------:R-:W2:Y:S01]  /*3ef50*/  LDL.LU R129, [R1+0x10fc] ;  /* 0x0010fc0001817983 */ /* 0x000ea20000300800 */
[----:B------:R-:W-:Y:S01]  /*3ef60*/  IMAD.MOV.U32 R124, RZ, RZ, R133 ;  /* 0x000000ffff7c7224 */ /* 0x000fe200078e0085 */
[----:B------:R-:W-:Y:S02]  /*3ef70*/  IADD3.X R139, R139, UR6, RZ, P1, !PT ;  /* 0x000000068b8b7c10 */ /* 0x000fe40008ffe4ff */
[----:B------:R-:W-:Y:S01]  /*3ef80*/  IADD3 R132, P2, R132, UR7, RZ ;  /* 0x0000000784847c10 */ /* 0x000fe2000ff5e0ff */
[----:B-1----:R-:W2:Y:S03]  /*3ef90*/  LDL.LU R135, [R1+0x10d8] ;  /* 0x0010d80001877983 */ /* 0x002ea60000300800 */
[----:B------:R-:W-:Y:S01]  /*3efa0*/  IADD3.X R136, R136, UR6, RZ, P2, !PT ;  /* 0x0000000688887c10 */ /* 0x000fe200097fe4ff */
[----:B------:R-:W2:Y:S04]  /*3efb0*/  LDL.LU R133, [R1+0x10f8] ;  /* 0x0010f80001857983 */ /* 0x000ea80000300800 */
[----:B------:R-:W-:Y:S04]  /*3efc0*/  STL [R1+0x105c], R131 ;  /* 0x00105c8301007387 */ /* 0x000fe80000100800 */
[----:B------:R1:W-:Y:S04]  /*3efd0*/  LDGSTS.E [R2+0x61800], [R124.64], P0 ;  /* 0x618000007c027fae */ /* 0x0003e80008121848 */
[----:B------:R1:W-:Y:S04]  /*3efe0*/  STL [R1+0x1058], R139 ;  /* 0x0010588b01007387 */ /* 0x0003e80000100800 */
[----:B------:R-:W-:Y:S01]  /*3eff0*/  STL [R1+0x107c], R132 ;  /* 0x00107c8401007387 */ /* 0x000fe20000100800 */
[----:B-1----:R-:W-:-:S03]  /*3f000*/  IMAD.MOV.U32 R125, RZ, RZ, R139 ;  /* 0x000000ffff7d7224 */ /* 0x002fc600078e008b */
[----:B------:R-:W2:Y:S01]  /*3f010*/  LDL.LU R139, [R1+0x111c] ;  /* 0x00111c00018b7983 */ /* 0x000ea20000300800 */
[----:B------:R-:W-:-:S03]  /*3f020*/  MOV R124, R131 ;  /* 0x00000083007c7202 */ /* 0x000fc60000000f00 */
[----:B------:R1:W-:Y:S04]  /*3f030*/  STL [R1+0x1078], R136 ;  /* 0x0010788801007387 */ /* 0x0003e80000100800 */
[----:B------:R-:W2:Y:S04]  /*3f040*/  LDL.LU R131, [R1+0x113c] ;  /* 0x00113c0001837983 */ /* 0x000ea80000300800 */
[----:B------:R-:W2:Y:S04]  /*3f050*/  LDL.LU R140, [R1+0x1118] ;  /* 0x00111800018c7983 */ /* 0x000ea80000300800 */
[----:B------:R1:W-:Y:S02]  /*3f060*/  LDGSTS.E [R2+0x62000], [R124.64], P0 ;  /* 0x620000007c027fae */ /* 0x0003e40008121848 */
[----:B-1----:R-:W-:-:S02]  /*3f070*/  MOV R125, R136 ;  /* 0x00000088007d7202 */ /* 0x002fc40000000f00 */
[----:B------:R-:W2:Y:S01]  /*3f080*/  LDL.LU R136, [R1+0x1138] ;  /* 0x0011380001887983 */ /* 0x000ea20000300800 */
[----:B------:R-:W-:-:S03]  /*3f090*/  IMAD.MOV.U32 R124, RZ, RZ, R132 ;  /* 0x000000ffff7c7224 */ /* 0x000fc600078e0084 */
[----:B------:R-:W2:Y:S04]  /*3f0a0*/  LDL.LU R3, [R1+0x115c] ;  /* 0x00115c0001037983 */ /* 0x000ea80000300800 */
[----:B------:R-:W2:Y:S04]  /*3f0b0*/  LDL.LU R132, [R1+0x117c] ;  /* 0x00117c0001847983 */ /* 0x000ea80000300800 */
[----:B------:R1:W-:Y:S01]  /*3f0c0*/  LDGSTS.E [R2+0x62800], [R124.64], P0 ;  /* 0x628000007c027fae */ /* 0x0003e20008121848 */
[----:B----4-:R-:W-:-:S05]  /*3f0d0*/  IADD3 R130, P1, R130, UR7, RZ ;  /* 0x0000000782827c10 */ /* 0x010fca000ff3e0ff */
[----:B------:R4:W-:Y:S01]  /*3f0e0*/  STL [R1+0x109c], R130 ;  /* 0x00109c8201007387 */ /* 0x0009e20000100800 */
[----:B---3--:R-:W-:Y:S02]  /*3f0f0*/  IADD3 R126, P2, R126, UR7, RZ ;  /* 0x000000077e7e7c10 */ /* 0x008fe4000ff5e0ff */
[----:B------:R-:W-:Y:S01]  /*3f100*/  IADD3.X R137, R137, UR6, RZ, P1, !PT ;  /* 0x0000000689897c10 */ /* 0x000fe20008ffe4ff */
[----:B-1----:R-:W-:Y:S01]  /*3f110*/  IMAD.MOV.U32 R124, RZ, RZ, R130 ;  /* 0x000000ffff7c7224 */ /* 0x002fe200078e0082 */
[----:B------:R-:W-:-:S03]  /*3f120*/  IADD3.X R127, R127, UR6, RZ, P2, !PT ;  /* 0x000000067f7f7c10 */ /* 0x000fc600097fe4ff */
[----:B------:R1:W-:Y:S04]  /*3f130*/  STL [R1+0x1098], R137 ;  /* 0x0010988901007387 */ /* 0x0003e80000100800 */
[----:B------:R3:W-:Y:S04]  /*3f140*/  STL [R1+0x10bc], R126 ;  /* 0x0010bc7e01007387 */ /* 0x0007e80000100800 */
[----:B----4-:R-:W4:Y:S01]  /*3f150*/  LDL.LU R130, [R1+0x1158] ;  /* 0x0011580001827983 */ /* 0x010f220000300800 */
[----:B------:R-:W-:-:S03]  /*3f160*/  IMAD.MOV.U32 R125, RZ, RZ, R137 ;  /* 0x000000ffff7d7224 */ /* 0x000fc600078e0089 */
[----:B------:R3:W-:Y:S04]  /*3f170*/  STL [R1+0x10b8], R127 ;  /* 0x0010b87f01007387 */ /* 0x0007e80000100800 */
[----:B-1----:R-:W4:Y:S04]  /*3f180*/  LDL.LU R137, [R1+0x1178] ;  /* 0x0011780001897983 */ /* 0x002f280000300800 */
[----:B------:R1:W-:Y:S02]  /*3f190*/  LDGSTS.E [R2+0x63000], [R124.64], P0 ;  /* 0x630000007c027fae */ /* 0x0003e40008121848 */
[----:B-1----:R-:W-:Y:S01]  /*3f1a0*/  MOV R124, R126 ;  /* 0x0000007e007c7202 */ /* 0x002fe20000000f00 */
[----:B------:R-:W-:Y:S01]  /*3f1b0*/  IMAD.MOV.U32 R125, RZ, RZ, R127 ;  /* 0x000000ffff7d7224 */ /* 0x000fe200078e007f */
[----:B---3--:R-:W3:Y:S04]  /*3f1c0*/  LDL.LU R126, [R1+0x119c] ;  /* 0x00119c00017e7983 */ /* 0x008ee80000300800 */
[----:B------:R-:W3:Y:S04]  /*3f1d0*/  LDL.LU R127, [R1+0x11bc] ;  /* 0x0011bc00017f7983 */ /* 0x000ee80000300800 */
[----:B------:R1:W-:Y:S01]  /*3f1e0*/  LDGSTS.E [R2+0x63800], [R124.64], P0 ;  /* 0x638000007c027fae */ /* 0x0003e20008121848 */
[----:B------:R-:W-:-:S05]  /*3f1f0*/  IADD3 R134, P1, R134, UR7, RZ ;  /* 0x0000000786867c10 */ /* 0x000fca000ff3e0ff */
[----:B------:R2:W-:Y:S01]  /*3f200*/  STL [R1+0x10dc], R134 ;  /* 0x0010dc8601007387 */ /* 0x0005e20000100800 */
[----:B-1----:R-:W-:Y:S01]  /*3f210*/  IMAD.MOV.U32 R124, RZ, RZ, R134 ;  /* 0x000000ffff7c7224 */ /* 0x002fe200078e0086 */
[----:B--2---:R-:W-:Y:S02]  /*3f220*/  IADD3 R129, P2, R129, UR7, RZ ;  /* 0x0000000781817c10 */ /* 0x004fe4000ff5e0ff */
[----:B------:R-:W-:-:S04]  /*3f230*/  IADD3.X R135, R135, UR6, RZ, P1, !PT ;  /* 0x0000000687877c10 */ /* 0x000fc80008ffe4ff */
[----:B------:R-:W-:Y:S01]  /*3f240*/  MOV R125, R135 ;  /* 0x00000087007d7202 */ /* 0x000fe20000000f00 */
[----:B------:R1:W-:Y:S01]  /*3f250*/  STL [R1+0x10d8], R135 ;  /* 0x0010d88701007387 */ /* 0x0003e20000100800 */
[----:B------:R-:W-:-:S03]  /*3f260*/  IADD3.X R133, R133, UR6, RZ, P2, !PT ;  /* 0x0000000685857c10 */ /* 0x000fc600097fe4ff */
[----:B------:R2:W-:Y:S04]  /*3f270*/  STL [R1+0x10fc], R129 ;  /* 0x0010fc8101007387 */ /* 0x0005e80000100800 */
[----:B------:R-:W3:Y:S04]  /*3f280*/  LDL.LU R134, [R1+0x1198] ;  /* 0x0011980001867983 */ /* 0x000ee80000300800 */
[----:B------:R2:W-:Y:S04]  /*3f290*/  LDGSTS.E [R2+0x64000], [R124.64], P0 ;  /* 0x640000007c027fae */ /* 0x0005e80008121848 */
[----:B------:R2:W-:Y:S04]  /*3f2a0*/  STL [R1+0x10f8], R133 ;  /* 0x0010f88501007387 */ /* 0x0005e80000100800 */
[----:B-1----:R-:W3:Y:S01]  /*3f2b0*/  LDL.LU R135, [R1+0x11b8] ;  /* 0x0011b80001877983 */ /* 0x002ee20000300800 */
[----:B------:R-:W-:Y:S01]  /*3f2c0*/  IADD3 R139, P1, R139, UR7, RZ ;  /* 0x000000078b8b7c10 */ /* 0x000fe2000ff3e0ff */
[----:B--2---:R-:W-:-:S02]  /*3f2d0*/  IMAD.MOV.U32 R124, RZ, RZ, R129 ;  /* 0x000000ffff7c7224 */ /* 0x004fc400078e0081 */
[----:B------:R-:W-:Y:S01]  /*3f2e0*/  IMAD.MOV.U32 R125, RZ, RZ, R133 ;  /* 0x000000ffff7d7224 */ /* 0x000fe200078e0085 */
[----:B------:R-:W3:Y:S01]  /*3f2f0*/  LDL.LU R129, [R1+0xfe4] ;  /* 0x000fe40001817983 */ /* 0x000ee20000300800 */
[----:B------:R-:W-:-:S03]  /*3f300*/  IADD3 R131, P2, R131, UR7, RZ ;  /* 0x0000000783837c10 */ /* 0x000fc6000ff5e0ff */
[----:B------:R1:W-:Y:S01]  /*3f310*/  LDGSTS.E [R2+0x64800], [R124.64], P0 ;  /* 0x648000007c027fae */ /* 0x0003e20008121848 */
[----:B------:R-:W-:-:S03]  /*3f320*/  IADD3.X R140, R140, UR6, RZ, P1, !PT ;  /* 0x000000068c8c7c10 */ /* 0x000fc60008ffe4ff */
[----:B------:R-:W3:Y:S04]  /*3f330*/  LDL.LU R133, [R1+0x1004] ;  /* 0x0010040001857983 */ /* 0x000ee80000300800 */
[----:B------:R-:W-:Y:S01]  /*3f340*/  STL [R1+0x111c], R139 ;  /* 0x00111c8b01007387 */ /* 0x000fe20000100800 */
[----:B-1----:R-:W-:Y:S01]  /*3f350*/  MOV R124, R139 ;  /* 0x0000008b007c7202 */ /* 0x002fe20000000f00 */
[----:B------:R-:W-:Y:S02]  /*3f360*/  IMAD.MOV.U32 R125, RZ, RZ, R140 ;  /* 0x000000ffff7d7224 */ /* 0x000fe400078e008c */
[----:B------:R-:W-:Y:S01]  /*3f370*/  STL [R1+0x1118], R140 ;  /* 0x0011188c01007387 */ /* 0x000fe20000100800 */
[----:B------:R-:W-:-:S03]  /*3f380*/  IADD3.X R136, R136, UR6, RZ, P2, !PT ;  /* 0x0000000688887c10 */ /* 0x000fc600097fe4ff */
[----:B------:R1:W-:Y:S04]  /*3f390*/  STL [R1+0x113c], R131 ;  /* 0x00113c8301007387 */ /* 0x0003e80000100800 */
[----:B------:R1:W-:Y:S01]  /*3f3a0*/  LDGSTS.E [R2+0x65000], [R124.64], P0 ;  /* 0x650000007c027fae */ /* 0x0003e20008121848 */
[----:B------:R-:W-:-:S03]  /*3f3b0*/  IADD3 R3, P1, R3, UR7, RZ ;  /* 0x0000000703037c10 */ /* 0x000fc6000ff3e0ff */
[----:B------:R1:W-:Y:S01]  /*3f3c0*/  STL [R1+0x1138], R136 ;  /* 0x0011388801007387 */ /* 0x0003e20000100800 */
[----:B------:R-:W-:Y:S01]  /*3f3d0*/  IADD3 R132, P2, R132, UR7, RZ ;  /* 0x0000000784847c10 */ /* 0x000fe2000ff5e0ff */
[----:B-1----:R-:W-:Y:S02]  /*3f3e0*/  IMAD.MOV.U32 R124, RZ, RZ, R131 ;  /* 0x000000ffff7c7224 */ /* 0x002fe400078e0083 */
[----:B------:R-:W3:Y:S01]  /*3f3f0*/  LDL.LU R131, [R1+0xfe0] ;  /* 0x000fe00001837983 */ /* 0x000ee20000300800 */
[----:B------:R-:W-:-:S03]  /*3f400*/  MOV R125, R136 ;  /* 0x00000088007d7202 */ /* 0x000fc60000000f00 */
[----:B------:R-:W3:Y:S04]  /*3f410*/  LDL.LU R136, [R1+0x1000] ;  /* 0x0010000001887983 */ /* 0x000ee80000300800 */
[----:B------:R1:W-:Y:S04]  /*3f420*/  LDGSTS.E [R2+0x65800], [R124.64], P0 ;  /* 0x658000007c027fae */ /* 0x0003e80008121848 */
[----:B------:R4:W-:Y:S01]  /*3f430*/  STL [R1+0x115c], R3 ;  /* 0x00115c0301007387 */ /* 0x0009e20000100800 */
[----:B-1----:R-:W-:Y:S01]  /*3f440*/  IMAD.MOV.U32 R124, RZ, RZ, R3 ;  /* 0x000000ffff7c7224 */ /* 0x002fe200078e0003 */
[----:B----4-:R-:W-:-:S05]  /*3f450*/  IADD3.X R130, R130, UR6, RZ, P1, !PT ;  /* 0x0000000682827c10 */ /* 0x010fca0008ffe4ff */
[----:B------:R-:W-:Y:S01]  /*3f460*/  IMAD.MOV.U32 R125, RZ, RZ, R130 ;  /* 0x000000ffff7d7224 */ /* 0x000fe200078e0082 */
[----:B------:R1:W-:Y:S01]  /*3f470*/  STL [R1+0x1158], R130 ;  /* 0x0011588201007387 */ /* 0x0003e20000100800 */
[----:B------:R-:W-:-:S03]  /*3f480*/  IADD3.X R137, R137, UR6, RZ, P2, !PT ;  /* 0x0000000689897c10 */ /* 0x000fc600097fe4ff */
[----:B------:R4:W-:Y:S04]  /*3f490*/  STL [R1+0x117c], R132 ;  /* 0x00117c8401007387 */ /* 0x0009e80000100800 */
[----:B------:R-:W2:Y:S04]  /*3f4a0*/  LDL.LU R3, [R1+0x1024] ;  /* 0x0010240001037983 */ /* 0x000ea80000300800 */
[----:B------:R4:W-:Y:S04]  /*3f4b0*/  STL [R1+0x1178], R137 ;  /* 0x0011788901007387 */ /* 0x0009e80000100800 */
[----:B------:R4:W-:Y:S04]  /*3f4c0*/  LDGSTS.E [R2+0x66000], [R124.64], P0 ;  /* 0x660000007c027fae */ /* 0x0009e80008121848 */
[----:B-1----:R-:W2:Y:S01]  /*3f4d0*/  LDL.LU R130, [R1+0x1044] ;  /* 0x0010440001827983 */ /* 0x002ea20000300800 */
[----:B----4-:R-:W-:-:S03]  /*3f4e0*/  MOV R124, R132 ;  /* 0x00000084007c7202 */ /* 0x010fc60000000f00 */
[----:B------:R-:W4:Y:S01]  /*3f4f0*/  LDL.LU R132, [R1+0x1020] ;  /* 0x0010200001847983 */ /* 0x000f220000300800 */
[----:B------:R-:W-:-:S03]  /*3f500*/  IMAD.MOV.U32 R125, RZ, RZ, R137 ;  /* 0x000000ffff7d7224 */ /* 0x000fc600078e0089 */
[----:B------:R-:W4:Y:S04]  /*3f510*/  LDL.LU R137, [R1+0x1040] ;  /* 0x0010400001897983 */ /* 0x000f280000300800 */
[----:B------:R-:W1:Y:S04]  /*3f520*/  S2R R252, SR_TID.X ;  /* 0x0000000000fc7919 */ /* 0x000e680000002100 */
[----:B------:R-:W3:Y:S02]  /*3f530*/  S2R R140, SR_TID.X ;  /* 0x00000000008c7919 */ /* 0x000ee40000002100 */
[----:B---3--:R-:W-:-:S02]  /*3f540*/  IADD3 R126, P1, R126, UR7, RZ ;  /* 0x000000077e7e7c10 */ /* 0x008fc4000ff3e0ff */
[----:B------:R-:W-:Y:S01]  /*3f550*/  IADD3 R127, P2, R127, UR7, RZ ;  /* 0x000000077f7f7c10 */ /* 0x000fe2000ff5e0ff */
[----:B------:R3:W-:Y:S04]  /*3f560*/  LDGSTS.E [R2+0x66800], [R124.64], P0 ;  /* 0x668000007c027fae */ /* 0x0007e80008121848 */
[----:B------:R-:W-:Y:S01]  /*3f570*/  STL [R1+0x119c], R126 ;  /* 0x00119c7e01007387 */ /* 0x000fe20000100800 */
[----:B---3--:R-:W-:Y:S01]  /*3f580*/  IMAD.MOV.U32 R124, RZ, RZ, R126 ;  /* 0x000000ffff7c7224 */ /* 0x008fe200078e007e */
[----:B-1----:R-:W-:Y:S02]  /*3f590*/  LOP3.LUT R252, R252, 0x3f, RZ, 0xc0, !PT ;  /* 0x0000003ffcfc7812 */ /* 0x002fe400078ec0ff */
[----:B------:R-:W-:Y:S02]  /*3f5a0*/  SHF.R.S32.HI R140, RZ, 0x6, R140 ;  /* 0x00000006ff8c7819 */ /* 0x000fe4000001148c */
[----:B------:R-:W-:-:S02]  /*3f5b0*/  SHF.L.U32 R252, R252, 0x2, RZ ;  /* 0x00000002fcfc7819 */ /* 0x000fc400000006ff */
[----:B------:R-:W-:-:S04]  /*3f5c0*/  SGXT R140, R140, 0x1 ;  /* 0x000000018c8c781a */ /* 0x000fc80000000200 */
[----:B------:R-:W-:-:S04]  /*3f5d0*/  LOP3.LUT R139, R252, 0x110, R140, 0x78, !PT ;  /* 0x00000110fc8b7812 */ /* 0x000fc800078e788c */
[----:B------:R-:W-:Y:S02]  /*3f5e0*/  LOP3.LUT R139, R139, 0x20, RZ, 0x3c, !PT ;  /* 0x000000208b8b7812 */ /* 0x000fe400078e3cff */
[----:B------:R-:W-:-:S04]  /*3f5f0*/  IADD3.X R134, R134, UR6, RZ, P1, !PT ;  /* 0x0000000686867c10 */ /* 0x000fc80008ffe4ff */
[----:B------:R-:W-:Y:S01]  /*3f600*/  MOV R125, R134 ;  /* 0x00000086007d7202 */ /* 0x000fe20000000f00 */
[----:B------:R1:W-:Y:S04]  /*3f610*/  STL [R1+0x1198], R134 ;  /* 0x0011988601007387 */ /* 0x0003e80000100800 */
[----:B------:R-:W-:Y:S01]  /*3f620*/  STL [R1+0x11bc], R127 ;  /* 0x0011bc7f01007387 */ /* 0x000fe20000100800 */
[----:B------:R-:W-:-:S03]  /*3f630*/  IADD3.X R135, R135, UR6, RZ, P2, !PT ;  /* 0x0000000687877c10 */ /* 0x000fc600097fe4ff */
[----:B------:R3:W-:Y:S04]  /*3f640*/  LDGSTS.E [R2+0x67000], [R124.64], P0 ;  /* 0x670000007c027fae */ /* 0x0007e80008121848 */
[----:B-1----:R-:W4:Y:S04]  /*3f650*/  LDL.LU R134, [R1+0x1064] ;  /* 0x0010640001867983 */ /* 0x002f280000300800 */
[----:B------:R1:W-:Y:S01]  /*3f660*/  STL [R1+0x11b8], R135 ;  /* 0x0011b88701007387 */ /* 0x0003e20000100800 */
[----:B------:R-:W-:-:S03]  /*3f670*/  IADD3 R129, P1, R129, UR7, RZ ;  /* 0x0000000781817c10 */ /* 0x000fc6000ff3e0ff */
[----:B------:R-:W4:Y:S01]  /*3f680*/  LDL.LU R126, [R1+0x1084] ;  /* 0x00108400017e7983 */ /* 0x000f220000300800 */
[----:B---3--:R-:W-:Y:S02]  /*3f690*/  IMAD.MOV.U32 R125, RZ, RZ, R135 ;  /* 0x000000ffff7d7224 */ /* 0x008fe400078e0087 */
[----:B------:R-:W-:Y:S01]  /*3f6a0*/  IMAD.MOV.U32 R124, RZ, RZ, R127 ;  /* 0x000000ffff7c7224 */ /* 0x000fe200078e007f */
[----:B-1----:R-:W3:Y:S01]  /*3f6b0*/  LDL.LU R135, [R1+0x1060] ;  /* 0x0010600001877983 */ /* 0x002ee20000300800 */
[----:B------:R-:W-:-:S03]  /*3f6c0*/  IADD3 R133, P2, R133, UR7, RZ ;  /* 0x0000000785857c10 */ /* 0x000fc6000ff5e0ff */
[----:B------:R-:W3:Y:S04]  /*3f6d0*/  LDL.LU R127, [R1+0x1080] ;  /* 0x00108000017f7983 */ /* 0x000ee80000300800 */
[----:B------:R1:W-:Y:S04]  /*3f6e0*/  LDGSTS.E [R2+0x67800], [R124.64], P0 ;  /* 0x678000007c027fae */ /* 0x0003e80008121848 */
[----:B------:R-:W-:Y:S01]  /*3f6f0*/  STL [R1+0xfe4], R129 ;  /* 0x000fe48101007387 */ /* 0x000fe20000100800 */
[----:B-1----:R-:W-:Y:S01]  /*3f700*/  IMAD.U32 R2, RZ, RZ, UR5 ;  /* 0x00000005ff027e24 */ /* 0x002fe2000f8e00ff */
[----:B------:R-:W-:-:S02]  /*3f710*/  MOV R124, R129 ;  /* 0x00000081007c7202 */ /* 0x000fc40000000f00 */
[----:B------:R-:W-:Y:S01]  /*3f720*/  STL [R1+0x1004], R133 ;  /* 0x0010048501007387 */ /* 0x000fe20000100800 */
[----:B------:R-:W-:Y:S01]  /*3f730*/  IMAD R2, R2, 0x8000, R139 ;  /* 0x0000800002027824 */ /* 0x000fe200078e028b */
[----:B------:R-:W-:Y:S02]  /*3f740*/  IADD3.X R131, R131, UR6, RZ, P1, !PT ;  /* 0x0000000683837c10 */ /* 0x000fe40008ffe4ff */
[----:B------:R-:W-:-:S03]  /*3f750*/  IADD3.X R136, R136, UR6, RZ, P2, !PT ;  /* 0x0000000688887c10 */ /* 0x000fc600097fe4ff */
[----:B------:R-:W-:Y:S01]  /*3f760*/  IMAD.MOV.U32 R125, RZ, RZ, R131 ;  /* 0x000000ffff7d7224 */ /* 0x000fe200078e0083 */
[----:B------:R1:W-:Y:S04]  /*3f770*/  STL [R1+0xfe0], R131 ;  /* 0x000fe08301007387 */ /* 0x0003e80000100800 */
[----:B------:R1:W-:Y:S04]  /*3f780*/  LDGSTS.E [R2+0x60200], [R124.64], P0 ;  /* 0x602000007c027fae */ /* 0x0003e80008121848 */
[----:B-1----:R-:W3:Y:S04]  /*3f790*/  LDL.LU R131, [R1+0x10a4] ;  /* 0x0010a40001837983 */ /* 0x002ee80000300800 */
[----:B------:R-:W3:Y:S01]  /*3f7a0*/  LDL.LU R129, [R1+0x10c4] ;  /* 0x0010c40001817983 */ /* 0x000ee20000300800 */
[----:B------:R-:W-:-:S03]  /*3f7b0*/  MOV R125, R136 ;  /* 0x00000088007d7202 */ /* 0x000fc60000000f00 */
[----:B------:R1:W-:Y:S01]  /*3f7c0*/  STL [R1+0x1000], R136 ;  /* 0x0010008801007387 */ /* 0x0003e20000100800 */
[----:B------:R-:W-:-:S05]  /*3f7d0*/  IMAD.MOV.U32 R124, RZ, RZ, R133 ;  /* 0x000000ffff7c7224 */ /* 0x000fca00078e0085 */
[----:B------:R2:W-:Y:S04]  /*3f7e0*/  LDGSTS.E [R2+0x60a00], [R124.64], P0 ;  /* 0x60a000007c027fae */ /* 0x0005e80008121848 */
[----:B-1----:R-:W3:Y:S04]  /*3f7f0*/  LDL.LU R136, [R1+0x10a0] ;  /* 0x0010a00001887983 */ /* 0x002ee80000300800 */
[----:B------:R-:W3:Y:S01]  /*3f800*/  LDL.LU R133, [R1+0x10c0] ;  /* 0x0010c00001857983 */ /* 0x000ee20000300800 */
[----:B--2---:R-:W-:-:S05]  /*3f810*/  IADD3 R3, P1, R3, UR7, RZ ;  /* 0x0000000703037c10 */ /* 0x004fca000ff3e0ff */
[----:B------:R-:W-:Y:S01]  /*3f820*/  STL [R1+0x1024], R3 ;  /* 0x0010240301007387 */ /* 0x000fe20000100800 */
[----:B------:R-:W-:Y:S01]  /*3f830*/  IMAD.MOV.U32 R124, RZ, RZ, R3 ;  /* 0x000000ffff7c7224 */ /* 0x000fe200078e0003 */
[----:B------:R-:W-:Y:S02]  /*3f840*/  IADD3 R130, P2, R130, UR7, RZ ;  /* 0x0000000782827c10 */ /* 0x000fe4000ff5e0ff */
[----:B----4-:R-:W-:Y:S02]  /*3f850*/  IADD3.X R132, R132, UR6, RZ, P1, !PT ;  /* 0x0000000684847c10 */ /* 0x010fe40008ffe4ff */
[----:B------:R-:W-:-:S03]  /*3f860*/  IADD3.X R137, R137, UR6, RZ, P2, !PT ;  /* 0x0000000689897c10 */ /* 0x000fc600097fe4ff */
[----:B------:R-:W-:Y:S01]  /*3f870*/  IMAD.MOV.U32 R125, RZ, RZ, R132 ;  /* 0x000000ffff7d7224 */ /* 0x000fe200078e0084 */
[----:B------:R1:W-:Y:S04]  /*3f880*/  STL [R1+0x1020], R132 ;  /* 0x0010208401007387 */ /* 0x0003e80000100800 */
[----:B------:R-:W-:Y:S04]  /*3f890*/  STL [R1+0x1044], R130 ;  /* 0x0010448201007387 */ /* 0x000fe80000100800 */
[----:B------:R2:W-:Y:S04]  /*3f8a0*/  LDGSTS.E [R2+0x61200], [R124.64], P0 ;  /* 0x612000007c027fae */ /* 0x0005e80008121848 */
[----:B-1----:R-:W4:Y:S04]  /*3f8b0*/  LDL.LU R132, [R1+0x10e4] ;  /* 0x0010e40001847983 */ /* 0x002f280000300800 */
[----:B------:R1:W-:Y:S04]  /*3f8c0*/  STL [R1+0x1040], R137 ;  /* 0x0010408901007387 */ /* 0x0003e80000100800 */
[----:B------:R-:W4:Y:S01]  /*3f8d0*/  LDL.LU R3, [R1+0x1104] ;  /* 0x0011040001037983 */ /* 0x000f220000300800 */
[----:B--2---:R-:W-:-:S03]  /*3f8e0*/  IMAD.MOV.U32 R125, RZ, RZ, R137 ;  /* 0x000000ffff7d7224 */ /* 0x004fc600078e0089 */
[----:B-1----:R-:W2:Y:S01]  /*3f8f0*/  LDL.LU R137, [R1+0x10e0] ;  /* 0x0010e00001897983 */ /* 0x002ea20000300800 */
[----:B------:R-:W-:-:S03]  /*3f900*/  MOV R124, R130 ;  /* 0x00000082007c7202 */ /* 0x000fc60000000f00 */
[----:B------:R-:W2:Y:S04]  /*3f910*/  LDL.LU R130, [R1+0x1100] ;  /* 0x0011000001827983 */ /* 0x000ea80000300800 */
[----:B------:R1:W-:Y:S01]  /*3f920*/  LDGSTS.E [R2+0x61a00], [R124.64], P0 ;  /* 0x61a000007c027fae */ /* 0x0003e20008121848 */
[----:B------:R-:W-:Y:S02]  /*3f930*/  IADD3 R134, P1, R134, UR7, RZ ;  /* 0x0000000786867c10 */ /* 0x000fe4000ff3e0ff */
[----:B------:R-:W-:-:S03]  /*3f940*/  IADD3 R126, P2, R126, UR7, RZ ;  /* 0x000000077e7e7c10 */ /* 0x000fc6000ff5e0ff */
[----:B------:R1:W-:Y:S01]  /*3f950*/  STL [R1+0x1064], R134 ;  /* 0x0010648601007387 */ /* 0x0003e20000100800 */
[----:B---3--:R-:W-:Y:S02]  /*3f960*/  IADD3.X R135, R135, UR6, RZ, P1, !PT ;  /* 0x0000000687877c10 */ /* 0x008fe40008ffe4ff */
[----:B------:R-:W-:-:S03]  /*3f970*/  IADD3.X R127, R127, UR6, RZ, P2, !PT ;  /* 0x000000067f7f7c10 */ /* 0x000fc600097fe4ff */
[----:B------:R3:W-:Y:S01]  /*3f980*/  STL [R1+0x1060], R135 ;  /* 0x0010608701007387 */ /* 0x0007e20000100800 */
[----:B-1----:R-:W-:-:S03]  /*3f990*/  IMAD.MOV.U32 R124, RZ, RZ, R134 ;  /* 0x000000ffff7c7224 */ /* 0x002fc600078e0086 */
[----:B------:R1:W-:Y:S04]  /*3f9a0*/  STL [R1+0x1084], R126 ;  /* 0x0010847e01007387 */ /* 0x0003e80000100800 */
[----:B------:R-:W2:Y:S01]  /*3f9b0*/  LDL.LU R139, [R1+0x1124] ;  /* 0x00112400018b7983 */ /* 0x000ea20000300800 */
[----:B------:R-:W-:-:S03]  /*3f9c0*/  MOV R125, R135 ;  /* 0x00000087007d7202 */ /* 0x000fc60000000f00 */
[----:B------:R1:W-:Y:S04]  /*3f9d0*/  STL [R1+0x1080], R127 ;  /* 0x0010807f01007387 */ /* 0x0003e80000100800 */
[----:B------:R-:W2:Y:S04]  /*3f9e0*/  LDL.LU R134, [R1+0x1144] ;  /* 0x0011440001867983 */ /* 0x000ea80000300800 */
[----:B------:R-:W2:Y:S04]  /*3f9f0*/  LDL.LU R140, [R1+0x1120] ;  /* 0x00112000018c7983 */ /* 0x000ea80000300800 */
[----:B------:R1:W-:Y:S04]  /*3fa00*/  LDGSTS.E [R2+0x62200], [R124.64], P0 ;  /* 0x622000007c027fae */ /* 0x0003e80008121848 */
[----:B---3--:R-:W3:Y:S01]  /*3fa10*/  LDL.LU R135, [R1+0x1140] ;  /* 0x0011400001877983 */ /* 0x008ee20000300800 */
[----:B-1----:R-:W-:-:S02]  /*3fa20*/  IMAD.MOV.U32 R124, RZ, RZ, R126 ;  /* 0x000000ffff7c7224 */ /* 0x002fc400078e007e */
[----:B------:R-:W-:Y:S01]  /*3fa30*/  IMAD.MOV.U32 R125, RZ, RZ, R127 ;  /* 0x000000ffff7d7224 */ /* 0x000fe200078e007f */
[----:B------:R-:W3:Y:S01]  /*3fa40*/  LDL.LU R126, [R1+0x1164] ;  /* 0x00116400017e7983 */ /* 0x000ee20000300800 */
[----:B------:R-:W-:-:S03]  /*3fa50*/  IADD3 R131, P1, R131, UR7, RZ ;  /* 0x0000000783837c10 */ /* 0x000fc6000ff3e0ff */
[----:B------:R-:W3:Y:S01]  /*3fa60*/  LDL.LU R127, [R1+0x1184] ;  /* 0x00118400017f7983 */ /* 0x000ee20000300800 */
[----:B------:R-:W-:-:S03]  /*3fa70*/  IADD3 R129, P2, R129, UR7, RZ ;  /* 0x0000000781817c10 */ /* 0x000fc6000ff5e0ff */
[----:B------:R1:W-:Y:S04]  /*3fa80*/  STL [R1+0x10a4], R131 ;  /* 0x0010a48301007387 */ /* 0x0003e80000100800 */
[----:B------:R1:W-:Y:S01]  /*3fa90*/  LDGSTS.E [R2+0x62a00], [R124.64], P0 ;  /* 0x62a000007c027fae */ /* 0x0003e20008121848 */
[----:B------:R-:W-:Y:S02]  /*3faa0*/  IADD3.X R136, R136, UR6, RZ, P1, !PT ;  /* 0x0000000688887c10 */ /* 0x000fe40008ffe4ff */
[----:B-1----:R-:W-:-:S03]  /*3fab0*/  MOV R124, R131 ;  /* 0x00000083007c7202 */ /* 0x002fc60000000f00 */
[----:B------:R1:W-:Y:S01]  /*3fac0*/  STL [R1+0x10a0], R136 ;  /* 0x0010a08801007387 */ /* 0x0003e20000100800 */
[----:B------:R-:W-:-:S03]  /*3fad0*/  IADD3.X R133, R133, UR6, RZ, P2, !PT ;  /* 0x0000000685857c10 */ /* 0x000fc600097fe4ff */
[----:B------:R1:W-:Y:S01]  /*3fae0*/  STL [R1+0x10c4], R129 ;  /* 0x0010c48101007387 */ /* 0x0003e20000100800 */
[----:B------:R-:W-:-:S03]  /*3faf0*/  IMAD.MOV.U32 R125, RZ, RZ, R136 ;  /* 0x000000ffff7d7224 */ /* 0x000fc600078e0088 */
[----:B------:R-:W3:Y:S04]  /*3fb00*/  LDL.LU R131, [R1+0x1160] ;  /* 0x0011600001837983 */ /* 0x000ee80000300800 */
[----:B------:R1:W-:Y:S04]  /*3fb10*/  STL [R1+0x10c0], R133 ;  /* 0x0010c08501007387 */ /* 0x0003e80000100800 */
[----:B-1----:R-:W3:Y:S04]  /*3fb20*/  LDL.LU R136, [R1+0x1180] ;  /* 0x0011800001887983 */ /* 0x002ee80000300800 */
[----:B------:R1:W-:Y:S02]  /*3fb30*/  LDGSTS.E [R2+0x63200], [R124.64], P0 ;  /* 0x632000007c027fae */ /* 0x0003e40008121848 */
[----:B-1----:R-:W-:Y:S01]  /*3fb40*/  IMAD.MOV.U32 R124, RZ, RZ, R129 ;  /* 0x000000ffff7c7224 */ /* 0x002fe200078e0081 */
[----:B------:R-:W-:Y:S01]  /*3fb50*/  MOV R125, R133 ;  /* 0x00000085007d7202 */ /* 0x000fe20000000f00 */
[----:B------:R-:W3:Y:S04]  /*3fb60*/  LDL.LU R129, [R1+0x11a4] ;  /* 0x0011a40001817983 */ /* 0x000ee80000300800 */
[----:B------:R-:W3:Y:S04]  /*3fb70*/  LDL.LU R133, [R1+0x11c4] ;  /* 0x0011c40001857983 */ /* 0x000ee80000300800 */
[----:B------:R1:W-:Y:S01]  /*3fb80*/  LDGSTS.E [R2+0x63a00], [R124.64], P0 ;  /* 0x63a000007c027fae */ /* 0x0003e20008121848 */
[----:B----4-:R-:W-:-:S05]  /*3fb90*/  IADD3 R132, P1, R132, UR7, RZ ;  /* 0x0000000784847c10 */ /* 0x010fca000ff3e0ff */
[----:B------:R4:W-:Y:S01]  /*3fba0*/  STL [R1+0x10e4], R132 ;  /* 0x0010e48401007387 */ /* 0x0009e20000100800 */
[----:B------:R-:W-:Y:S02]  /*3fbb0*/  IADD3 R3, P2, R3, UR7, RZ ;  /* 0x0000000703037c10 */ /* 0x000fe4000ff5e0ff */
[----:B--2---:R-:W-:Y:S01]  /*3fbc0*/  IADD3.X R137, R137, UR6, RZ, P1, !PT ;  /* 0x0000000689897c10 */ /* 0x004fe20008ffe4ff */
        /* <DEDUP_REMOVED lines=11> */
[----:B--2---:R-:W2:Y:S04]  /*3fc80*/  LDL.LU R3, [R1+0xfec] ;  /* 0x000fec0001037983 */ /* 0x004ea80000300800 */
[----:B------:R1:W-:Y:S04]  /*3fc90*/  LDGSTS.E [R2+0x64a00], [R124.64], P0 ;  /* 0x64a000007c027fae */ /* 0x0003e80008121848 */
[----:B------:R-:W2:Y:S01]  /*3fca0*/  LDL.LU R130, [R1+0x100c] ;  /* 0x00100c0001827983 */ /* 0x000ea20000300800 */
[----:B------:R-:W-:-:S05]  /*3fcb0*/  IADD3 R139, P1, R139, UR7, RZ ;  /* 0x000000078b8b7c10 */ /* 0x000fca000ff3e0ff */
[----:B-1----:R-:W-:Y:S01]  /*3fcc0*/  IMAD.MOV.U32 R124, RZ, RZ, R139 ;  /* 0x000000ffff7c7224 */ /* 0x002fe200078e008b */
[----:B------:R-:W-:Y:S02]  /*3fcd0*/  IADD3 R134, P2, R134, UR7, RZ ;  /* 0x0000000786867c10 */ /* 0x000fe4000ff5e0ff */
[----:B------:R-:W-:Y:S01]  /*3fce0*/  IADD3.X R140, R140, UR6, RZ, P1, !PT ;  /* 0x000000068c8c7c10 */ /* 0x000fe20008ffe4ff */
[----:B------:R-:W-:Y:S03]  /*3fcf0*/  STL [R1+0x1124], R139 ;  /* 0x0011248b01007387 */ /* 0x000fe60000100800 */
[----:B------:R-:W-:Y:S01]  /*3fd00*/  MOV R125, R140 ;  /* 0x0000008c007d7202 */ /* 0x000fe20000000f00 */
[----:B------:R-:W-:Y:S01]  /*3fd10*/  STL [R1+0x1120], R140 ;  /* 0x0011208c01007387 */ /* 0x000fe20000100800 */
[----:B---3--:R-:W-:-:S03]  /*3fd20*/  IADD3.X R135, R135, UR6, RZ, P2, !PT ;  /* 0x0000000687877c10 */ /* 0x008fc600097fe4ff */
[----:B------:R1:W-:Y:S04]  /*3fd30*/  STL [R1+0x1144], R134 ;  /* 0x0011448601007387 */ /* 0x0003e80000100800 */
[----:B------:R3:W-:Y:S04]  /*3fd40*/  LDGSTS.E [R2+0x65200], [R124.64], P0 ;  /* 0x652000007c027fae */ /* 0x0007e80008121848 */
[----:B------:R1:W-:Y:S01]  /*3fd50*/  STL [R1+0x1140], R135 ;  /* 0x0011408701007387 */ /* 0x0003e20000100800 */
[----:B------:R-:W-:Y:S01]  /*3fd60*/  IADD3 R126, P1, R126, UR7, RZ ;  /* 0x000000077e7e7c10 */ /* 0x000fe2000ff3e0ff */
[----:B---3--:R-:W-:-:S02]  /*3fd70*/  IMAD.MOV.U32 R124, RZ, RZ, R134 ;  /* 0x000000ffff7c7224 */ /* 0x008fc400078e0086 */
[----:B-1----:R-:W3:Y:S01]  /*3fd80*/  LDL.LU R134, [R1+0xfe8] ;  /* 0x000fe80001867983 */ /* 0x002ee20000300800 */
[----:B------:R-:W-:Y:S01]  /*3fd90*/  IMAD.MOV.U32 R125, RZ, RZ, R135 ;  /* 0x000000ffff7d7224 */ /* 0x000fe200078e0087 */
[----:B------:R-:W-:Y:S02]  /*3fda0*/  IADD3 R127, P2, R127, UR7, RZ ;  /* 0x000000077f7f7c10 */ /* 0x000fe4000ff5e0ff */
[----:B------:R-:W3:Y:S04]  /*3fdb0*/  LDL.LU R135, [R1+0x1008] ;  /* 0x0010080001877983 */ /* 0x000ee80000300800 */
[----:B------:R1:W-:Y:S04]  /*3fdc0*/  LDGSTS.E [R2+0x65a00], [R124.64], P0 ;  /* 0x65a000007c027fae */ /* 0x0003e80008121848 */
[----:B------:R1:W-:Y:S02]  /*3fdd0*/  STL [R1+0x1164], R126 ;  /* 0x0011647e01007387 */ /* 0x0003e40000100800 */
[----:B-1----:R-:W-:-:S02]  /*3fde0*/  MOV R124, R126 ;  /* 0x0000007e007c7202 */ /* 0x002fc40000000f00 */
[----:B------:R-:W-:-:S05]  /*3fdf0*/  IADD3.X R131, R131, UR6, RZ, P1, !PT ;  /* 0x0000000683837c10 */ /* 0x000fca0008ffe4ff */
[----:B------:R-:W-:Y:S01]  /*3fe00*/  IMAD.MOV.U32 R125, RZ, RZ, R131 ;  /* 0x000000ffff7d7224 */ /* 0x000fe200078e0083 */
[----:B------:R1:W-:Y:S01]  /*3fe10*/  STL [R1+0x1160], R131 ;  /* 0x0011608301007387 */ /* 0x0003e20000100800 */
[----:B------:R-:W-:-:S03]  /*3fe20*/  IADD3.X R136, R136, UR6, RZ, P2, !PT ;  /* 0x0000000688887c10 */ /* 0x000fc600097fe4ff */
[----:B------:R1:W-:Y:S04]  /*3fe30*/  STL [R1+0x1184], R127 ;  /* 0x0011847f01007387 */ /* 0x0003e80000100800 */
[----:B------:R-:W3:Y:S04]  /*3fe40*/  LDL.LU R126, [R1+0x102c] ;  /* 0x00102c00017e7983 */ /* 0x000ee80000300800 */
[----:B------:R1:W-:Y:S04]  /*3fe50*/  STL [R1+0x1180], R136 ;  /* 0x0011808801007387 */ /* 0x0003e80000100800 */
[----:B------:R1:W-:Y:S04]  /*3fe60*/  LDGSTS.E [R2+0x66200], [R124.64], P0 ;  /* 0x662000007c027fae */ /* 0x0003e80008121848 */
[----:B-1----:R-:W3:Y:S01]  /*3fe70*/  LDL.LU R131, [R1+0x104c] ;  /* 0x00104c0001837983 */ /* 0x002ee20000300800 */
[----:B------:R-:W-:Y:S01]  /*3fe80*/  IADD3 R129, P1, R129, UR7, RZ ;  /* 0x0000000781817c10 */ /* 0x000fe2000ff3e0ff */
[----:B------:R-:W-:-:S02]  /*3fe90*/  IMAD.MOV.U32 R124, RZ, RZ, R127 ;  /* 0x000000ffff7c7224 */ /* 0x000fc400078e007f */
[----:B------:R-:W3:Y:S01]  /*3fea0*/  LDL.LU R127, [R1+0x1028] ;  /* 0x00102800017f7983 */ /* 0x000ee20000300800 */
[----:B------:R-:W-:Y:S02]  /*3feb0*/  MOV R125, R136 ;  /* 0x00000088007d7202 */ /* 0x000fe40000000f00 */
[----:B------:R-:W-:Y:S01]  /*3fec0*/  IADD3 R133, P2, R133, UR7, RZ ;  /* 0x0000000785857c10 */ /* 0x000fe2000ff5e0ff */
        /* <DEDUP_REMOVED lines=8> */
[----:B------:R-:W-:Y:S04]  /*3ff50*/  STL [R1+0x11c4], R133 ;  /* 0x0011c48501007387 */ /* 0x000fe80000100800 */
[----:B------:R-:W4:Y:S04]  /*3ff60*/  LDL.LU R129, [R1+0x106c] ;  /* 0x00106c0001817983 */ /* 0x000f280000300800 */
[----:B------:R2:W-:Y:S04]  /*3ff70*/  STL [R1+0x11c0], R137 ;  /* 0x0011c08901007387 */ /* 0x0005e80000100800 */
[----:B------:R2:W-:Y:S04]  /*3ff80*/  LDGSTS.E [R2+0x67200], [R124.64], P0 ;  /* 0x672000007c027fae */ /* 0x0005e80008121848 */
[----:B-1----:R-:W4:Y:S01]  /*3ff90*/  LDL.LU R132, [R1+0x108c] ;  /* 0x00108c0001847983 */ /* 0x002f220000300800 */
[----:B--2---:R-:W-:-:S03]  /*3ffa0*/  IMAD.MOV.U32 R125, RZ, RZ, R137 ;  /* 0x000000ffff7d7224 */ /* 0x004fc600078e0089 */
[----:B------:R-:W2:Y:S01]  /*3ffb0*/  LDL.LU R137, [R1+0x1068] ;  /* 0x0010680001897983 */ /* 0x000ea20000300800 */
[----:B------:R-:W-:-:S03]  /*3ffc0*/  MOV R124, R133 ;  /* 0x00000085007c7202 */ /* 0x000fc60000000f00 */
[----:B------:R-:W2:Y:S04]  /*3ffd0*/  LDL.LU R133, [R1+0x1088] ;  /* 0x0010880001857983 */ /* 0x000ea80000300800 */
[----:B------:R-:W1:Y:S01]  /*3ffe0*/  S2R R252, SR_TID.X ;  /* 0x0000000000fc7919 */ /* 0x000e620000002100 */
[----:B------:R-:W-:Y:S02]  /*3fff0*/  SHF.R.S32.HI R141, RZ, 0x6, R141 ;  /* 0x00000006ff8d7819 */ /* 0x000fe4000001148d */
[----:B------:R-:W-:Y:S01]  /*40000*/  IADD3 R3, P1, R3, UR7, RZ ;  /* 0x0000000703037c10 */ /* 0x000fe2000ff3e0ff */
[----:B------:R1:W-:Y:S01]  /*40010*/  LDGSTS.E [R2+0x67a00], [R124.64], P0 ;  /* 0x67a000007c027fae */ /* 0x0003e20008121848 */
[----:B------:R-:W-:Y:S02]  /*40020*/  SGXT R141, R141, 0x1 ;  /* 0x000000018d8d781a */ /* 0x000fe40000000200 */
[----:B------:R-:W-:-:S02]  /*40030*/  IADD3 R130, P2, R130, UR7, RZ ;  /* 0x0000000782827c10 */ /* 0x000fc4000ff5e0ff */
[----:B-1----:R-:W-:-:S05]  /*40040*/  LOP3.LUT R252, R252, 0x3f, RZ, 0xc0, !PT ;  /* 0x0000003ffcfc7812 */ /* 0x002fca00078ec0ff */
[----:B------:R-:W-:Y:S01]  /*40050*/  IMAD.SHL.U32 R252, R252, 0x4, RZ ;  /* 0x00000004fcfc7824 */ /* 0x000fe200078e00ff */
[----:B------:R-:W-:-:S04]  /*40060*/  MOV R2, UR5 ;  /* 0x0000000500027c02 */ /* 0x000fc80008000f00 */
[----:B------:R-:W-:-:S04]  /*40070*/  LOP3.LUT R139, R252, 0x110, R141, 0x78, !PT ;  /* 0x00000110fc8b7812 */ /* 0x000fc800078e788d */
[----:B------:R-:W-:Y:S01]  /*40080*/  LOP3.LUT R139, R139, 0x40, RZ, 0x3c, !PT ;  /* 0x000000408b8b7812 */ /* 0x000fe200078e3cff */
[----:B------:R-:W-:Y:S01]  /*40090*/  STL [R1+0xfec], R3 ;  /* 0x000fec0301007387 */ /* 0x000fe20000100800 */
[----:B------:R-:W-:-:S03]  /*400a0*/  IMAD.MOV.U32 R124, RZ, RZ, R3 ;  /* 0x000000ffff7c7224 */ /* 0x000fc600078e0003 */
[----:B------:R-:W-:Y:S01]  /*400b0*/  IMAD R2, R2, 0x8000, R139 ;  /* 0x0000800002027824 */ /* 0x000fe200078e028b */
[----:B------:R-:W-:Y:S01]  /*400c0*/  STL [R1+0x100c], R130 ;  /* 0x00100c8201007387 */ /* 0x000fe20000100800 */
[----:B---3--:R-:W-:-:S04]  /*400d0*/  IADD3.X R134, R134, UR6, RZ, P1, !PT ;  /* 0x0000000686867c10 */ /* 0x008fc80008ffe4ff */
[----:B------:R-:W-:Y:S01]  /*400e0*/  MOV R125, R134 ;  /* 0x00000086007d7202 */ /* 0x000fe20000000f00 */
[----:B------:R1:W-:Y:S01]  /*400f0*/  STL [R1+0xfe8], R134 ;  /* 0x000fe88601007387 */ /* 0x0003e20000100800 */
[----:B------:R-:W-:-:S03]  /*40100*/  IADD3.X R135, R135, UR6, RZ, P2, !PT ;  /* 0x0000000687877c10 */ /* 0x000fc600097fe4ff */
[----:B------:R3:W-:Y:S04]  /*40110*/  LDGSTS.E [R2+0x60400], [R124.64], P0 ;  /* 0x604000007c027fae */ /* 0x0007e80008121848 */
[----:B-1----:R-:W2:Y:S04]  /*40120*/  LDL.LU R134, [R1+0x10ac] ;  /* 0x0010ac0001867983 */ /* 0x002ea80000300800 */
[----:B------:R-:W2:Y:S01]  /*40130*/  LDL.LU R3, [R1+0x10cc] ;  /* 0x0010cc0001037983 */ /* 0x000ea20000300800 */
[----:B---3--:R-:W-:-:S03]  /*40140*/  IMAD.MOV.U32 R125, RZ, RZ, R135 ;  /* 0x000000ffff7d7224 */ /* 0x008fc600078e0087 */
[----:B------:R1:W-:Y:S01]  /*40150*/  STL [R1+0x1008], R135 ;  /* 0x0010088701007387 */ /* 0x0003e20000100800 */
[----:B------:R-:W-:-:S05]  /*40160*/  IMAD.MOV.U32 R124, RZ, RZ, R130 ;  /* 0x000000ffff7c7224 */ /* 0x000fca00078e0082 */
[----:B------:R3:W-:Y:S04]  /*40170*/  LDGSTS.E [R2+0x60c00], [R124.64], P0 ;  /* 0x60c000007c027fae */ /* 0x0007e80008121848 */
[----:B-1----:R-:W2:Y:S04]  /*40180*/  LDL.LU R135, [R1+0x10a8] ;  /* 0x0010a80001877983 */ /* 0x002ea80000300800 */
[----:B------:R-:W2:Y:S01]  /*40190*/  LDL.LU R130, [R1+0x10c8] ;  /* 0x0010c80001827983 */ /* 0x000ea20000300800 */
[----:B------:R-:W-:-:S04]  /*401a0*/  IADD3 R126, P1, R126, UR7, RZ ;  /* 0x000000077e7e7c10 */ /* 0x000fc8000ff3e0ff */
[----:B---3--:R-:W-:Y:S01]  /*401b0*/  MOV R124, R126 ;  /* 0x0000007e007c7202 */ /* 0x008fe20000000f00 */
[----:B------:R-:W-:Y:S01]  /*401c0*/  STL [R1+0x102c], R126 ;  /* 0x00102c7e01007387 */ /* 0x000fe20000100800 */
[----:B------:R-:W-:Y:S02]  /*401d0*/  IADD3 R131, P2, R131, UR7, RZ ;  /* 0x0000000783837c10 */ /* 0x000fe4000ff5e0ff */
[----:B------:R-:W-:Y:S02]  /*401e0*/  IADD3.X R127, R127, UR6, RZ, P1, !PT ;  /* 0x000000067f7f7c10 */ /* 0x000fe40008ffe4ff */
[----:B------:R-:W-:-:S03]  /*401f0*/  IADD3.X R136, R136, UR6, RZ, P2, !PT ;  /* 0x0000000688887c10 */ /* 0x000fc600097fe4ff */
[----:B------:R-:W-:Y:S01]  /*40200*/  IMAD.MOV.U32 R125, RZ, RZ, R127 ;  /* 0x000000ffff7d7224 */ /* 0x000fe200078e007f */
[----:B------:R1:W-:Y:S04]  /*40210*/  STL [R1+0x1028], R127 ;  /* 0x0010287f01007387 */ /* 0x0003e80000100800 */
[----:B------:R3:W-:Y:S04]  /*40220*/  STL [R1+0x104c], R131 ;  /* 0x00104c8301007387 */ /* 0x0007e80000100800 */
[----:B------:R3:W-:Y:S04]  /*40230*/  LDGSTS.E [R2+0x61400], [R124.64], P0 ;  /* 0x614000007c027fae */ /* 0x0007e80008121848 */
[----:B-1----:R-:W2:Y:S04]  /*40240*/  LDL.LU R127, [R1+0x10ec] ;  /* 0x0010ec00017f7983 */ /* 0x002ea80000300800 */
[----:B------:R1:W-:Y:S04]  /*40250*/  STL [R1+0x1048], R136 ;  /* 0x0010488801007387 */ /* 0x0003e80000100800 */
[----:B------:R-:W2:Y:S01]  /*40260*/  LDL.LU R126, [R1+0x110c] ;  /* 0x00110c00017e7983 */ /* 0x000ea20000300800 */
[----:B---3--:R-:W-:Y:S01]  /*40270*/  IMAD.MOV.U32 R124, RZ, RZ, R131 ;  /* 0x000000ffff7c7224 */ /* 0x008fe200078e0083 */
[----:B------:R-:W-:-:S02]  /*40280*/  MOV R125, R136 ;  /* 0x00000088007d7202 */ /* 0x000fc40000000f00 */
[----:B------:R-:W2:Y:S04]  /*40290*/  LDL.LU R131, [R1+0x10e8] ;  /* 0x0010e80001837983 */ /* 0x000ea80000300800 */
[----:B-1----:R-:W2:Y:S04]  /*402a0*/  LDL.LU R136, [R1+0x1108] ;  /* 0x0011080001887983 */ /* 0x002ea80000300800 */
[----:B------:R1:W-:Y:S01]  /*402b0*/  LDGSTS.E [R2+0x61c00], [R124.64], P0 ;  /* 0x61c000007c027fae */ /* 0x0003e20008121848 */
[----:B----4-:R-:W-:-:S05]  /*402c0*/  IADD3 R129, P1, R129, UR7, RZ ;  /* 0x0000000781817c10 */ /* 0x010fca000ff3e0ff */
[----:B------:R4:W-:Y:S01]  /*402d0*/  STL [R1+0x106c], R129 ;  /* 0x00106c8101007387 */ /* 0x0009e20000100800 */
[----:B------:R-:W-:Y:S01]  /*402e0*/  IADD3 R132, P2, R132, UR7, RZ ;  /* 0x0000000784847c10 */ /* 0x000fe2000ff5e0ff */
[----:B-1----:R-:W-:Y:S01]  /*402f0*/  IMAD.MOV.U32 R124, RZ, RZ, R129 ;  /* 0x000000ffff7c7224 */ /* 0x002fe200078e0081 */
[----:B--2---:R-:W-:Y:S02]  /*40300*/  IADD3.X R137, R137, UR6, RZ, P1, !PT ;  /* 0x0000000689897c10 */ /* 0x004fe40008ffe4ff */
[----:B------:R-:W-:-:S03]  /*40310*/  IADD3.X R133, R133, UR6, RZ, P2, !PT ;  /* 0x0000000685857c10 */ /* 0x000fc600097fe4ff */
[----:B------:R1:W-:Y:S04]  /*40320*/  STL [R1+0x1068], R137 ;  /* 0x0010688901007387 */ /* 0x0003e80000100800 */
[----:B------:R2:W-:Y:S04]  /*40330*/  STL [R1+0x108c], R132 ;  /* 0x00108c8401007387 */ /* 0x0005e80000100800 */
[----:B------:R-:W3:Y:S04]  /*40340*/  LDL.LU R139, [R1+0x112c] ;  /* 0x00112c00018b7983 */ /* 0x000ee80000300800 */
[----:B------:R1:W-:Y:S04]  /*40350*/  STL [R1+0x1088], R133 ;  /* 0x0010888501007387 */ /* 0x0003e80000100800 */
[----:B----4-:R-:W4:Y:S04]  /*40360*/  LDL.LU R129, [R1+0x114c] ;  /* 0x00114c0001817983 */ /* 0x010f280000300800 */
[----:B------:R-:W4:Y:S01]  /*40370*/  LDL.LU R140, [R1+0x1128] ;  /* 0x00112800018c7983 */ /* 0x000f220000300800 */
[----:B------:R-:W-:-:S03]  /*40380*/  IMAD.MOV.U32 R125, RZ, RZ, R137 ;  /* 0x000000ffff7d7224 */ /* 0x000fc600078e0089 */
[----:B-1----:R-:W4:Y:S04]  /*40390*/  LDL.LU R137, [R1+0x1148] ;  /* 0x0011480001897983 */ /* 0x002f280000300800 */
[----:B------:R1:W-:Y:S02]  /*403a0*/  LDGSTS.E [R2+0x62400], [R124.64], P0 ;  /* 0x624000007c027fae */ /* 0x0003e40008121848 */
[----:B-1----:R-:W-:Y:S01]  /*403b0*/  MOV R124, R132 ;  /* 0x00000084007c7202 */ /* 0x002fe20000000f00 */
[----:B------:R-:W-:Y:S01]  /*403c0*/  IMAD.MOV.U32 R125, RZ, RZ, R133 ;  /* 0x000000ffff7d7224 */ /* 0x000fe200078e0085 */
[----:B--2---:R-:W2:Y:S04]  /*403d0*/  LDL.LU R132, [R1+0x116c] ;  /* 0x00116c0001847983 */ /* 0x004ea80000300800 */
[----:B------:R-:W2:Y:S04]  /*403e0*/  LDL.LU R133, [R1+0x118c] ;  /* 0x00118c0001857983 */ /* 0x000ea80000300800 */
[----:B------:R1:W-:Y:S01]  /*403f0*/  LDGSTS.E [R2+0x62c00], [R124.64], P0 ;  /* 0x62c000007c027fae */ /* 0x0003e20008121848 */
[----:B------:R-:W-:-:S02]  /*40400*/  IADD3 R134, P1, R134, UR7, RZ ;  /* 0x0000000786867c10 */ /* 0x000fc4000ff3e0ff */
[----:B------:R-:W-:-:S03]  /*40410*/  IADD3 R3, P2, R3, UR7, RZ ;  /* 0x0000000703037c10 */ /* 0x000fc6000ff5e0ff */
[----:B------:R1:W-:Y:S02]  /*40420*/  STL [R1+0x10ac], R134 ;  /* 0x0010ac8601007387 */ /* 0x0003e40000100800 */
[----:B-1----:R-:W-:Y:S01]  /*40430*/  IMAD.MOV.U32 R124, RZ, RZ, R134 ;  /* 0x000000ffff7c7224 */ /* 0x002fe200078e0086 */
[----:B------:R-:W-:Y:S02]  /*40440*/  IADD3.X R135, R135, UR6, RZ, P1, !PT ;  /* 0x0000000687877c10 */ /* 0x000fe40008ffe4ff */
[----:B------:R-:W-:-:S03]  /*40450*/  IADD3.X R130, R130, UR6, RZ, P2, !PT ;  /* 0x0000000682827c10 */ /* 0x000fc600097fe4ff */
[----:B------:R1:W-:Y:S01]  /*40460*/  STL [R1+0x10a8], R135 ;  /* 0x0010a88701007387 */ /* 0x0003e20000100800 */
[----:B------:R-:W-:-:S03]  /*40470*/  MOV R125, R135 ;  /* 0x00000087007d7202 */ /* 0x000fc60000000f00 */
[----:B------:R-:W-:Y:S04]  /*40480*/  STL [R1+0x10cc], R3 ;  /* 0x0010cc0301007387 */ /* 0x000fe80000100800 */
[----:B------:R-:W2:Y:S04]  /*40490*/  LDL.LU R134, [R1+0x1168] ;  /* 0x0011680001867983 */ /* 0x000ea80000300800 */
[----:B------:R1:W-:Y:S04]  /*404a0*/  STL [R1+0x10c8], R130 ;  /* 0x0010c88201007387 */ /* 0x0003e80000100800 */
[----:B-1----:R-:W2:Y:S04]  /*404b0*/  LDL.LU R135, [R1+0x1188] ;  /* 0x0011880001877983 */ /* 0x002ea80000300800 */
[----:B------:R1:W-:Y:S02]  /*404c0*/  LDGSTS.E [R2+0x63400], [R124.64], P0 ;  /* 0x634000007c027fae */ /* 0x0003e40008121848 */
[----:B-1----:R-:W-:-:S02]  /*404d0*/  IMAD.MOV.U32 R124, RZ, RZ, R3 ;  /* 0x000000ffff7c7224 */ /* 0x002fc400078e0003 */
[----:B------:R-:W-:Y:S02]  /*404e0*/  IMAD.MOV.U32 R125, RZ, RZ, R130 ;  /* 0x000000ffff7d7224 */ /* 0x000fe400078e0082 */
[----:B------:R-:W2:Y:S04]  /*404f0*/  LDL.LU R130, [R1+0x11ac] ;  /* 0x0011ac0001827983 */ /* 0x000ea80000300800 */
[----:B------:R-:W2:Y:S01]  /*40500*/  LDL.LU R3, [R1+0x11cc] ;  /* 0x0011cc0001037983 */ /* 0x000ea20000300800 */
[----:B------:R-:W-:-:S03]  /*40510*/  IADD3 R127, P1, R127, UR7, RZ ;  /* 0x000000077f7f7c10 */ /* 0x000fc6000ff3e0ff */
[----:B------:R1:W-:Y:S01]  /*40520*/  LDGSTS.E [R2+0x63c00], [R124.64], P0 ;  /* 0x63c000007c027fae */ /* 0x0003e20008121848 */
[----:B------:R-:W-:Y:S02]  /*40530*/  IADD3 R126, P2, R126, UR7, RZ ;  /* 0x000000077e7e7c10 */ /* 0x000fe4000ff5e0ff */
[----:B------:R-:W-:Y:S01]  /*40540*/  IADD3.X R131, R131, UR6, RZ, P1, !PT ;  /* 0x0000000683837c10 */ /* 0x000fe20008ffe4ff */
[----:B------:R-:W-:Y:S01]  /*40550*/  STL [R1+0x10ec], R127 ;  /* 0x0010ec7f01007387 */ /* 0x000fe20000100800 */
[----:B------:R-:W-:-:S03]  /*40560*/  IADD3.X R136, R136, UR6, RZ, P2, !PT ;  /* 0x0000000688887c10 */ /* 0x000fc600097fe4ff */
[----:B------:R1:W-:Y:S02]  /*40570*/  STL [R1+0x10e8], R131 ;  /* 0x0010e88301007387 */ /* 0x0003e40000100800 */
[----:B-1----:R-:W-:Y:S01]  /*40580*/  IMAD.MOV.U32 R125, RZ, RZ, R131 ;  /* 0x000000ffff7d7224 */ /* 0x002fe200078e0083 */
[----:B------:R-:W-:Y:S01]  /*40590*/  MOV R124, R127 ;  /* 0x0000007f007c7202 */ /* 0x000fe20000000f00 */
[----:B------:R-:W-:Y:S04]  /*405a0*/  STL [R1+0x110c], R126 ;  /* 0x00110c7e01007387 */ /* 0x000fe80000100800 */
[----:B------:R1:W-:Y:S04]  /*405b0*/  LDGSTS.E [R2+0x64400], [R124.64], P0 ;  /* 0x644000007c027fae */ /* 0x0003e80008121848 */
[----:B------:R-:W2:Y:S04]  /*405c0*/  LDL.LU R131, [R1+0x11a8] ;  /* 0x0011a80001837983 */ /* 0x000ea80000300800 */
[----:B------:R1:W-:Y:S04]  /*405d0*/  STL [R1+0x1108], R136 ;  /* 0x0011088801007387 */ /* 0x0003e80000100800 */
[----:B------:R-:W2:Y:S01]  /*405e0*/  LDL.LU R127, [R1+0x11c8] ;  /* 0x0011c800017f7983 */ /* 0x000ea20000300800 */
[----:B-1----:R-:W-:Y:S01]  /*405f0*/  IMAD.MOV.U32 R124, RZ, RZ, R126 ;  /* 0x000000ffff7c7224 */ /* 0x002fe200078e007e */
[----:B------:R-:W-:-:S02]  /*40600*/  MOV R125, R136 ;  /* 0x00000088007d7202 */ /* 0x000fc40000000f00 */
[----:B------:R-:W2:Y:S04]  /*40610*/  LDL.LU R136, [R1+0xff4] ;  /* 0x000ff40001887983 */ /* 0x000ea80000300800 */
[----:B------:R1:W-:Y:S04]  /*40620*/  LDGSTS.E [R2+0x64c00], [R124.64], P0 ;  /* 0x64c000007c027fae */ /* 0x0003e80008121848 */
[----:B------:R-:W2:Y:S01]  /*40630*/  LDL.LU R126, [R1+0x1014] ;  /* 0x00101400017e7983 */ /* 0x000ea20000300800 */
[----:B---3--:R-:W-:-:S05]  /*40640*/  IADD3 R139, P1, R139, UR7, RZ ;  /* 0x000000078b8b7c10 */ /* 0x008fca000ff3e0ff */
[----:B-1----:R-:W-:Y:S01]  /*40650*/  IMAD.MOV.U32 R124, RZ, RZ, R139 ;  /* 0x000000ffff7c7224 */ /* 0x002fe200078e008b */
[----:B----4-:R-:W-:Y:S02]  /*40660*/  IADD3 R129, P2, R129, UR7, RZ ;  /* 0x0000000781817c10 */ /* 0x010fe4000ff5e0ff */
[----:B------:R-:W-:Y:S01]  /*40670*/  IADD3.X R140, R140, UR6, RZ, P1, !PT ;  /* 0x000000068c8c7c10 */ /* 0x000fe20008ffe4ff */
[----:B------:R-:W-:Y:S01]  /*40680*/  STL [R1+0x112c], R139 ;  /* 0x00112c8b01007387 */ /* 0x000fe20000100800 */
[----:B------:R-:W-:-:S03]  /*40690*/  IADD3.X R137, R137, UR6, RZ, P2, !PT ;  /* 0x0000000689897c10 */ /* 0x000fc600097fe4ff */
[----:B------:R-:W-:Y:S01]  /*406a0*/  IMAD.MOV.U32 R125, RZ, RZ, R140 ;  /* 0x000000ffff7d7224 */ /* 0x000fe200078e008c */
[----:B------:R-:W-:Y:S04]  /*406b0*/  STL [R1+0x1128], R140 ;  /* 0x0011288c01007387 */ /* 0x000fe80000100800 */
[----:B------:R-:W-:Y:S04]  /*406c0*/  STL [R1+0x114c], R129 ;  /* 0x00114c8101007387 */ /* 0x000fe80000100800 */
[----:B------:R1:W-:Y:S04]  /*406d0*/  LDGSTS.E [R2+0x65400], [R124.64], P0 ;  /* 0x654000007c027fae */ /* 0x0003e80008121848 */
[----:B------:R3:W-:Y:S01]  /*406e0*/  STL [R1+0x1148], R137 ;  /* 0x0011488901007387 */ /* 0x0007e20000100800 */
[----:B-1----:R-:W-:-:S03]  /*406f0*/  IMAD.MOV.U32 R125, RZ, RZ, R137 ;  /* 0x000000ffff7d7224 */ /* 0x002fc600078e0089 */
[----:B---3--:R-:W3:Y:S01]  /*40700*/  LDL.LU R137, [R1+0xff0] ;  /* 0x000ff00001897983 */ /* 0x008ee20000300800 */
[----:B------:R-:W-:-:S03]  /*40710*/  MOV R124, R129 ;  /* 0x00000081007c7202 */ /* 0x000fc60000000f00 */
[----:B------:R-:W4:Y:S01]  /*40720*/  LDL.LU R129, [R1+0x1010] ;  /* 0x0010100001817983 */ /* 0x000f220000300800 */
[----:B--2---:R-:W-:Y:S02]  /*40730*/  IADD3 R132, P1, R132, UR7, RZ ;  /* 0x0000000784847c10 */ /* 0x004fe4000ff3e0ff */
[----:B------:R-:W-:Y:S01]  /*40740*/  IADD3 R133, P2, R133, UR7, RZ ;  /* 0x0000000785857c10 */ /* 0x000fe2000ff5e0ff */
[----:B------:R-:W1:Y:S04]  /*40750*/  S2R R141, SR_TID.X ;  /* 0x00000000008d7919 */ /* 0x000e680000002100 */
[----:B------:R2:W-:Y:S04]  /*40760*/  LDGSTS.E [R2+0x65c00], [R124.64], P0 ;  /* 0x65c000007c027fae */ /* 0x0005e80008121848 */
[----:B------:R-:W-:Y:S01]  /*40770*/  STL [R1+0x116c], R132 ;  /* 0x00116c8401007387 */ /* 0x000fe20000100800 */
[----:B--2---:R-:W-:-:S02]  /*40780*/  IMAD.MOV.U32 R124, RZ, RZ, R132 ;  /* 0x000000ffff7c7224 */ /* 0x004fc400078e0084 */
[----:B------:R-:W-:Y:S01]  /*40790*/  IMAD.SHL.U32 R252, R138, 0x4, RZ ;  /* 0x000000048afc7824 */ /* 0x000fe200078e00ff */
[----:B-1----:R-:W-:-:S04]  /*407a0*/  SHF.R.S32.HI R141, RZ, 0x6, R141 ;  /* 0x00000006ff8d7819 */ /* 0x002fc8000001148d */
[----:B------:R-:W-:-:S04]  /*407b0*/  SGXT R141, R141, 0x1 ;  /* 0x000000018d8d781a */ /* 0x000fc80000000200 */
[----:B------:R-:W-:Y:S02]  /*407c0*/  LOP3.LUT R138, R252, 0x110, R141, 0x78, !PT ;  /* 0x00000110fc8a7812 */ /* 0x000fe400078e788d */
[----:B------:R-:W-:-:S04]  /*407d0*/  IADD3.X R134, R134, UR6, RZ, P1, !PT ;  /* 0x0000000686867c10 */ /* 0x000fc80008ffe4ff */
[----:B------:R-:W-:Y:S01]  /*407e0*/  MOV R125, R134 ;  /* 0x00000086007d7202 */ /* 0x000fe20000000f00 */
[----:B------:R1:W-:Y:S01]  /*407f0*/  STL [R1+0x1168], R134 ;  /* 0x0011688601007387 */ /* 0x0003e20000100800 */
[----:B------:R-:W-:-:S03]  /*40800*/  IADD3.X R135, R135, UR6, RZ, P2, !PT ;  /* 0x0000000687877c10 */ /* 0x000fc600097fe4ff */
[----:B------:R-:W-:Y:S04]  /*40810*/  STL [R1+0x118c], R133 ;  /* 0x00118c8501007387 */ /* 0x000fe80000100800 */
[----:B------:R2:W-:Y:S04]  /*40820*/  LDGSTS.E [R2+0x66400], [R124.64], P0 ;  /* 0x664000007c027fae */ /* 0x0005e80008121848 */
[----:B-1----:R-:W4:Y:S04]  /*40830*/  LDL.LU R134, [R1+0x1034] ;  /* 0x0010340001867983 */ /* 0x002f280000300800 */
[----:B------:R1:W-:Y:S04]  /*40840*/  STL [R1+0x1188], R135 ;  /* 0x0011888701007387 */ /* 0x0003e80000100800 */
[----:B------:R-:W4:Y:S01]  /*40850*/  LDL.LU R132, [R1+0x1054] ;  /* 0x0010540001847983 */ /* 0x000f220000300800 */
[----:B--2---:R-:W-:Y:S01]  /*40860*/  IMAD.MOV.U32 R125, RZ, RZ, R135 ;  /* 0x000000ffff7d7224 */ /* 0x004fe200078e0087 */
[----:B------:R-:W-:Y:S01]  /*40870*/  IADD3 R130, P1, R130, UR7, RZ ;  /* 0x0000000782827c10 */ /* 0x000fe2000ff3e0ff */
[----:B------:R-:W-:Y:S01]  /*40880*/  IMAD.MOV.U32 R124, RZ, RZ, R133 ;  /* 0x000000ffff7c7224 */ /* 0x000fe200078e0085 */
[----:B-1----:R-:W2:Y:S01]  /*40890*/  LDL.LU R135, [R1+0x1030] ;  /* 0x0010300001877983 */ /* 0x002ea20000300800 */
[----:B------:R-:W-:-:S03]  /*408a0*/  IADD3 R3, P2, R3, UR7, RZ ;  /* 0x0000000703037c10 */ /* 0x000fc6000ff5e0ff */
[----:B------:R-:W2:Y:S04]  /*408b0*/  LDL.LU R133, [R1+0x1050] ;  /* 0x0010500001857983 */ /* 0x000ea80000300800 */
[----:B------:R-:W-:Y:S04]  /*408c0*/  STL [R1+0x11ac], R130 ;  /* 0x0011ac8201007387 */ /* 0x000fe80000100800 */
[----:B------:R1:W-:Y:S02]  /*408d0*/  LDGSTS.E [R2+0x66c00], [R124.64], P0 ;  /* 0x66c000007c027fae */ /* 0x0003e40008121848 */
[----:B-1----:R-:W-:-:S02]  /*408e0*/  MOV R124, R130 ;  /* 0x00000082007c7202 */ /* 0x002fc40000000f00 */
[----:B------:R-:W-:-:S05]  /*408f0*/  IADD3.X R131, R131, UR6, RZ, P1, !PT ;  /* 0x0000000683837c10 */ /* 0x000fca0008ffe4ff */
[----:B------:R1:W-:Y:S01]  /*40900*/  STL [R1+0x11a8], R131 ;  /* 0x0011a88301007387 */ /* 0x0003e20000100800 */
[----:B------:R-:W-:Y:S01]  /*40910*/  IADD3.X R127, R127, UR6, RZ, P2, !PT ;  /* 0x000000067f7f7c10 */ /* 0x000fe200097fe4ff */
[----:B------:R-:W-:Y:S02]  /*40920*/  IMAD.MOV.U32 R125, RZ, RZ, R131 ;  /* 0x000000ffff7d7224 */ /* 0x000fe400078e0083 */
[----:B------:R-:W-:Y:S04]  /*40930*/  STL [R1+0x11cc], R3 ;  /* 0x0011cc0301007387 */ /* 0x000fe80000100800 */
[----:B------:R1:W-:Y:S04]  /*40940*/  STL [R1+0x11c8], R127 ;  /* 0x0011c87f01007387 */ /* 0x0003e80000100800 */
[----:B-1----:R-:W2:Y:S04]  /*40950*/  LDL.LU R131, [R1+0x1070] ;  /* 0x0010700001837983 */ /* 0x002ea80000300800 */
[----:B------:R-:W2:Y:S04]  /*40960*/  LDL.LU R130, [R1+0x1074] ;  /* 0x0010740001827983 */ /* 0x000ea80000300800 */
[----:B------:R1:W-:Y:S01]  /*40970*/  LDGSTS.E [R2+0x67400], [R124.64], P0 ;  /* 0x674000007c027fae */ /* 0x0003e20008121848 */
[----:B------:R-:W-:-:S02]  /*40980*/  IADD3 R136, P1, R136, UR7, RZ ;  /* 0x0000000788887c10 */ /* 0x000fc4000ff3e0ff */
[----:B------:R-:W-:Y:S02]  /*40990*/  LOP3.LUT R138, R138, 0x60, RZ, 0x3c, !PT ;  /* 0x000000608a8a7812 */ /* 0x000fe400078e3cff */
[----:B-1----:R-:W-:Y:S01]  /*409a0*/  MOV R125, R127 ;  /* 0x0000007f007d7202 */ /* 0x002fe20000000f00 */
[----:B------:R-:W-:Y:S01]  /*409b0*/  IMAD.MOV.U32 R124, RZ, RZ, R3 ;  /* 0x000000ffff7c7224 */ /* 0x000fe200078e0003 */
[----:B------:R-:W2:Y:S04]  /*409c0*/  LDL.LU R127, [R1+0x1090] ;  /* 0x00109000017f7983 */ /* 0x000ea80000300800 */
[----:B------:R-:W2:Y:S01]  /*409d0*/  LDL.LU R3, [R1+0x1094] ;  /* 0x0010940001037983 */ /* 0x000ea20000300800 */
[----:B------:R-:W-:-:S03]  /*409e0*/  IADD3 R126, P2, R126, UR7, RZ ;  /* 0x000000077e7e7c10 */ /* 0x000fc6000ff5e0ff */
[----:B------:R1:W-:Y:S04]  /*409f0*/  LDGSTS.E [R2+0x67c00], [R124.64], P0 ;  /* 0x67c000007c027fae */ /* 0x0003e80008121848 */
[----:B------:R-:W-:Y:S01]  /*40a00*/  STL [R1+0xff4], R136 ;  /* 0x000ff48801007387 */ /* 0x000fe20000100800 */
[----:B-1----:R-:W-:Y:S02]  /*40a10*/  IMAD.U32 R2, RZ, RZ, UR5 ;  /* 0x00000005ff027e24 */ /* 0x002fe4000f8e00ff */
[----:B------:R-:W-:-:S03]  /*40a20*/  IMAD.MOV.U32 R124, RZ, RZ, R136 ;  /* 0x000000ffff7c7224 */ /* 0x000fc600078e0088 */
[----:B------:R-:W-:Y:S01]  /*40a30*/  LEA R2, R2, R138, 0xf ;  /* 0x0000008a02027211 */ /* 0x000fe200078e78ff */
[----:B------:R-:W-:Y:S01]  /*40a40*/  STL [R1+0x1014], R126 ;  /* 0x0010147e01007387 */ /* 0x000fe20000100800 */
[----:B---3--:R-:W-:Y:S02]  /*40a50*/  IADD3.X R137, R137, UR6, RZ, P1, !PT ;  /* 0x0000000689897c10 */ /* 0x008fe40008ffe4ff */
[----:B----4-:R-:W-:-:S03]  /*40a60*/  IADD3.X R129, R129, UR6, RZ, P2, !PT ;  /* 0x0000000681817c10 */ /* 0x010fc600097fe4ff */
[----:B------:R-:W-:Y:S01]  /*40a70*/  IMAD.MOV.U32 R125, RZ, RZ, R137 ;  /* 0x000000ffff7d7224 */ /* 0x000fe200078e0089 */
[----:B------:R-:W-:Y:S04]  /*40a80*/  STL [R1+0xff0], R137 ;  /* 0x000ff08901007387 */ /* 0x000fe80000100800 */
[----:B------:R1:W-:Y:S04]  /*40a90*/  LDGSTS.E [R2+0x60600], [R124.64], P0 ;  /* 0x606000007c027fae */ /* 0x0003e80008121848 */
[----:B------:R3:W-:Y:S01]  /*40aa0*/  STL [R1+0x1010], R129 ;  /* 0x0010108101007387 */ /* 0x0007e20000100800 */
[----:B-1----:R-:W-:Y:S01]  /*40ab0*/  IMAD.MOV.U32 R125, RZ, RZ, R129 ;  /* 0x000000ffff7d7224 */ /* 0x002fe200078e0081 */
[----:B------:R-:W-:-:S02]  /*40ac0*/  MOV R124, R126 ;  /* 0x0000007e007c7202 */ /* 0x000fc40000000f00 */
[----:B---3--:R-:W3:Y:S04]  /*40ad0*/  LDL.LU R129, [R1+0x10b0] ;  /* 0x0010b00001817983 */ /* 0x008ee80000300800 */
[----:B------:R-:W4:Y:S04]  /*40ae0*/  LDL.LU R126, [R1+0x10b4] ;  /* 0x0010b400017e7983 */ /* 0x000f280000300800 */
[----:B------:R-:W3:Y:S04]  /*40af0*/  LDL.LU R143, [R1+0x10d0] ;  /* 0x0010d000018f7983 */ /* 0x000ee80000300800 */
[----:B------:R-:W3:Y:S04]  /*40b00*/  LDL.LU R142, [R1+0x10d4] ;  /* 0x0010d400018e7983 */ /* 0x000ee80000300800 */
[----:B------:R1:W-:Y:S01]  /*40b10*/  LDGSTS.E [R2+0x60e00], [R124.64], P0 ;  /* 0x60e000007c027fae */ /* 0x0003e20008121848 */
[----:B------:R-:W-:-:S02]  /*40b20*/  IADD3 R134, P1, R134, UR7, RZ ;  /* 0x0000000786867c10 */ /* 0x000fc4000ff3e0ff */
[----:B------:R-:W-:-:S03]  /*40b30*/  IADD3 R132, P2, R132, UR7, RZ ;  /* 0x0000000784847c10 */ /* 0x000fc6000ff5e0ff */
[----:B------:R1:W-:Y:S01]  /*40b40*/  STL [R1+0x1034], R134 ;  /* 0x0010348601007387 */ /* 0x0003e20000100800 */
[----:B--2---:R-:W-:Y:S02]  /*40b50*/  IADD3.X R135, R135, UR6, RZ, P1, !PT ;  /* 0x0000000687877c10 */ /* 0x004fe40008ffe4ff */
[----:B------:R-:W-:-:S03]  /*40b60*/  IADD3.X R133, R133, UR6, RZ, P2, !PT ;  /* 0x0000000685857c10 */ /* 0x000fc600097fe4ff */
[----:B------:R2:W-:Y:S04]  /*40b70*/  STL [R1+0x1030], R135 ;  /* 0x0010308701007387 */ /* 0x0005e80000100800 */
[----:B------:R-:W-:Y:S04]  /*40b80*/  STL [R1+0x1054], R132 ;  /* 0x0010548401007387 */ /* 0x000fe80000100800 */
[----:B------:R1:W-:Y:S04]  /*40b90*/  STL [R1+0x1050], R133 ;  /* 0x0010508501007387 */ /* 0x0003e80000100800 */
[----:B------:R-:W3:Y:S04]  /*40ba0*/  LDL.LU R141, [R1+0x10f0] ;  /* 0x0010f000018d7983 */ /* 0x000ee80000300800 */
[----:B------:R-:W3:Y:S04]  /*40bb0*/  LDL.LU R140, [R1+0x10f4] ;  /* 0x0010f400018c7983 */ /* 0x000ee80000300800 */
[----:B------:R-:W3:Y:S04]  /*40bc0*/  LDL.LU R139, [R1+0x1110] ;  /* 0x00111000018b7983 */ /* 0x000ee80000300800 */
[----:B------:R-:W3:Y:S01]  /*40bd0*/  LDL.LU R138, [R1+0x1114] ;  /* 0x00111400018a7983 */ /* 0x000ee20000300800 */
[----:B-1----:R-:W-:-:S03]  /*40be0*/  IMAD.MOV.U32 R124, RZ, RZ, R134 ;  /* 0x000000ffff7c7224 */ /* 0x002fc600078e0086 */
[----:B------:R-:W3:Y:S01]  /*40bf0*/  LDL.LU R136, [R1+0x1134] ;  /* 0x0011340001887983 */ /* 0x000ee20000300800 */
[----:B------:R-:W-:-:S03]  /*40c00*/  MOV R125, R135 ;  /* 0x00000087007d7202 */ /* 0x000fc60000000f00 */
[----:B------:R-:W3:Y:S04]  /*40c10*/  LDL.LU R134, [R1+0x1154] ;  /* 0x0011540001867983 */ /* 0x000ee80000300800 */
[----:B------:R1:W-:Y:S01]  /*40c20*/  LDGSTS.E [R2+0x61600], [R124.64], P0 ;  /* 0x616000007c027fae */ /* 0x0003e20008121848 */
[----:B------:R-:W-:-:S04]  /*40c30*/  IADD3 R130, P1, R130, UR7, RZ ;  /* 0x0000000782827c10 */ /* 0x000fc8000ff3e0ff */
[----:B------:R-:W-:Y:S01]  /*40c40*/  IADD3.X R131, R131, UR6, RZ, P1, !PT ;  /* 0x0000000683837c10 */ /* 0x000fe20008ffe4ff */
[----:B------:R-:W-:Y:S04]  /*40c50*/  STL [R1+0x1074], R130 ;  /* 0x0010748201007387 */ /* 0x000fe80000100800 */
[----:B------:R2:W-:Y:S01]  /*40c60*/  STL [R1+0x1070], R131 ;  /* 0x0010708301007387 */ /* 0x0005e20000100800 */
[----:B-1----:R-:W-:Y:S01]  /*40c70*/  IMAD.MOV.U32 R124, RZ, RZ, R132 ;  /* 0x000000ffff7c7224 */ /* 0x002fe200078e0084 */
[----:B------:R-:W-:-:S04]  /*40c80*/  IADD3 R3, P2, R3, UR7, RZ ;  /* 0x0000000703037c10 */ /* 0x000fc8000ff5e0ff */
[----:B------:R-:W-:Y:S01]  /*40c90*/  IADD3.X R127, R127, UR6, RZ, P2, !PT ;  /* 0x000000067f7f7c10 */ /* 0x000fe200097fe4ff */
[----:B------:R-:W-:Y:S04]  /*40ca0*/  STL [R1+0x1094], R3 ;  /* 0x0010940301007387 */ /* 0x000fe80000100800 */
[----:B------:R-:W3:Y:S01]  /*40cb0*/  LDL.LU R137, [R1+0x1130] ;  /* 0x0011300001897983 */ /* 0x000ee20000300800 */
[----:B------:R-:W-:-:S03]  /*40cc0*/  IMAD.MOV.U32 R125, RZ, RZ, R133 ;  /* 0x000000ffff7d7224 */ /* 0x000fc600078e0085 */
[----:B------:R1:W-:Y:S04]  /*40cd0*/  STL [R1+0x1090], R127 ;  /* 0x0010907f01007387 */ /* 0x0003e80000100800 */
[----:B--2---:R-:W2:Y:S04]  /*40ce0*/  LDL.LU R135, [R1+0x1150] ;  /* 0x0011500001877983 */ /* 0x004ea80000300800 */
[----:B------:R-:W2:Y:S04]  /*40cf0*/  LDL.LU R133, [R1+0x1170] ;  /* 0x0011700001857983 */ /* 0x000ea80000300800 */
[----:B------:R-:W2:Y:S04]  /*40d00*/  LDL.LU R132, [R1+0x1174] ;  /* 0x0011740001847983 */ /* 0x000ea80000300800 */
[----:B------:R1:W-:Y:S02]  /*40d10*/  LDGSTS.E [R2+0x61e00], [R124.64], P0 ;  /* 0x61e000007c027fae */ /* 0x0003e40008121848 */
[----:B-1----:R-:W-:Y:S01]  /*40d20*/  MOV R124, R130 ;  /* 0x00000082007c7202 */ /* 0x002fe20000000f00 */
[----:B------:R-:W-:-:S02]  /*40d30*/  IMAD.MOV.U32 R125, RZ, RZ, R131 ;  /* 0x000000ffff7d7224 */ /* 0x000fc400078e0083 */
[----:B------:R-:W2:Y:S04]  /*40d40*/  LDL.LU R131, [R1+0x1190] ;  /* 0x0011900001837983 */ /* 0x000ea80000300800 */
[----:B------:R-:W2:Y:S04]  /*40d50*/  LDL.LU R130, [R1+0x1194] ;  /* 0x0011940001827983 */ /* 0x000ea80000300800 */
[----:B------:R1:W-:Y:S02]  /*40d60*/  LDGSTS.E [R2+0x62600], [R124.64], P0 ;  /* 0x626000007c027fae */ /* 0x0003e40008121848 */
[----:B-1----:R-:W-:Y:S01]  /*40d70*/  IMAD.MOV.U32 R124, RZ, RZ, R3 ;  /* 0x000000ffff7c7224 */ /* 0x002fe200078e0003 */
[----:B------:R-:W-:-:S02]  /*40d80*/  MOV R125, R127 ;  /* 0x0000007f007d7202 */ /* 0x000fc40000000f00 */
[----:B------:R-:W2:Y:S04]  /*40d90*/  LDL.LU R127, [R1+0x11b4] ;  /* 0x0011b400017f7983 */ /* 0x000ea80000300800 */
[----:B------:R-:W2:Y:S04]  /*40da0*/  LDL.LU R3, [R1+0x11d4] ;  /* 0x0011d40001037983 */ /* 0x000ea80000300800 */
[----:B------:R1:W-:Y:S01]  /*40db0*/  LDGSTS.E [R2+0x62e00], [R124.64], P0 ;  /* 0x62e000007c027fae */ /* 0x0003e20008121848 */
[----:B----4-:R-:W-:-:S04]  /*40dc0*/  IADD3 R126, P1, R126, UR7, RZ ;  /* 0x000000077e7e7c10 */ /* 0x010fc8000ff3e0ff */
[----:B---3--:R-:W-:Y:S01]  /*40dd0*/  IADD3.X R129, R129, UR6, RZ, P1, !PT ;  /* 0x0000000681817c10 */ /* 0x008fe20008ffe4ff */
[----:B------:R-:W-:Y:S01]  /*40de0*/  STL [R1+0x10b4], R126 ;  /* 0x0010b47e01007387 */ /* 0x000fe20000100800 */
[----:B------:R-:W-:-:S03]  /*40df0*/  IADD3 R142, P2, R142, UR7, RZ ;  /* 0x000000078e8e7c10 */ /* 0x000fc6000ff5e0ff */
[----:B------:R3:W-:Y:S01]  /*40e00*/  STL [R1+0x10b0], R129 ;  /* 0x0010b08101007387 */ /* 0x0007e20000100800 */
[----:B-1----:R-:W-:-:S03]  /*40e10*/  IMAD.MOV.U32 R125, RZ, RZ, R129 ;  /* 0x000000ffff7d7224 */ /* 0x002fc600078e0081 */
[----:B------:R-:W-:Y:S04]  /*40e20*/  STL [R1+0x10d4], R142 ;  /* 0x0010d48e01007387 */ /* 0x000fe80000100800 */
[----:B---3--:R-:W3:Y:S01]  /*40e30*/  LDL.LU R129, [R1+0x11b0] ;  /* 0x0011b00001817983 */ /* 0x008ee20000300800 */
[----:B------:R-:W-:Y:S01]  /*40e40*/  IADD3.X R143, R143, UR6, RZ, P2, !PT ;  /* 0x000000068f8f7c10 */ /* 0x000fe200097fe4ff */
[----:B------:R-:W-:-:S04]  /*40e50*/  IMAD.MOV.U32 R124, RZ, RZ, R126 ;  /* 0x000000ffff7c7224 */ /* 0x000fc800078e007e */
[----:B------:R-:W-:Y:S04]  /*40e60*/  STL [R1+0x10d0], R143 ;  /* 0x0010d08f01007387 */ /* 0x000fe80000100800 */
[----:B------:R-:W4:Y:S04]  /*40e70*/  LDL.LU R126, [R1+0x11d0] ;  /* 0x0011d000017e7983 */ /* 0x000f280000300800 */
[----:B------:R1:W-:Y:S02]  /*40e80*/  LDGSTS.E [R2+0x63600], [R124.64], P0 ;  /* 0x636000007c027fae */ /* 0x0003e40008121848 */
[----:B-1----:R-:W-:Y:S01]  /*40e90*/  MOV R124, R142 ;  /* 0x0000008e007c7202 */ /* 0x002fe20000000f00 */
[----:B------:R-:W-:-:S05]  /*40ea0*/  IMAD.MOV.U32 R125, RZ, RZ, R143 ;  /* 0x000000ffff7d7224 */ /* 0x000fca00078e008f */
[----:B------:R1:W-:Y:S01]  /*40eb0*/  LDGSTS.E [R2+0x63e00], [R124.64], P0 ;  /* 0x63e000007c027fae */ /* 0x0003e20008121848 */
[----:B------:R-:W-:Y:S01]  /*40ec0*/  IMAD.MOV.U32 R252, RZ, RZ, 0x3f ;  /* 0x0000003ffffc7424 */ /* 0x000fe200078e00ff */
[----:B------:R-:W-:-:S04]  /*40ed0*/  IADD3 R140, P1, R140, UR7, RZ ;  /* 0x000000078c8c7c10 */ /* 0x000fc8000ff3e0ff */
[----:B------:R-:W-:Y:S01]  /*40ee0*/  IADD3.X R141, R141, UR6, RZ, P1, !PT ;  /* 0x000000068d8d7c10 */ /* 0x000fe20008ffe4ff */
[----:B-1----:R-:W-:Y:S01]  /*40ef0*/  IMAD.MOV.U32 R124, RZ, RZ, R140 ;  /* 0x000000ffff7c7224 */ /* 0x002fe200078e008c */
[----:B------:R-:W-:Y:S02]  /*40f00*/  IADD3 R138, P2, R138, UR7, RZ ;  /* 0x000000078a8a7c10 */ /* 0x000fe4000ff5e0ff */
[----:B------:R-:W-:Y:S02]  /*40f10*/  MOV R125, R141 ;  /* 0x0000008d007d7202 */ /* 0x000fe40000000f00 */
[----:B------:R-:W-:Y:S02]  /*40f20*/  IADD3.X R139, R139, UR6, RZ, P2, !PT ;  /* 0x000000068b8b7c10 */ /* 0x000fe400097fe4ff */
[----:B------:R-:W-:Y:S01]  /*40f30*/  IADD3 R136, P1, R136, UR7, RZ ;  /* 0x0000000788887c10 */ /* 0x000fe2000ff3e0ff */
[----:B------:R1:W-:Y:S01]  /*40f40*/  LDGSTS.E [R2+0x64600], [R124.64], P0 ;  /* 0x646000007c027fae */ /* 0x0003e20008121848 */
[----:B------:R-:W-:Y:S01]  /*40f50*/  IADD3 R134, P2, R134, UR7, RZ ;  /* 0x0000000786867c10 */ /* 0x000fe2000ff5e0ff */
[----:B-1----:R-:W-:-:S02]  /*40f60*/  IMAD.MOV.U32 R124, RZ, RZ, R138 ;  /* 0x000000ffff7c7224 */ /* 0x002fc400078e008a */
[----:B------:R-:W-:-:S05]  /*40f70*/  IMAD.MOV.U32 R125, RZ, RZ, R139 ;  /* 0x000000ffff7d7224 */ /* 0x000fca00078e008b */
[----:B------:R1:W-:Y:S02]  /*40f80*/  LDGSTS.E [R2+0x64e00], [R124.64], P0 ;  /* 0x64e000007c027fae */ /* 0x0003e40008121848 */
[----:B-1----:R-:W-:Y:S02]  /*40f90*/  MOV R124, R136 ;  /* 0x00000088007c7202 */ /* 0x002fe40000000f00 */
[----:B------:R-:W-:-:S05]  /*40fa0*/  IADD3.X R137, R137, UR6, RZ, P1, !PT ;  /* 0x0000000689897c10 */ /* 0x000fca0008ffe4ff */
[----:B------:R-:W-:Y:S01]  /*40fb0*/  IMAD.MOV.U32 R125, RZ, RZ, R137 ;  /* 0x000000ffff7d7224 */ /* 0x000fe200078e0089 */
[----:B--2---:R-:W-:-:S04]  /*40fc0*/  IADD3.X R135, R135, UR6, RZ, P2, !PT ;  /* 0x0000000687877c10 */ /* 0x004fc800097fe4ff */
[----:B------:R1:W-:Y:S01]  /*40fd0*/  LDGSTS.E [R2+0x65600], [R124.64], P0 ;  /* 0x656000007c027fae */ /* 0x0003e20008121848 */
[----:B------:R-:W-:-:S04]  /*40fe0*/  IADD3 R132, P1, R132, UR7, RZ ;  /* 0x0000000784847c10 */ /* 0x000fc8000ff3e0ff */
[----:B------:R-:W-:Y:S01]  /*40ff0*/  IADD3.X R133, R133, UR6, RZ, P1, !PT ;  /* 0x0000000685857c10 */ /* 0x000fe20008ffe4ff */
[----:B-1----:R-:W-:Y:S01]  /*41000*/  IMAD.MOV.U32 R124, RZ, RZ, R134 ;  /* 0x000000ffff7c7224 */ /* 0x002fe200078e0086 */
[----:B------:R-:W-:-:S05]  /*41010*/  MOV R125, R135 ;  /* 0x00000087007d7202 */ /* 0x000fca0000000f00 */
[----:B------:R1:W-:Y:S04]  /*41020*/  LDGSTS.E [R2+0x65e00], [R124.64], P0 ;  /* 0x65e000007c027fae */ /* 0x0003e80008121848 */
[----:B------:R-:W-:Y:S01]  /*41030*/  STL [R1+0x10f4], R140 ;  /* 0x0010f48c01007387 */ /* 0x000fe20000100800 */
[----:B------:R-:W-:Y:S01]  /*41040*/  IADD3 R130, P2, R130, UR7, RZ ;  /* 0x0000000782827c10 */ /* 0x000fe2000ff5e0ff */
[----:B-1----:R-:W-:Y:S02]  /*41050*/  IMAD.MOV.U32 R124, RZ, RZ, R132 ;  /* 0x000000ffff7c7224 */ /* 0x002fe400078e0084 */
[----:B------:R-:W-:Y:S01]  /*41060*/  IMAD.MOV.U32 R125, RZ, RZ, R133 ;  /* 0x000000ffff7d7224 */ /* 0x000fe200078e0085 */
[----:B------:R-:W-:Y:S01]  /*41070*/  IADD3.X R131, R131, UR6, RZ, P2, !PT ;  /* 0x0000000683837c10 */ /* 0x000fe200097fe4ff */
[----:B------:R-:W-:Y:S04]  /*41080*/  STL [R1+0x10f0], R141 ;  /* 0x0010f08d01007387 */ /* 0x000fe80000100800 */
[----:B------:R1:W-:Y:S04]  /*41090*/  LDGSTS.E [R2+0x66600], [R124.64], P0 ;  /* 0x666000007c027fae */ /* 0x0003e80008121848 */
[----:B------:R-:W-:Y:S01]  /*410a0*/  STL [R1+0x1114], R138 ;  /* 0x0011148a01007387 */ /* 0x000fe20000100800 */
[----:B------:R-:W-:-:S03]  /*410b0*/  IADD3 R127, P1, R127, UR7, RZ ;  /* 0x000000077f7f7c10 */ /* 0x000fc6000ff3e0ff */
[----:B------:R-:W-:Y:S01]  /*410c0*/  STL [R1+0x1110], R139 ;  /* 0x0011108b01007387 */ /* 0x000fe20000100800 */
[----:B-1----:R-:W-:Y:S01]  /*410d0*/  MOV R124, R130 ;  /* 0x00000082007c7202 */ /* 0x002fe20000000f00 */
[----:B------:R-:W-:Y:S02]  /*410e0*/  IMAD.MOV.U32 R125, RZ, RZ, R131 ;  /* 0x000000ffff7d7224 */ /* 0x000fe400078e0083 */
[----:B------:R-:W-:Y:S04]  /*410f0*/  STL [R1+0x1134], R136 ;  /* 0x0011348801007387 */ /* 0x000fe80000100800 */
[----:B------:R-:W-:Y:S01]  /*41100*/  STL [R1+0x1130], R137 ;  /* 0x0011308901007387 */ /* 0x000fe20000100800 */
[----:B------:R-:W-:-:S03]  /*41110*/  IADD3 R3, P2, R3, UR7, RZ ;  /* 0x0000000703037c10 */ /* 0x000fc6000ff5e0ff */
[----:B------:R-:W-:Y:S04]  /*41120*/  STL [R1+0x1154], R134 ;  /* 0x0011548601007387 */ /* 0x000fe80000100800 */
[----:B------:R-:W-:Y:S04]  /*41130*/  STL [R1+0x1150], R135 ;  /* 0x0011508701007387 */ /* 0x000fe80000100800 */
[----:B------:R1:W-:Y:S01]  /*41140*/  LDGSTS.E [R2+0x66e00], [R124.64], P0 ;  /* 0x66e000007c027fae */ /* 0x0003e20008121848 */
[----:B------:R-:W-:-:S03]  /*41150*/  IADD3 R252, R252, c[0x0][0x180], RZ ;  /* 0x00006000fcfc7a10 */ /* 0x000fc60007ffe0ff */
[----:B------:R-:W-:Y:S04]  /*41160*/  STL [R1+0x1174], R132 ;  /* 0x0011748401007387 */ /* 0x000fe80000100800 */
[----:B------:R-:W-:Y:S01]  /*41170*/  STL [R1+0x1170], R133 ;  /* 0x0011708501007387 */ /* 0x000fe20000100800 */
[----:B-1----:R-:W-:-:S03]  /*41180*/  MOV R124, R127 ;  /* 0x0000007f007c7202 */ /* 0x002fc60000000f00 */
[----:B------:R-:W-:Y:S04]  /*41190*/  STL [R1+0x1194], R130 ;  /* 0x0011948201007387 */ /* 0x000fe80000100800 */
[----:B------:R-:W-:Y:S04]  /*411a0*/  STL [R1+0x1190], R131 ;  /* 0x0011908301007387 */ /* 0x000fe80000100800 */
[----:B------:R-:W-:Y:S01]  /*411b0*/  STL [R1+0x11b4], R127 ;  /* 0x0011b47f01007387 */ /* 0x000fe20000100800 */
[----:B------:R-:W-:Y:S01]  /*411c0*/  IADD3 R128, R128, 0x1, RZ ;  /* 0x0000000180807810 */ /* 0x000fe20007ffe0ff */
[C---:B------:R-:W-:Y:S08]  /*411d0*/  HMMA.1688.F32.TF32 R60, R176.reuse, R62, R236 ;  /* 0x0000003eb03c723c */ /* 0x040ff000000810ec */
[----:B------:R-:W-:Y:S01]  /*411e0*/  HMMA.1688.F32.TF32 R64, R176, R66, R232 ;  /* 0x00000042b040723c */ /* 0x000fe200000810e8 */
[----:B---3--:R-:W-:-:S05]  /*411f0*/  IADD3.X R129, R129, UR6, RZ, P1, !PT ;  /* 0x0000000681817c10 */ /* 0x008fca0008ffe4ff */
[----:B------:R-:W-:Y:S01]  /*41200*/  IMAD.MOV.U32 R125, RZ, RZ, R129 ;  /* 0x000000ffff7d7224 */ /* 0x000fe200078e0081 */
[----:B------:R-:W-:Y:S04]  /*41210*/  STL [R1+0x11b0], R129 ;  /* 0x0011b08101007387 */ /* 0x000fe80000100800 */
[----:B------:R1:W-:Y:S01]  /*41220*/  LDGSTS.E [R2+0x67600], [R124.64], P0 ;  /* 0x676000007c027fae */ /* 0x0003e20008121848 */
[----:B----4-:R-:W-:-:S03]  /*41230*/  IADD3.X R126, R126, UR6, RZ, P2, !PT ;  /* 0x000000067e7e7c10 */ /* 0x010fc600097fe4ff */
[----:B------:R2:W-:Y:S01]  /*41240*/  STL [R1+0x11d4], R3 ;  /* 0x0011d40301007387 */ /* 0x0005e20000100800 */
[----:B-1----:R-:W-:Y:S01]  /*41250*/  IMAD.MOV.U32 R124, RZ, RZ, R3 ;  /* 0x000000ffff7c7224 */ /* 0x002fe200078e0003 */
[----:B--2---:R-:W-:Y:S02]  /*41260*/  SHF.R.S32.HI R3, RZ, 0x1f, R252 ;  /* 0x0000001fff037819 */ /* 0x004fe400000114fc */
[----:B------:R1:W-:Y:S01]  /*41270*/  STL [R1+0x11d0], R126 ;  /* 0x0011d07e01007387 */ /* 0x0003e20000100800 */
[----:B------:R-:W-:Y:S02]  /*41280*/  MOV R125, R126 ;  /* 0x0000007e007d7202 */ /* 0x000fe40000000f00 */
[----:B------:R-:W-:Y:S01]  /*41290*/  LEA.HI R3, R3, R252, RZ, 0x6 ;  /* 0x000000fc03037211 */ /* 0x000fe200078f30ff */
[----:B------:R1:W-:Y:S03]  /*412a0*/  STL [R1+0x940], R128 ;  /* 0x0009408001007387 */ /* 0x0003e60000100800 */
[----:B------:R-:W-:Y:S01]  /*412b0*/  SHF.R.S32.HI R3, RZ, 0x6, R3 ;  /* 0x00000006ff037819 */ /* 0x000fe20000011403 */
[----:B------:R1:W-:Y:S03]  /*412c0*/  LDGSTS.E [R2+0x67e00], [R124.64], P0 ;  /* 0x67e000007c027fae */ /* 0x0003e60008121848 */
[----:B------:R-:W-:Y:S01]  /*412d0*/  ISETP.NE.U32.AND P0, PT, R128, R3, PT ;  /* 0x000000038000720c */ /* 0x000fe20003f05070 */
[----:B------:R-:W0:Y:S11]  /*412e0*/  LDGDEPBAR ;  /* 0x00000000000079af */ /* 0x000e360000000000 */
[----:B------:R-:W-:Y:S01]  /*412f0*/  @!UPT UIADD3 URZ, URZ, URZ, URZ ;  /* 0x0000003f3f3ff290 */ /* 0x000fe2000fffe03f */
[----:B-1----:R-:W-:Y:S01]  /*41300*/  @!P0 CALL.REL.NOINC `(.L_x_0) ;  /* 0x0000001000008944 */ /* 0x002fe20003c00000 */
[----:B------:R-:W-:Y:S05]  /*41310*/  BRA `(.L_x_1) ;  /* 0xfffda47000007947 */ /* 0x000fea000383ffff */
.L_x_0:
[----:B------:R-:W3:Y:S01]  /*41320*/  LDL R127, [R1+0x918] ;  /* 0x00091800017f7983 */ /* 0x000ee20000100800 */
[----:B------:R-:W-:-:S04]  /*41330*/  DEPBAR.LE SB0, 0x0 ;  /* 0x000080000000791a */ /* 0x000fc80000000000 */
[----:B------:R-:W1:Y:S04]  /*41340*/  S2R R126, SR_TID.X ;  /* 0x00000000007e7919 */ /* 0x000e680000002100 */
[----:B------:R-:W4:Y:S04]  /*41350*/  LDL.LU R136, [R1+0x3f0] ;  /* 0x0003f00001887983 */ /* 0x000f280000300800 */
[----:B------:R-:W4:Y:S04]  /*41360*/  LDL.LU R137, [R1+0x3f4] ;  /* 0x0003f40001897983 */ /* 0x000f280000300800 */
[----:B------:R-:W4:Y:S04]  /*41370*/  LDL.LU R138, [R1+0x310] ;  /* 0x00031000018a7983 */ /* 0x000f280000300800 */
[----:B------:R-:W4:Y:S04]  /*41380*/  LDL.LU R139, [R1+0x314] ;  /* 0x00031400018b7983 */ /* 0x000f280000300800 */
[----:B--2---:R-:W2:Y:S01]  /*41390*/  LDL.LU R132, [R1+0x3f8] ;  /* 0x0003f80001847983 */ /* 0x004ea20000300800 */
[C---:B-1----:R-:W-:Y:S01]  /*413a0*/  IMAD.SHL.U32 R3, R126.reuse, 0x100, RZ ;  /* 0x000001007e037824 */ /* 0x042fe200078e00ff */
[C---:B------:R-:W-:Y:S01]  /*413b0*/  SHF.L.U32 R2, R126.reuse, 0x3, RZ ;  /* 0x000000037e027819 */ /* 0x040fe200000006ff */
[C---:B------:R-:W-:Y:S01]  /*413c0*/  IMAD.SHL.U32 R124, R126.reuse, 0x20, RZ ;  /* 0x000000207e7c7824 */ /* 0x040fe200078e00ff */
[----:B------:R-:W2:Y:S02]  /*413d0*/  LDL.LU R133, [R1+0x3fc] ;  /* 0x0003fc0001857983 */ /* 0x000ea40000300800 */
[----:B------:R-:W-:Y:S01]  /*413e0*/  LOP3.LUT R3, R3, 0x1800, RZ, 0xc0, !PT ;  /* 0x0000180003037812 */ /* 0x000fe200078ec0ff */
[C---:B------:R-:W-:Y:S01]  /*413f0*/  IMAD.SHL.U32 R0, R126.reuse, 0x400, RZ ;  /* 0x000004007e007824 */ /* 0x040fe200078e00ff */
[----:B------:R-:W2:Y:S02]  /*41400*/  LDL.LU R134, [R1+0x318] ;  /* 0x0003180001867983 */ /* 0x000ea40000300800 */
[----:B------:R-:W-:Y:S01]  /*41410*/  LOP3.LUT R3, R3, 0x60, R124, 0xf8, !PT ;  /* 0x0000006003037812 */ /* 0x000fe200078ef87c */
[----:B------:R-:W-:Y:S01]  /*41420*/  IMAD.SHL.U32 R125, R126, 0x4, RZ ;  /* 0x000000047e7d7824 */ /* 0x000fe200078e00ff */
[----:B------:R-:W2:Y:S01]  /*41430*/  LDL.LU R135, [R1+0x31c] ;  /* 0x00031c0001877983 */ /* 0x000ea20000300800 */
[----:B------:R-:W-:-:S02]  /*41440*/  LOP3.LUT R2, R2, 0x300, RZ, 0xc0, !PT ;  /* 0x0000030002027812 */ /* 0x000fc400078ec0ff */
[----:B------:R-:W-:Y:S01]  /*41450*/  LOP3.LUT R126, R126, 0x7f, RZ, 0xc0, !PT ;  /* 0x0000007f7e7e7812 */ /* 0x000fe200078ec0ff */
[----:B------:R-:W4:Y:S01]  /*41460*/  LDL.LU R128, [R1+0x160] ;  /* 0x0001600001807983 */ /* 0x000f220000300800 */
[----:B------:R-:W-:-:S03]  /*41470*/  LOP3.LUT R0, R0, 0x1800, RZ, 0xc0, !PT ;  /* 0x0000180000007812 */ /* 0x000fc600078ec0ff */
[----:B------:R-:W4:Y:S01]  /*41480*/  LDL.LU R129, [R1+0x164] ;  /* 0x0001640001817983 */ /* 0x000f220000300800 */
[----:B------:R-:W-:-:S03]  /*41490*/  LOP3.LUT R2, R2, 0x70, R125, 0xf8, !PT ;  /* 0x0000007002027812 */ /* 0x000fc600078ef87d */
[----:B------:R-:W4:Y:S01]  /*414a0*/  LDL.LU R130, [R1+0x150] ;  /* 0x0001500001827983 */ /* 0x000f220000300800 */
[----:B------:R-:W-:-:S03]  /*414b0*/  LEA R0, R126, R0, 0x4 ;  /* 0x000000007e007211 */ /* 0x000fc600078e20ff */
[----:B------:R-:W4:Y:S04]  /*414c0*/  LDL.LU R131, [R1+0x154] ;  /* 0x0001540001837983 */ /* 0x000f280000300800 */
[----:B------:R-:W-:Y:S01]  /*414d0*/  BAR.SYNC.DEFER_BLOCKING 0x0 ;  /* 0x0000000000007b1d */ /* 0x000fe20000010000 */
[----:B---3--:R-:W-:-:S04]  /*414e0*/  IADD3 R124, R127, 0x1, RZ ;  /* 0x000000017f7c7810 */ /* 0x008fc80007ffe0ff */
[----:B------:R-:W-:Y:S02]  /*414f0*/  ISETP.GE.AND P1, PT, R124, c[0x0][0x17c], PT ;  /* 0x00005f007c007a0c */ /* 0x000fe40003f26270 */
[----:B------:R-:W3:Y:S04]  /*41500*/  LDL.LU R124, [R1+0x168] ;  /* 0x00016800017c7983 */ /* 0x000ee80000300800 */
[----:B------:R-:W3:Y:S04]  /*41510*/  LDL.LU R125, [R1+0x16c] ;  /* 0x00016c00017d7983 */ /* 0x000ee80000300800 */
[----:B------:R-:W3:Y:S04]  /*41520*/  LDL.LU R126, [R1+0x158] ;  /* 0x00015800017e7983 */ /* 0x000ee80000300800 */
[----:B------:R-:W3:Y:S01]  /*41530*/  LDL.LU R127, [R1+0x15c] ;  /* 0x00015c00017f7983 */ /* 0x000ee20000300800 */
[----:B------:R-:W-:-:S05]  /*41540*/  LOP3.LUT R2, R3, R2, RZ, 0x3c, !PT ;  /* 0x0000000203027212 */ /* 0x000fca00078e3cff */
[----:B--2---:R1:W-:Y:S04]  /*41550*/  STS.128 [R2+0x80], R132 ;  /* 0x0000808402007388 */ /* 0x0043e80000000c00 */
[----:B-1----:R-:W2:Y:S04]  /*41560*/  LDL.LU R132, [R1+0x70] ;  /* 0x0000700001847983 */ /* 0x002ea80000300800 */
[----:B------:R-:W2:Y:S04]  /*41570*/  LDL.LU R133, [R1+0x74] ;  /* 0x0000740001857983 */ /* 0x000ea80000300800 */
[----:B------:R-:W2:Y:S04]  /*41580*/  LDL.LU R134, [R1+0x60] ;  /* 0x0000600001867983 */ /* 0x000ea80000300800 */
[----:B------:R-:W2:Y:S04]  /*41590*/  LDL.LU R135, [R1+0x64] ;  /* 0x0000640001877983 */ /* 0x000ea80000300800 */
[----:B----4-:R-:W-:Y:S04]  /*415a0*/  STS.128 [R2], R136 ;  /* 0x0000008802007388 */ /* 0x010fe80000000c00 */
[----:B------:R-:W-:Y:S04]  /*415b0*/  STS.128 [R2+0x400], R128 ;  /* 0x0004008002007388 */ /* 0x000fe80000000c00 */
[----:B---3--:R1:W-:Y:S04]  /*415c0*/  STS.128 [R2+0x480], R124 ;  /* 0x0004807c02007388 */ /* 0x0083e80000000c00 */
[----:B-1----:R-:W3:Y:S04]  /*415d0*/  LDL.LU R124, [R1+0x78] ;  /* 0x00007800017c7983 */ /* 0x002ee80000300800 */
[----:B------:R-:W3:Y:S04]  /*415e0*/  LDL.LU R125, [R1+0x7c] ;  /* 0x00007c00017d7983 */ /* 0x000ee80000300800 */
[----:B------:R-:W3:Y:S04]  /*415f0*/  LDL.LU R126, [R1+0x68] ;  /* 0x00006800017e7983 */ /* 0x000ee80000300800 */
[----:B------:R-:W3:Y:S04]  /*41600*/  LDL.LU R127, [R1+0x6c] ;  /* 0x00006c00017f7983 */ /* 0x000ee80000300800 */
[----:B------:R-:W-:Y:S01]  /*41610*/  BAR.SYNC.DEFER_BLOCKING 0x0 ;  /* 0x0000000000007b1d */ /* 0x000fe20000010000 */
[----:B-----5:R-:W-:Y:S01]  /*41620*/  MOV R130, R8 ;  /* 0x0000000800827202 */ /* 0x020fe20000000f00 */
[----:B------:R-:W-:Y:S01]  /*41630*/  IMAD.MOV.U32 R131, RZ, RZ, R9 ;  /* 0x000000ffff837224 */ /* 0x000fe200078e0009 */
[----:B------:R-:W-:Y:S01]  /*41640*/  MOV R9, R15 ;  /* 0x0000000f00097202 */ /* 0x000fe20000000f00 */
[----:B------:R-:W-:-:S02]  /*41650*/  IMAD.MOV.U32 R128, RZ, RZ, R12 ;  /* 0x000000ffff807224 */ /* 0x000fc400078e000c */
[----:B------:R-:W-:Y:S02]  /*41660*/  IMAD.MOV.U32 R129, RZ, RZ, R13 ;  /* 0x000000ffff817224 */ /* 0x000fe400078e000d */
[----:B------:R-:W-:Y:S02]  /*41670*/  IMAD.MOV.U32 R8, RZ, RZ, R14 ;  /* 0x000000ffff087224 */ /* 0x000fe400078e000e */
[----:B------:R-:W1:Y:S01]  /*41680*/  LDS.128 R12, [R0] ;  /* 0x00000000000c7984 */ /* 0x000e620000000c00 */
[C---:B------:R-:W-:Y:S02]  /*41690*/  LOP3.LUT R228, R0.reuse, 0x20, RZ, 0x3c, !PT ;  /* 0x0000002000e47812 */ /* 0x040fe400078e3cff */
[C---:B------:R-:W-:Y:S02]  /*416a0*/  LOP3.LUT R3, R0.reuse, 0x40, RZ, 0x3c, !PT ;  /* 0x0000004000037812 */ /* 0x040fe400078e3cff */
[----:B------:R-:W-:Y:S01]  /*416b0*/  LOP3.LUT R252, R0, 0x60, RZ, 0x3c, !PT ;  /* 0x0000006000fc7812 */ /* 0x000fe200078e3cff */
[----:B------:R-:W4:Y:S04]  /*416c0*/  LDS.128 R140, [R228] ;  /* 0x00000000e48c7984 */ /* 0x000f280000000c00 */
[----:B------:R-:W2:Y:S04]  /*416d0*/  LDS.128 R136, [R3] ;  /* 0x0000000003887984 */ /* 0x000ea80000000c00 */
[----:B-1----:R-:W-:Y:S04]  /*416e0*/  STL.64 [R1+0xb0], R12 ;  /* 0x0000b00c01007387 */ /* 0x002fe80000100a00 */
[----:B------:R-:W-:Y:S04]  /*416f0*/  STL.64 [R1+0xb8], R14 ;  /* 0x0000b80e01007387 */ /* 0x000fe80000100a00 */
[----:B------:R-:W1:Y:S04]  /*41700*/  LDS.128 R12, [R252] ;  /* 0x00000000fc0c7984 */ /* 0x000e680000000c00 */
[----:B------:R-:W-:Y:S06]  /*41710*/  BAR.SYNC.DEFER_BLOCKING 0x0 ;  /* 0x0000000000007b1d */ /* 0x000fec0000010000 */
[----:B--2---:R-:W-:Y:S04]  /*41720*/  STS.128 [R2], R132 ;  /* 0x0000008402007388 */ /* 0x004fe80000000c00 */
[----:B------:R-:W-:Y:S04]  /*41730*/  STS.128 [R2+0x400], R128 ;  /* 0x0004008002007388 */ /* 0x000fe80000000c00 */
[----:B------:R2:W-:Y:S04]  /*41740*/  STS.128 [R2+0x480], R8 ;  /* 0x0004800802007388 */ /* 0x0005e80000000c00 */
[----:B----4-:R-:W-:Y:S04]  /*41750*/  STL.64 [R1+0xf0], R140 ;  /* 0x0000f08c01007387 */ /* 0x010fe80000100a00 */
[----:B------:R-:W-:Y:S04]  /*41760*/  STL.64 [R1+0xf8], R142 ;  /* 0x0000f88e01007387 */ /* 0x000fe80000100a00 */
[----:B------:R-:W-:Y:S04]  /*41770*/  STL.64 [R1+0x150], R136 ;  /* 0x0001508801007387 */ /* 0x000fe80000100a00 */
[----:B------:R-:W-:Y:S04]  /*41780*/  STL.64 [R1+0x158], R138 ;  /* 0x0001588a01007387 */ /* 0x000fe80000100a00 */
[----:B-1----:R-:W-:Y:S04]  /*41790*/  STL.64 [R1+0x160], R12 ;  /* 0x0001600c01007387 */ /* 0x002fe80000100a00 */
[----:B------:R-:W-:Y:S01]  /*417a0*/  STL.64 [R1+0x168], R14 ;  /* 0x0001680e01007387 */ /* 0x000fe20000100a00 */
[----:B--2---:R-:W-:Y:S01]  /*417b0*/  IMAD.MOV.U32 R8, RZ, RZ, R86 ;  /* 0x000000ffff087224 */ /* 0x004fe200078e0056 */
[----:B------:R-:W-:Y:S01]  /*417c0*/  MOV R9, R87 ;  /* 0x0000005700097202 */ /* 0x000fe20000000f00 */
[----:B------:R-:W-:-:S02]  /*417d0*/  IMAD.MOV.U32 R10, RZ, RZ, R82 ;  /* 0x000000ffff0a7224 */ /* 0x000fc400078e0052 */
[----:B------:R-:W-:Y:S01]  /*417e0*/  IMAD.MOV.U32 R11, RZ, RZ, R83 ;  /* 0x000000ffff0b7224 */ /* 0x000fe200078e0053 */
[----:B------:R-:W-:Y:S01]  /*417f0*/  MOV R83, R153 ;  /* 0x0000009900537202 */ /* 0x000fe20000000f00 */
[----:B------:R-:W-:Y:S02]  /*41800*/  IMAD.MOV.U32 R82, RZ, RZ, R152 ;  /* 0x000000ffff527224 */ /* 0x000fe400078e0098 */
[----:B------:R-:W-:Y:S02]  /*41810*/  IMAD.MOV.U32 R152, RZ, RZ, R166 ;  /* 0x000000ffff987224 */ /* 0x000fe400078e00a6 */
[----:B------:R-:W-:Y:S01]  /*41820*/  IMAD.MOV.U32 R153, RZ, RZ, R167 ;  /* 0x000000ffff997224 */ /* 0x000fe200078e00a7 */
[----:B---3--:R1:W-:Y:S04]  /*41830*/  STS.128 [R2+0x80], R124 ;  /* 0x0000807c02007388 */ /* 0x0083e80000000c00 */
[----:B------:R-:W-:Y:S06]  /*41840*/  BAR.SYNC.DEFER_BLOCKING 0x0 ;  /* 0x0000000000007b1d */ /* 0x000fec0000010000 */
[----:B------:R-:W2:Y:S01]  /*41850*/  LDS.128 R12, [R0] ;  /* 0x00000000000c7984 */ /* 0x000ea20000000c00 */
[----:B-1----:R-:W-:-:S02]  /*41860*/  IMAD.MOV.U32 R124, RZ, RZ, R84 ;  /* 0x000000ffff7c7224 */ /* 0x002fc400078e0054 */
[----:B------:R-:W-:Y:S01]  /*41870*/  IMAD.MOV.U32 R125, RZ, RZ, R85 ;  /* 0x000000ffff7d7224 */ /* 0x000fe200078e0055 */
[----:B------:R-:W1:Y:S04]  /*41880*/  LDS.128 R128, [R228] ;  /* 0x00000000e4807984 */ /* 0x000e680000000c00 */
[----:B------:R-:W3:Y:S01]  /*41890*/  LDS.128 R84, [R3] ;  /* 0x0000000003547984 */ /* 0x000ee20000000c00 */
[----:B------:R-:W-:Y:S01]  /*418a0*/  MOV R126, R80 ;  /* 0x00000050007e7202 */ /* 0x000fe20000000f00 */
[----:B------:R-:W-:Y:S01]  /*418b0*/  IMAD.MOV.U32 R127, RZ, RZ, R81 ;  /* 0x000000ffff7f7224 */ /* 0x000fe200078e0051 */
[----:B------:R-:W-:Y:S01]  /*418c0*/  MOV R80, R164 ;  /* 0x000000a400507202 */ /* 0x000fe20000000f00 */
[----:B------:R-:W-:Y:S01]  /*418d0*/  IMAD.MOV.U32 R81, RZ, RZ, R165 ;  /* 0x000000ffff517224 */ /* 0x000fe200078e00a5 */
[----:B--2---:R-:W-:Y:S04]  /*418e0*/  STL.64 [R1+0x70], R12 ;  /* 0x0000700c01007387 */ /* 0x004fe80000100a00 */
[----:B------:R-:W-:Y:S04]  /*418f0*/  STL.64 [R1+0x78], R14 ;  /* 0x0000780e01007387 */ /* 0x000fe80000100a00 */
[----:B------:R-:W2:Y:S04]  /*41900*/  LDS.128 R12, [R252] ;  /* 0x00000000fc0c7984 */ /* 0x000ea80000000c00 */
[----:B------:R-:W-:Y:S06]  /*41910*/  BAR.SYNC.DEFER_BLOCKING 0x0 ;  /* 0x0000000000007b1d */ /* 0x000fec0000010000 */
[----:B------:R-:W-:Y:S04]  /*41920*/  STS.128 [R2], R124 ;  /* 0x0000007c02007388 */ /* 0x000fe80000000c00 */
[----:B------:R4:W-:Y:S04]  /*41930*/  STS.128 [R2+0x80], R8 ;  /* 0x0000800802007388 */ /* 0x0009e80000000c00 */
[----:B------:R-:W-:Y:S04]  /*41940*/  STS.128 [R2+0x400], R80 ;  /* 0x0004005002007388 */ /* 0x000fe80000000c00 */
[----:B------:R-:W-:Y:S04]  /*41950*/  STS.128 [R2+0x480], R152 ;  /* 0x0004809802007388 */ /* 0x000fe80000000c00 */
[----:B------:R-:W-:Y:S06]  /*41960*/  BAR.SYNC.DEFER_BLOCKING 0x0 ;  /* 0x0000000000007b1d */ /* 0x000fec0000010000 */
[----:B-1----:R-:W-:Y:S04]  /*41970*/  STL.64 [R1+0xc0], R128 ;  /* 0x0000c08001007387 */ /* 0x002fe80000100a00 */
[----:B------:R-:W-:Y:S04]  /*41980*/  STL.64 [R1+0xc8], R130 ;  /* 0x0000c88201007387 */ /* 0x000fe80000100a00 */
[----:B---3--:R-:W-:Y:S01]  /*41990*/  STL.64 [R1+0x100], R84 ;  /* 0x0001005401007387 */ /* 0x008fe20000100a00 */
[----:B----4-:R-:W-:-:S03]  /*419a0*/  IMAD.MOV.U32 R10, RZ, RZ, R20 ;  /* 0x000000ffff0a7224 */ /* 0x010fc600078e0014 */
[----:B------:R-:W-:Y:S01]  /*419b0*/  STL.64 [R1+0x108], R86 ;  /* 0x0001085601007387 */ /* 0x000fe20000100a00 */
[----:B------:R-:W-:-:S03]  /*419c0*/  MOV R11, R21 ;  /* 0x00000015000b7202 */ /* 0x000fc60000000f00 */
[----:B------:R-:W1:Y:S01]  /*419d0*/  LDS.128 R236, [R0] ;  /* 0x0000000000ec7984 */ /* 0x000e620000000c00 */
[----:B------:R-:W-:-:S03]  /*419e0*/  MOV R8, R16 ;  /* 0x0000001000087202 */ /* 0x000fc60000000f00 */
[----:B------:R-:W3:Y:S01]  /*419f0*/  LDS.128 R84, [R228] ;  /* 0x00000000e4547984 */ /* 0x000ee20000000c00 */
[----:B------:R-:W-:Y:S02]  /*41a00*/  IMAD.MOV.U32 R9, RZ, RZ, R17 ;  /* 0x000000ffff097224 */ /* 0x000fe400078e0011 */
[----:B------:R-:W-:Y:S01]  /*41a10*/  IMAD.MOV.U32 R20, RZ, RZ, R18 ;  /* 0x000000ffff147224 */ /* 0x000fe200078e0012 */
[----:B------:R-:W4:Y:S01]  /*41a20*/  LDS.128 R80, [R3] ;  /* 0x0000000003507984 */ /* 0x000f220000000c00 */
[----:B------:R-:W-:-:S03]  /*41a30*/  IMAD.MOV.U32 R21, RZ, RZ, R19 ;  /* 0x000000ffff157224 */ /* 0x000fc600078e0013 */
[----:B------:R-:W3:Y:S04]  /*41a40*/  LDS.128 R16, [R252] ;  /* 0x00000000fc107984 */ /* 0x000ee80000000c00 */
[----:B------:R-:W-:Y:S06]  /*41a50*/  BAR.SYNC.DEFER_BLOCKING 0x0 ;  /* 0x0000000000007b1d */ /* 0x000fec0000010000 */
[----:B--2---:R2:W-:Y:S04]  /*41a60*/  STL.64 [R1+0x130], R12 ;  /* 0x0001300c01007387 */ /* 0x0045e80000100a00 */
[----:B------:R1:W-:Y:S04]  /*41a70*/  STL.64 [R1+0x138], R14 ;  /* 0x0001380e01007387 */ /* 0x0003e80000100a00 */
[----:B-1----:R-:W-:Y:S04]  /*41a80*/  STL [R1+0x13c4], R237 ;  /* 0x0013c4ed01007387 */ /* 0x002fe80000100800 */
[----:B------:R-:W-:Y:S04]  /*41a90*/  STL [R1+0x13b8], R238 ;  /* 0x0013b8ee01007387 */ /* 0x000fe80000100800 */
[----:B------:R-:W-:Y:S04]  /*41aa0*/  STL [R1+0x13b4], R239 ;  /* 0x0013b4ef01007387 */ /* 0x000fe80000100800 */
[----:B---3--:R-:W-:Y:S04]  /*41ab0*/  STL.64 [R1+0x60], R84 ;  /* 0x0000605401007387 */ /* 0x008fe80000100a00 */
[----:B------:R-:W-:Y:S04]  /*41ac0*/  STL.64 [R1+0x68], R86 ;  /* 0x0000685601007387 */ /* 0x000fe80000100a00 */
[----:B----4-:R-:W-:Y:S04]  /*41ad0*/  STL.64 [R1+0xd0], R80 ;  /* 0x0000d05001007387 */ /* 0x010fe80000100a00 */
[----:B------:R-:W-:Y:S04]  /*41ae0*/  STL.64 [R1+0xd8], R82 ;  /* 0x0000d85201007387 */ /* 0x000fe80000100a00 */
[----:B------:R-:W-:Y:S01]  /*41af0*/  STL.64 [R1+0x110], R16 ;  /* 0x0001101001007387 */ /* 0x000fe20000100a00 */
[----:B--2---:R-:W-:-:S03]  /*41b00*/  MOV R12, R160 ;  /* 0x000000a0000c7202 */ /* 0x004fc60000000f00 */
[----:B------:R-:W-:Y:S01]  /*41b10*/  STL.64 [R1+0x118], R18 ;  /* 0x0001181201007387 */ /* 0x000fe20000100a00 */
[----:B------:R-:W-:-:S03]  /*41b20*/  IMAD.MOV.U32 R13, RZ, RZ, R161 ;  /* 0x000000ffff0d7224 */ /* 0x000fc600078e00a1 */
[----:B------:R1:W-:Y:S01]  /*41b30*/  STS.128 [R2+0x480], R20 ;  /* 0x0004801402007388 */ /* 0x0003e20000000c00 */
[----:B------:R-:W-:Y:S01]  /*41b40*/  IMAD.MOV.U32 R14, RZ, RZ, R172 ;  /* 0x000000ffff0e7224 */ /* 0x000fe200078e00ac */
[----:B------:R-:W-:-:S05]  /*41b50*/  MOV R15, R173 ;  /* 0x000000ad000f7202 */ /* 0x000fca0000000f00 */
[----:B------:R2:W-:Y:S04]  /*41b60*/  STS.128 [R2], R12 ;  /* 0x0000000c02007388 */ /* 0x0005e80000000c00 */
[----:B-1----:R-:W3:Y:S04]  /*41b70*/  LDL.LU R20, [R1+0x430] ;  /* 0x0004300001147983 */ /* 0x002ee80000300800 */
        /* <DEDUP_REMOVED lines=10> */
[----:B------:R1:W-:Y:S04]  /*41c20*/  STS.128 [R2+0x400], R8 ;  /* 0x0004000802007388 */ /* 0x0003e80000000c00 */
[----:B------:R-:W2:Y:S04]  /*41c30*/  LDL.LU R15, [R1+0x264] ;  /* 0x00026400010f7983 */ /* 0x000ea80000300800 */
[----:B-1----:R-:W3:Y:S04]  /*41c40*/  LDL.LU R8, [R1+0x128] ;  /* 0x0001280001087983 */ /* 0x002ee80000300800 */
[----:B------:R-:W3:Y:S04]  /*41c50*/  LDL.LU R9, [R1+0x12c] ;  /* 0x00012c0001097983 */ /* 0x000ee80000300800 */
[----:B------:R-:W3:Y:S04]  /*41c60*/  LDL.LU R10, [R1+0x268] ;  /* 0x00026800010a7983 */ /* 0x000ee80000300800 */
[----:B------:R-:W3:Y:S01]  /*41c70*/  LDL.LU R11, [R1+0x26c] ;  /* 0x00026c00010b7983 */ /* 0x000ee20000300800 */
[----:B------:R-:W-:-:S02]  /*41c80*/  IMAD.MOV.U32 R172, RZ, RZ, R162 ;  /* 0x000000ffffac7224 */ /* 0x000fc400078e00a2 */
[----:B------:R-:W-:-:S05]  /*41c90*/  IMAD.MOV.U32 R173, RZ, RZ, R163 ;  /* 0x000000ffffad7224 */ /* 0x000fca00078e00a3 */
[----:B------:R-:W-:Y:S04]  /*41ca0*/  STS.128 [R2+0x80], R172 ;  /* 0x000080ac02007388 */ /* 0x000fe80000000c00 */
[----:B------:R-:W-:Y:S06]  /*41cb0*/  BAR.SYNC.DEFER_BLOCKING 0x0 ;  /* 0x0000000000007b1d */ /* 0x000fec0000010000 */
[----:B------:R-:W1:Y:S04]  /*41cc0*/  LDS.128 R80, [R0] ;  /* 0x0000000000507984 */ /* 0x000e680000000c00 */
[----:B------:R-:W1:Y:S04]  /*41cd0*/  LDS.128 R124, [R228] ;  /* 0x00000000e47c7984 */ /* 0x000e680000000c00 */
[----:B------:R-:W1:Y:S04]  /*41ce0*/  LDS.128 R84, [R3] ;  /* 0x0000000003547984 */ /* 0x000e680000000c00 */
[----:B-1----:R-:W-:Y:S01]  /*41cf0*/  STL [R1+0x44], R81 ;  /* 0x0000445101007387 */ /* 0x002fe20000100800 */
[----:B------:R-:W-:Y:S01]  /*41d00*/  MOV R237, R80 ;  /* 0x0000005000ed7202 */ /* 0x000fe20000000f00 */
[----:B------:R-:W-:-:S02]  /*41d10*/  IMAD.MOV.U32 R239, RZ, RZ, R82 ;  /* 0x000000ffffef7224 */ /* 0x000fc400078e0052 */
[----:B------:R-:W-:Y:S04]  /*41d20*/  STL [R1+0x4c], R83 ;  /* 0x00004c5301007387 */ /* 0x000fe80000100800 */
[----:B------:R-:W1:Y:S04]  /*41d30*/  LDS.128 R80, [R252] ;  /* 0x00000000fc507984 */ /* 0x000e680000000c00 */
[----:B------:R-:W-:Y:S06]  /*41d40*/  BAR.SYNC.DEFER_BLOCKING 0x0 ;  /* 0x0000000000007b1d */ /* 0x000fec0000010000 */
[----:B------:R1:W-:Y:S04]  /*41d50*/  STL [R1+0x13bc], R239 ;  /* 0x0013bcef01007387 */ /* 0x0003e80000100800 */
[----:B------:R-:W-:Y:S04]  /*41d60*/  STL.64 [R1+0x50], R124 ;  /* 0x0000507c01007387 */ /* 0x000fe80000100a00 */
[----:B------:R-:W-:Y:S04]  /*41d70*/  STL.64 [R1+0x58], R126 ;  /* 0x0000587e01007387 */ /* 0x000fe80000100a00 */
[----:B------:R-:W-:Y:S04]  /*41d80*/  STL.64 [R1+0xa0], R84 ;  /* 0x0000a05401007387 */ /* 0x000fe80000100a00 */
[----:B------:R-:W-:Y:S01]  /*41d90*/  STL.64 [R1+0xa8], R86 ;  /* 0x0000a85601007387 */ /* 0x000fe20000100a00 */
[----:B-1----:R-:W-:-:S03]  /*41da0*/  IMAD.MOV.U32 R239, RZ, RZ, R80 ;  /* 0x000000ffffef7224 */ /* 0x002fc600078e0050 */
[----:B------:R-:W-:Y:S04]  /*41db0*/  STL.64 [R1+0xe8], R82 ;  /* 0x0000e85201007387 */ /* 0x000fe80000100a00 */
[----:B------:R-:W-:Y:S04]  /*41dc0*/  STL [R1+0x13c0], R239 ;  /* 0x0013c0ef01007387 */ /* 0x000fe80000100800 */
[----:B----4-:R1:W-:Y:S04]  /*41dd0*/  STS.128 [R2+0x80], R16 ;  /* 0x0000801002007388 */ /* 0x0103e80000000c00 */
[----:B-1----:R-:W4:Y:S04]  /*41de0*/  LDL.LU R16, [R1+0x30] ;  /* 0x0000300001107983 */ /* 0x002f280000300800 */
[----:B------:R-:W4:Y:S04]  /*41df0*/  LDL.LU R17, [R1+0x34] ;  /* 0x0000340001117983 */ /* 0x000f280000300800 */
[----:B------:R-:W4:Y:S04]  /*41e00*/  LDL.LU R18, [R1+0x80] ;  /* 0x0000800001127983 */ /* 0x000f280000300800 */
[----:B--2---:R1:W-:Y:S04]  /*41e10*/  STS.128 [R2+0x400], R12 ;  /* 0x0004000c02007388 */ /* 0x0043e80000000c00 */
[----:B------:R-:W4:Y:S04]  /*41e20*/  LDL.LU R19, [R1+0x84] ;  /* 0x0000840001137983 */ /* 0x000f280000300800 */
[----:B-1----:R-:W2:Y:S04]  /*41e30*/  LDL.LU R12, [R1+0x38] ;  /* 0x00003800010c7983 */ /* 0x002ea80000300800 */
[----:B------:R-:W2:Y:S04]  /*41e40*/  LDL.LU R13, [R1+0x3c] ;  /* 0x00003c00010d7983 */ /* 0x000ea80000300800 */
[----:B------:R-:W2:Y:S04]  /*41e50*/  LDL.LU R14, [R1+0x88] ;  /* 0x00008800010e7983 */ /* 0x000ea80000300800 */
[----:B---3--:R1:W-:Y:S04]  /*41e60*/  STS.128 [R2+0x480], R8 ;  /* 0x0004800802007388 */ /* 0x0083e80000000c00 */
[----:B------:R-:W2:Y:S01]  /*41e70*/  LDL.LU R15, [R1+0x8c] ;  /* 0x00008c00010f7983 */ /* 0x000ea20000300800 */
[----:B-1----:R-:W-:-:S03]  /*41e80*/  IMAD.MOV.U32 R8, RZ, RZ, R4 ;  /* 0x000000ffff087224 */ /* 0x002fc600078e0004 */
[----:B------:R-:W3:Y:S01]  /*41e90*/  LDL.LU R10, [R1+0x10] ;  /* 0x00001000010a7983 */ /* 0x000ee20000300800 */
[----:B------:R-:W-:Y:S01]  /*41ea0*/  IMAD.MOV.U32 R9, RZ, RZ, R5 ;  /* 0x000000ffff097224 */ /* 0x000fe200078e0005 */
[----:B------:R-:W-:Y:S01]  /*41eb0*/  MOV R4, R6 ;  /* 0x0000000600047202 */ /* 0x000fe20000000f00 */
[----:B------:R-:W-:Y:S01]  /*41ec0*/  IMAD.MOV.U32 R5, RZ, RZ, R7 ;  /* 0x000000ffff057224 */ /* 0x000fe200078e0007 */
[----:B------:R-:W3:Y:S04]  /*41ed0*/  LDL.LU R11, [R1+0x14] ;  /* 0x00001400010b7983 */ /* 0x000ee80000300800 */
[----:B------:R-:W3:Y:S04]  /*41ee0*/  LDL.LU R6, [R1+0x18] ;  /* 0x0000180001067983 */ /* 0x000ee80000300800 */
[----:B------:R-:W3:Y:S04]  /*41ef0*/  LDL.LU R7, [R1+0x1c] ;  /* 0x00001c0001077983 */ /* 0x000ee80000300800 */
[----:B------:R-:W-:Y:S04]  /*41f00*/  STS.128 [R2], R20 ;  /* 0x0000001402007388 */ /* 0x000fe80000000c00 */
[----:B------:R-:W-:Y:S06]  /*41f10*/  BAR.SYNC.DEFER_BLOCKING 0x0 ;  /* 0x0000000000007b1d */ /* 0x000fec0000010000 */
[----:B------:R-:W1:Y:S01]  /*41f20*/  LDS.128 R20, [R0] ;  /* 0x0000000000147984 */ /* 0x000e620000000c00 */
[----:B------:R-:W-:-:S03]  /*41f30*/  MOV R238, R81 ;  /* 0x0000005100ee7202 */ /* 0x000fc60000000f00 */
[----:B------:R-:W1:Y:S04]  /*41f40*/  LDS.128 R84, [R228] ;  /* 0x00000000e4547984 */ /* 0x000e680000000c00 */
[----:B------:R-:W1:Y:S04]  /*41f50*/  LDS.128 R80, [R3] ;  /* 0x0000000003507984 */ /* 0x000e680000000c00 */
[----:B-1----:R-:W-:Y:S04]  /*41f60*/  STL.64 [R1+0x1b0], R20 ;  /* 0x0001b01401007387 */ /* 0x002fe80000100a00 */
[----:B------:R-:W-:Y:S04]  /*41f70*/  STL.64 [R1+0x1b8], R22 ;  /* 0x0001b81601007387 */ /* 0x000fe80000100a00 */
[----:B------:R-:W1:Y:S04]  /*41f80*/  LDS.128 R20, [R252] ;  /* 0x00000000fc147984 */ /* 0x000e680000000c00 */
[----:B------:R-:W-:Y:S06]  /*41f90*/  BAR.SYNC.DEFER_BLOCKING 0x0 ;  /* 0x0000000000007b1d */ /* 0x000fec0000010000 */
[----:B------:R-:W-:Y:S04]  /*41fa0*/  STL.64 [R1+0x230], R84 ;  /* 0x0002305401007387 */ /* 0x000fe80000100a00 */
[----:B------:R-:W-:Y:S04]  /*41fb0*/  STL.64 [R1+0x238], R86 ;  /* 0x0002385601007387 */ /* 0x000fe80000100a00 */
[----:B------:R-:W-:Y:S04]  /*41fc0*/  STL.64 [R1+0x2a0], R80 ;  /* 0x0002a05001007387 */ /* 0x000fe80000100a00 */
[----:B------:R-:W-:Y:S04]  /*41fd0*/  STL.64 [R1+0x2a8], R82 ;  /* 0x0002a85201007387 */ /* 0x000fe80000100a00 */
[----:B-1----:R-:W-:Y:S04]  /*41fe0*/  STL.64 [R1+0x2c0], R20 ;  /* 0x0002c01401007387 */ /* 0x002fe80000100a00 */
[----:B------:R-:W-:Y:S04]  /*41ff0*/  STL.64 [R1+0x2c8], R22 ;  /* 0x0002c81601007387 */ /* 0x000fe80000100a00 */
[----:B----4-:R1:W-:Y:S04]  /*42000*/  STS.128 [R2], R16 ;  /* 0x0000001002007388 */ /* 0x0103e80000000c00 */
[----:B--2---:R2:W-:Y:S04]  /*42010*/  STS.128 [R2+0x80], R12 ;  /* 0x0000800c02007388 */ /* 0x0045e80000000c00 */
[----:B---3--:R-:W-:Y:S04]  /*42020*/  STS.128 [R2+0x400], R8 ;  /* 0x0004000802007388 */ /* 0x008fe80000000c00 */
[----:B------:R-:W-:Y:S04]  /*42030*/  STS.128 [R2+0x480], R4 ;  /* 0x0004800402007388 */ /* 0x000fe80000000c00 */
[----:B------:R-:W-:Y:S06]  /*42040*/  BAR.SYNC.DEFER_BLOCKING 0x0 ;  /* 0x0000000000007b1d */ /* 0x000fec0000010000 */
[----:B------:R-:W3:Y:S04]  /*42050*/  LDS.128 R4, [R0] ;  /* 0x0000000000047984 */ /* 0x000ee80000000c00 */
[----:B------:R-:W4:Y:S04]  /*42060*/  LDS.128 R20, [R228] ;  /* 0x00000000e4147984 */ /* 0x000f280000000c00 */
[----:B------:R-:W4:Y:S01]  /*42070*/  LDS.128 R8, [R3] ;  /* 0x0000000003087984 */ /* 0x000f220000000c00 */
[----:B-1----:R-:W-:Y:S01]  /*42080*/  IMAD.MOV.U32 R18, RZ, RZ, R72 ;  /* 0x000000ffff127224 */ /* 0x002fe200078e0048 */
[----:B------:R-:W-:Y:S01]  /*42090*/  MOV R17, R77 ;  /* 0x0000004d00117202 */ /* 0x000fe20000000f00 */
[----:B------:R-:W-:Y:S01]  /*420a0*/  IMAD.MOV.U32 R19, RZ, RZ, R73 ;  /* 0x000000ffff137224 */ /* 0x000fe200078e0049 */
[----:B------:R-:W-:Y:S01]  /*420b0*/  MOV R72, R78 ;  /* 0x0000004e00487202 */ /* 0x000fe20000000f00 */
[----:B--2---:R-:W-:Y:S01]  /*420c0*/  IMAD.MOV.U32 R14, RZ, RZ, R108 ;  /* 0x000000ffff0e7224 */ /* 0x004fe200078e006c */
[----:B------:R-:W-:Y:S01]  /*420d0*/  MOV R13, R149 ;  /* 0x00000095000d7202 */ /* 0x000fe20000000f00 */
[----:B------:R-:W-:Y:S01]  /*420e0*/  IMAD.MOV.U32 R15, RZ, RZ, R109 ;  /* 0x000000ffff0f7224 */ /* 0x000fe200078e006d */
[----:B------:R-:W-:Y:S01]  /*420f0*/  MOV R108, R150 ;  /* 0x00000096006c7202 */ /* 0x000fe20000000f00 */
[----:B------:R-:W-:Y:S01]  /*42100*/  IMAD.MOV.U32 R16, RZ, RZ, R76 ;  /* 0x000000ffff107224 */ /* 0x000fe200078e004c */
[----:B---3--:R-:W-:Y:S04]  /*42110*/  STL.64 [R1+0x120], R4 ;  /* 0x0001200401007387 */ /* 0x008fe80000100a00 */
[----:B------:R-:W-:Y:S04]  /*42120*/  STL.64 [R1+0x128], R6 ;  /* 0x0001280601007387 */ /* 0x000fe80000100a00 */
[----:B------:R-:W1:Y:S04]  /*42130*/  LDS.128 R4, [R252] ;  /* 0x00000000fc047984 */ /* 0x000e680000000c00 */
[----:B------:R-:W-:Y:S01]  /*42140*/  BAR.SYNC.DEFER_BLOCKING 0x0 ;  /* 0x0000000000007b1d */ /* 0x000fe20000010000 */
[----:B------:R-:W-:-:S02]  /*42150*/  IMAD.MOV.U32 R73, RZ, RZ, R79 ;  /* 0x000000ffff497224 */ /* 0x000fc400078e004f */
[----:B------:R-:W-:Y:S02]  /*42160*/  IMAD.MOV.U32 R12, RZ, RZ, R148 ;  /* 0x000000ffff0c7224 */ /* 0x000fe400078e0094 */
[----:B------:R-:W-:Y:S01]  /*42170*/  IMAD.MOV.U32 R109, RZ, RZ, R151 ;  /* 0x000000ffff6d7224 */ /* 0x000fe200078e0097 */
[----:B------:R-:W-:Y:S04]  /*42180*/  STS.128 [R2], R16 ;  /* 0x0000001002007388 */ /* 0x000fe80000000c00 */
[----:B------:R-:W-:Y:S04]  /*42190*/  STS.128 [R2+0x80], R72 ;  /* 0x0000804802007388 */ /* 0x000fe80000000c00 */
[----:B------:R-:W-:Y:S04]  /*421a0*/  STS.128 [R2+0x400], R12 ;  /* 0x0004000c02007388 */ /* 0x000fe80000000c00 */
[----:B------:R-:W-:Y:S04]  /*421b0*/  STS.128 [R2+0x480], R108 ;  /* 0x0004806c02007388 */ /* 0x000fe80000000c00 */
[----:B------:R-:W-:Y:S06]  /*421c0*/  BAR.SYNC.DEFER_BLOCKING 0x0 ;  /* 0x0000000000007b1d */ /* 0x000fec0000010000 */
[----:B------:R-:W2:Y:S04]  /*421d0*/  LDS.128 R12, [R0] ;  /* 0x00000000000c7984 */ /* 0x000ea80000000c00 */
[----:B----4-:R-:W-:Y:S04]  /*421e0*/  STL.64 [R1+0x1c0], R20 ;  /* 0x0001c01401007387 */ /* 0x010fe80000100a00 */
[----:B------:R-:W-:Y:S04]  /*421f0*/  STL.64 [R1+0x1c8], R22 ;  /* 0x0001c81601007387 */ /* 0x000fe80000100a00 */
[----:B------:R3:W-:Y:S04]  /*42200*/  STL.64 [R1+0x290], R8 ;  /* 0x0002900801007387 */ /* 0x0007e80000100a00 */
[----:B------:R4:W-:Y:S04]  /*42210*/  STL.64 [R1+0x298], R10 ;  /* 0x0002980a01007387 */ /* 0x0009e80000100a00 */
[----:B-1----:R-:W-:Y:S04]  /*42220*/  STL.64 [R1+0x2b0], R4 ;  /* 0x0002b00401007387 */ /* 0x002fe80000100a00 */
[----:B------:R-:W1:Y:S04]  /*42230*/  LDS.128 R20, [R228] ;  /* 0x00000000e4147984 */ /* 0x000e680000000c00 */
[----:B------:R-:W-:Y:S04]  /*42240*/  STL.64 [R1+0x2b8], R6 ;  /* 0x0002b80601007387 */ /* 0x000fe80000100a00 */
[----:B------:R-:W1:Y:S04]  /*42250*/  LDS.128 R16, [R3] ;  /* 0x0000000003107984 */ /* 0x000e680000000c00 */
[----:B--2---:R-:W-:Y:S04]  /*42260*/  STL.64 [R1+0x30], R12 ;  /* 0x0000300c01007387 */ /* 0x004fe80000100a00 */
[----:B------:R-:W-:Y:S04]  /*42270*/  STL.64 [R1+0x38], R14 ;  /* 0x0000380e01007387 */ /* 0x000fe80000100a00 */
[----:B------:R-:W2:Y:S01]  /*42280*/  LDS.128 R12, [R252] ;  /* 0x00000000fc0c7984 */ /* 0x000ea20000000c00 */
[----:B---3--:R-:W-:Y:S01]  /*42290*/  IMAD.MOV.U32 R8, RZ, RZ, R156 ;  /* 0x000000ffff087224 */ /* 0x008fe200078e009c */
[----:B------:R-:W-:Y:S01]  /*422a0*/  MOV R9, R157 ;  /* 0x0000009d00097202 */ /* 0x000fe20000000f00 */
[----:B----4-:R-:W-:-:S02]  /*422b0*/  IMAD.MOV.U32 R10, RZ, RZ, R104 ;  /* 0x000000ffff0a7224 */ /* 0x010fc400078e0068 */
[----:B------:R-:W-:Y:S01]  /*422c0*/  IMAD.MOV.U32 R11, RZ, RZ, R105 ;  /* 0x000000ffff0b7224 */ /* 0x000fe200078e0069 */
[----:B------:R-:W-:Y:S06]  /*422d0*/  BAR.SYNC.DEFER_BLOCKING 0x0 ;  /* 0x0000000000007b1d */ /* 0x000fec0000010000 */
[----:B-1----:R-:W-:Y:S04]  /*422e0*/  STL.64 [R1+0x180], R20 ;  /* 0x0001801401007387 */ /* 0x002fe80000100a00 */
[----:B------:R-:W-:Y:S04]  /*422f0*/  STL.64 [R1+0x188], R22 ;  /* 0x0001881601007387 */ /* 0x000fe80000100a00 */
[----:B------:R1:W-:Y:S04]  /*42300*/  STL.64 [R1+0x1f0], R16 ;  /* 0x0001f01001007387 */ /* 0x0003e80000100a00 */
[----:B------:R3:W-:Y:S01]  /*42310*/  STL.64 [R1+0x1f8], R18 ;  /* 0x0001f81201007387 */ /* 0x0007e20000100a00 */
[----:B------:R-:W-:Y:S01]  /*42320*/  IMAD.MOV.U32 R4, RZ, RZ, R24 ;  /* 0x000000ffff047224 */ /* 0x000fe200078e0018 */
[----:B------:R-:W-:Y:S01]  /*42330*/  MOV R5, R25 ;  /* 0x0000001900057202 */ /* 0x000fe20000000f00 */
[----:B------:R-:W-:Y:S01]  /*42340*/  IMAD.MOV.U32 R6, RZ, RZ, R28 ;  /* 0x000000ffff067224 */ /* 0x000fe200078e001c */
[----:B--2---:R2:W-:Y:S04]  /*42350*/  STL.64 [R1+0x260], R12 ;  /* 0x0002600c01007387 */ /* 0x0045e80000100a00 */
[----:B------:R2:W-:Y:S04]  /*42360*/  STL.64 [R1+0x268], R14 ;  /* 0x0002680e01007387 */ /* 0x0005e80000100a00 */
[----:B-1----:R-:W4:Y:S04]  /*42370*/  LDL.LU R16, [R1+0x670] ;  /* 0x0006700001107983 */ /* 0x002f280000300800 */
[----:B------:R-:W4:Y:S04]  /*42380*/  LDL.LU R17, [R1+0x674] ;  /* 0x0006740001117983 */ /* 0x000f280000300800 */
[----:B---3--:R-:W4:Y:S01]  /*42390*/  LDL.LU R18, [R1+0x6a0] ;  /* 0x0006a00001127983 */ /* 0x008f220000300800 */
[----:B------:R-:W-:-:S03]  /*423a0*/  IMAD.MOV.U32 R7, RZ, RZ, R29 ;  /* 0x000000ffff077224 */ /* 0x000fc600078e001d */
[----:B------:R-:W4:Y:S04]  /*423b0*/  LDL.LU R19, [R1+0x6a4] ;  /* 0x0006a40001137983 */ /* 0x000f280000300800 */
[----:B--2---:R-:W2:Y:S04]  /*423c0*/  LDL.LU R12, [R1+0x678] ;  /* 0x00067800010c7983 */ /* 0x004ea80000300800 */
[----:B------:R-:W2:Y:S04]  /*423d0*/  LDL.LU R13, [R1+0x67c] ;  /* 0x00067c00010d7983 */ /* 0x000ea80000300800 */
[----:B------:R-:W2:Y:S04]  /*423e0*/  LDL.LU R14, [R1+0x6a8] ;  /* 0x0006a800010e7983 */ /* 0x000ea80000300800 */
[----:B------:R1:W-:Y:S04]  /*423f0*/  STS.128 [R2], R8 ;  /* 0x0000000802007388 */ /* 0x0003e80000000c00 */
[----:B------:R-:W2:Y:S04]  /*42400*/  LDL.LU R15, [R1+0x6ac] ;  /* 0x0006ac00010f7983 */ /* 0x000ea80000300800 */
[----:B------:R3:W-:Y:S04]  /*42410*/  STS.128 [R2+0x400], R4 ;  /* 0x0004000402007388 */ /* 0x0007e80000000c00 */
[----:B-1----:R-:W4:Y:S04]  /*42420*/  LDL.LU R8, [R1+0x3e0] ;  /* 0x0003e00001087983 */ /* 0x002f280000300800 */
[----:B------:R-:W4:Y:S04]  /*42430*/  LDL.LU R9, [R1+0x3e4] ;  /* 0x0003e40001097983 */ /* 0x000f280000300800 */
[----:B------:R-:W4:Y:S04]  /*42440*/  LDL.LU R10, [R1+0x5a0] ;  /* 0x0005a000010a7983 */ /* 0x000f280000300800 */
[----:B------:R-:W4:Y:S04]  /*42450*/  LDL.LU R11, [R1+0x5a4] ;  /* 0x0005a400010b7983 */ /* 0x000f280000300800 */
[----:B---3--:R-:W3:Y:S04]  /*42460*/  LDL.LU R4, [R1+0x3e8] ;  /* 0x0003e80001047983 */ /* 0x008ee80000300800 */
[----:B------:R-:W3:Y:S04]  /*42470*/  LDL.LU R5, [R1+0x3ec] ;  /* 0x0003ec0001057983 */ /* 0x000ee80000300800 */
[----:B------:R-:W3:Y:S04]  /*42480*/  LDL.LU R6, [R1+0x5a8] ;  /* 0x0005a80001067983 */ /* 0x000ee80000300800 */
[----:B------:R-:W3:Y:S01]  /*42490*/  LDL.LU R7, [R1+0x5ac] ;  /* 0x0005ac0001077983 */ /* 0x000ee20000300800 */
[----:B------:R-:W-:Y:S01]  /*424a0*/  MOV R104, R158 ;  /* 0x0000009e00687202 */ /* 0x000fe20000000f00 */
[----:B------:R-:W-:Y:S01]  /*424b0*/  IMAD.MOV.U32 R105, RZ, RZ, R159 ;  /* 0x000000ffff697224 */ /* 0x000fe200078e009f */
[----:B------:R-:W-:Y:S01]  /*424c0*/  MOV R28, R26 ;  /* 0x0000001a001c7202 */ /* 0x000fe20000000f00 */
[----:B------:R-:W-:-:S03]  /*424d0*/  IMAD.MOV.U32 R29, RZ, RZ, R27 ;  /* 0x000000ffff1d7224 */ /* 0x000fc600078e001b */
[----:B------:R-:W-:Y:S04]  /*424e0*/  STS.128 [R2+0x80], R104 ;  /* 0x0000806802007388 */ /* 0x000fe80000000c00 */
[----:B------:R-:W-:Y:S04]  /*424f0*/  STS.128 [R2+0x480], R28 ;  /* 0x0004801c02007388 */ /* 0x000fe80000000c00 */
[----:B------:R-:W-:Y:S06]  /*42500*/  BAR.SYNC.DEFER_BLOCKING 0x0 ;  /* 0x0000000000007b1d */ /* 0x000fec0000010000 */
[----:B------:R-:W1:Y:S04]  /*42510*/  LDS.128 R20, [R0] ;  /* 0x0000000000147984 */ /* 0x000e680000000c00 */
        /* <DEDUP_REMOVED lines=12> */
[----:B--2---:R1:W-:Y:S04]  /*425e0*/  STS.128 [R2+0x80], R12 ;  /* 0x0000800c02007388 */ /* 0x0043e80000000c00 */
[----:B-1----:R-:W2:Y:S04]  /*425f0*/  LDL.LU R12, [R1+0x90] ;  /* 0x00009000010c7983 */ /* 0x002ea80000300800 */
[----:B------:R-:W2:Y:S04]  /*42600*/  LDL.LU R13, [R1+0x94] ;  /* 0x00009400010d7983 */ /* 0x000ea80000300800 */
[----:B------:R-:W2:Y:S04]  /*42610*/  LDL.LU R14, [R1+0x140] ;  /* 0x00014000010e7983 */ /* 0x000ea80000300800 */
[----:B----4-:R1:W-:Y:S04]  /*42620*/  STS.128 [R2+0x400], R8 ;  /* 0x0004000802007388 */ /* 0x0103e80000000c00 */
[----:B------:R-:W2:Y:S04]  /*42630*/  LDL.LU R15, [R1+0x144] ;  /* 0x00014400010f7983 */ /* 0x000ea80000300800 */
[----:B---3--:R3:W-:Y:S04]  /*42640*/  STS.128 [R2+0x480], R4 ;  /* 0x0004800402007388 */ /* 0x0087e80000000c00 */
[----:B-1----:R-:W4:Y:S04]  /*42650*/  LDL.LU R8, [R1+0x98] ;  /* 0x0000980001087983 */ /* 0x002f280000300800 */
[----:B------:R-:W4:Y:S04]  /*42660*/  LDL.LU R9, [R1+0x9c] ;  /* 0x00009c0001097983 */ /* 0x000f280000300800 */
[----:B------:R-:W4:Y:S04]  /*42670*/  LDL.LU R10, [R1+0x148] ;  /* 0x00014800010a7983 */ /* 0x000f280000300800 */
[----:B------:R-:W4:Y:S01]  /*42680*/  LDL.LU R11, [R1+0x14c] ;  /* 0x00014c00010b7983 */ /* 0x000f220000300800 */
[----:B---3--:R-:W-:Y:S01]  /*42690*/  IMAD.MOV.U32 R6, RZ, RZ, R248 ;  /* 0x000000ffff067224 */ /* 0x008fe200078e00f8 */
[----:B------:R-:W-:-:S02]  /*426a0*/  MOV R7, R249 ;  /* 0x000000f900077202 */ /* 0x000fc40000000f00 */
[----:B------:R-:W3:Y:S04]  /*426b0*/  LDL.LU R4, [R1] ;  /* 0x0000000001047983 */ /* 0x000ee80000300800 */
[----:B------:R-:W3:Y:S04]  /*426c0*/  LDL.LU R5, [R1+0x4] ;  /* 0x0000040001057983 */ /* 0x000ee80000300800 */
[----:B------:R-:W3:Y:S04]  /*426d0*/  LDL.LU R248, [R1+0x8] ;  /* 0x0000080001f87983 */ /* 0x000ee80000300800 */
[----:B------:R-:W3:Y:S04]  /*426e0*/  LDL.LU R249, [R1+0xc] ;  /* 0x00000c0001f97983 */ /* 0x000ee80000300800 */
[----:B------:R-:W-:Y:S04]  /*426f0*/  STS.128 [R2], R16 ;  /* 0x0000001002007388 */ /* 0x000fe80000000c00 */
        /* <DEDUP_REMOVED lines=14> */
[----:B--2---:R-:W-:Y:S04]  /*427e0*/  STS.128 [R2], R12 ;  /* 0x0000000c02007388 */ /* 0x004fe80000000c00 */
[----:B----4-:R-:W-:Y:S04]  /*427f0*/  STS.128 [R2+0x80], R8 ;  /* 0x0000800802007388 */ /* 0x010fe80000000c00 */
[----:B---3--:R1:W-:Y:S04]  /*42800*/  STS.128 [R2+0x400], R4 ;  /* 0x0004000402007388 */ /* 0x0083e80000000c00 */
[----:B------:R-:W-:Y:S04]  /*42810*/  STS.128 [R2+0x480], R248 ;  /* 0x000480f802007388 */ /* 0x000fe80000000c00 */
[----:B------:R-:W-:Y:S06]  /*42820*/  BAR.SYNC.DEFER_BLOCKING 0x0 ;  /* 0x0000000000007b1d */ /* 0x000fec0000010000 */
[----:B------:R-:W2:Y:S04]  /*42830*/  LDS.128 R8, [R0] ;  /* 0x0000000000087984 */ /* 0x000ea80000000c00 */
[----:B------:R-:W3:Y:S04]  /*42840*/  LDS.128 R20, [R228] ;  /* 0x00000000e4147984 */ /* 0x000ee80000000c00 */
[----:B------:R-:W4:Y:S01]  /*42850*/  LDS.128 R16, [R3] ;  /* 0x0000000003107984 */ /* 0x000f220000000c00 */
[----:B-1----:R-:W-:Y:S01]  /*42860*/  MOV R6, R48 ;  /* 0x0000003000067202 */ /* 0x002fe20000000f00 */
[----:B------:R-:W-:Y:S01]  /*42870*/  IMAD.MOV.U32 R7, RZ, RZ, R49 ;  /* 0x000000ffff077224 */ /* 0x000fe200078e0031 */
[----:B------:R-:W-:Y:S01]  /*42880*/  MOV R14, R92 ;  /* 0x0000005c000e7202 */ /* 0x000fe20000000f00 */
[----:B------:R-:W-:Y:S01]  /*42890*/  IMAD.MOV.U32 R15, RZ, RZ, R93 ;  /* 0x000000ffff0f7224 */ /* 0x000fe200078e005d */
[----:B------:R-:W-:Y:S01]  /*428a0*/  MOV R49, R47 ;  /* 0x0000002f00317202 */ /* 0x000fe20000000f00 */
[----:B------:R-:W-:Y:S01]  /*428b0*/  IMAD.MOV.U32 R4, RZ, RZ, R44 ;  /* 0x000000ffff047224 */ /* 0x000fe200078e002c */
[----:B------:R-:W-:Y:S01]  /*428c0*/  MOV R93, R91 ;  /* 0x0000005b005d7202 */ /* 0x000fe20000000f00 */
[----:B------:R-:W-:-:S02]  /*428d0*/  IMAD.MOV.U32 R5, RZ, RZ, R45 ;  /* 0x000000ffff057224 */ /* 0x000fc400078e002d */
[----:B------:R-:W-:Y:S01]  /*428e0*/  IMAD.MOV.U32 R48, RZ, RZ, R46 ;  /* 0x000000ffff307224 */ /* 0x000fe200078e002e */
[----:B--2---:R-:W-:Y:S04]  /*428f0*/  STL.64 [R1+0x140], R8 ;  /* 0x0001400801007387 */ /* 0x004fe80000100a00 */
        /* <DEDUP_REMOVED lines=12> */
[----:B---3--:R-:W-:Y:S04]  /*429c0*/  STL.64 [R1+0x300], R20 ;  /* 0x0003001401007387 */ /* 0x008fe80000100a00 */
[----:B------:R-:W-:Y:S04]  /*429d0*/  STL.64 [R1+0x308], R22 ;  /* 0x0003081601007387 */ /* 0x000fe80000100a00 */
[----:B----4-:R-:W-:Y:S04]  /*429e0*/  STL.64 [R1+0x340], R16 ;  /* 0x0003401001007387 */ /* 0x010fe80000100a00 */
[----:B------:R-:W-:Y:S04]  /*429f0*/  STL.64 [R1+0x348], R18 ;  /* 0x0003481201007387 */ /* 0x000fe80000100a00 */
[----:B-1----:R1:W-:Y:S04]  /*42a00*/  STL.64 [R1+0x370], R8 ;  /* 0x0003700801007387 */ /* 0x0023e80000100a00 */
[----:B------:R-:W3:Y:S04]  /*42a10*/  LDS.128 R20, [R228] ;  /* 0x00000000e4147984 */ /* 0x000ee80000000c00 */
[----:B------:R4:W-:Y:S04]  /*42a20*/  STL.64 [R1+0x378], R10 ;  /* 0x0003780a01007387 */ /* 0x0009e80000100a00 */
[----:B------:R-:W3:Y:S04]  /*42a30*/  LDS.128 R16, [R3] ;  /* 0x0000000003107984 */ /* 0x000ee80000000c00 */
[----:B--2---:R-:W-:Y:S04]  /*42a40*/  STL.64 [R1], R12 ;  /* 0x0000000c01007387 */ /* 0x004fe80000100a00 */
[----:B------:R-:W-:Y:S04]  /*42a50*/  STL.64 [R1+0x8], R14 ;  /* 0x0000080e01007387 */ /* 0x000fe80000100a00 */
[----:B------:R-:W2:Y:S01]  /*42a60*/  LDS.128 R12, [R252] ;  /* 0x00000000fc0c7984 */ /* 0x000ea20000000c00 */
[----:B-1----:R-:W-:Y:S01]  /*42a70*/  IMAD.MOV.U32 R8, RZ, RZ, R168 ;  /* 0x000000ffff087224 */ /* 0x002fe200078e00a8 */
[----:B----4-:R-:W-:Y:S01]  /*42a80*/  MOV R10, R112 ;  /* 0x00000070000a7202 */ /* 0x010fe20000000f00 */
[----:B------:R-:W-:-:S02]  /*42a90*/  IMAD.MOV.U32 R9, RZ, RZ, R169 ;  /* 0x000000ffff097224 */ /* 0x000fc400078e00a9 */
[----:B------:R-:W-:Y:S01]  /*42aa0*/  IMAD.MOV.U32 R11, RZ, RZ, R113 ;  /* 0x000000ffff0b7224 */ /* 0x000fe200078e0071 */
[----:B------:R-:W-:Y:S06]  /*42ab0*/  BAR.SYNC.DEFER_BLOCKING 0x0 ;  /* 0x0000000000007b1d */ /* 0x000fec0000010000 */
[----:B---3--:R-:W-:Y:S04]  /*42ac0*/  STL.64 [R1+0x2d0], R20 ;  /* 0x0002d01401007387 */ /* 0x008fe80000100a00 */
        /* <DEDUP_REMOVED lines=19> */
[----:B-1----:R-:W2:Y:S04]  /*42c00*/  LDL.LU R8, [R1+0x650] ;  /* 0x0006500001087983 */ /* 0x002ea80000300800 */
[----:B------:R-:W2:Y:S04]  /*42c10*/  LDL.LU R9, [R1+0x654] ;  /* 0x0006540001097983 */ /* 0x000ea80000300800 */
[----:B------:R-:W2:Y:S04]  /*42c20*/  LDL.LU R10, [R1+0x6d0] ;  /* 0x0006d000010a7983 */ /* 0x000ea80000300800 */
[----:B------:R-:W2:Y:S04]  /*42c30*/  LDL.LU R11, [R1+0x6d4] ;  /* 0x0006d400010b7983 */ /* 0x000ea80000300800 */
[----:B---3--:R-:W3:Y:S04]  /*42c40*/  LDL.LU R4, [R1+0x658] ;  /* 0x0006580001047983 */ /* 0x008ee80000300800 */
[----:B------:R-:W3:Y:S04]  /*42c50*/  LDL.LU R5, [R1+0x65c] ;  /* 0x00065c0001057983 */ /* 0x000ee80000300800 */
[----:B------:R-:W3:Y:S04]  /*42c60*/  LDL.LU R6, [R1+0x6d8] ;  /* 0x0006d80001067983 */ /* 0x000ee80000300800 */
[----:B------:R-:W3:Y:S01]  /*42c70*/  LDL.LU R7, [R1+0x6dc] ;  /* 0x0006dc0001077983 */ /* 0x000ee20000300800 */
[----:B------:R-:W-:Y:S01]  /*42c80*/  IMAD.MOV.U32 R112, RZ, RZ, R170 ;  /* 0x000000ffff707224 */ /* 0x000fe200078e00aa */
[----:B------:R-:W-:Y:S01]  /*42c90*/  MOV R113, R171 ;  /* 0x000000ab00717202 */ /* 0x000fe20000000f00 */
[----:B------:R-:W-:Y:S01]  /*42ca0*/  IMAD.MOV.U32 R36, RZ, RZ, R34 ;  /* 0x000000ffff247224 */ /* 0x000fe200078e0022 */
[----:B------:R-:W-:-:S03]  /*42cb0*/  MOV R37, R35 ;  /* 0x0000002300257202 */ /* 0x000fc60000000f00 */
[----:B------:R-:W-:Y:S04]  /*42cc0*/  STS.128 [R2+0x80], R112 ;  /* 0x0000807002007388 */ /* 0x000fe80000000c00 */
[----:B------:R-:W-:Y:S04]  /*42cd0*/  STS.128 [R2+0x480], R36 ;  /* 0x0004802402007388 */ /* 0x000fe80000000c00 */
[----:B------:R-:W-:Y:S06]  /*42ce0*/  BAR.SYNC.DEFER_BLOCKING 0x0 ;  /* 0x0000000000007b1d */ /* 0x000fec0000010000 */
[----:B------:R-:W1:Y:S04]  /*42cf0*/  LDS.128 R248, [R0] ;  /* 0x0000000000f87984 */ /* 0x000e680000000c00 */
[----:B------:R-:W1:Y:S04]  /*42d00*/  LDS.128 R28, [R228] ;  /* 0x00000000e41c7984 */ /* 0x000e680000000c00 */
[----:B------:R-:W1:Y:S04]  /*42d10*/  LDS.128 R20, [R252] ;  /* 0x00000000fc147984 */ /* 0x000e680000000c00 */
[----:B------:R-:W1:Y:S04]  /*42d20*/  LDS.128 R24, [R3] ;  /* 0x0000000003187984 */ /* 0x000e680000000c00 */
[----:B------:R-:W-:Y:S06]  /*42d30*/  BAR.SYNC.DEFER_BLOCKING 0x0 ;  /* 0x0000000000007b1d */ /* 0x000fec0000010000 */
[----:B-1----:R-:W-:Y:S04]  /*42d40*/  STL [R1+0x13a4], R248 ;  /* 0x0013a4f801007387 */ /* 0x002fe80000100800 */
[----:B------:R-:W-:Y:S04]  /*42d50*/  STL [R1+0x13a0], R249 ;  /* 0x0013a0f901007387 */ /* 0x000fe80000100800 */
[----:B------:R1:W-:Y:S04]  /*42d60*/  STL [R1+0x1398], R250 ;  /* 0x001398fa01007387 */ /* 0x0003e80000100800 */
[----:B------:R1:W-:Y:S04]  /*42d70*/  STL [R1+0x1394], R251 ;  /* 0x001394fb01007387 */ /* 0x0003e80000100800 */
[----:B------:R-:W-:Y:S01]  /*42d80*/  STL.64 [R1+0x90], R28 ;  /* 0x0000901c01007387 */ /* 0x000fe20000100a00 */
[----:B-1----:R-:W-:-:S03]  /*42d90*/  IMAD.MOV.U32 R250, RZ, RZ, R20 ;  /* 0x000000fffffa7224 */ /* 0x002fc600078e0014 */
[----:B------:R-:W-:Y:S01]  /*42da0*/  STL.64 [R1+0x98], R30 ;  /* 0x0000981e01007387 */ /* 0x000fe20000100a00 */
[----:B------:R-:W-:-:S03]  /*42db0*/  IMAD.MOV.U32 R251, RZ, RZ, R21 ;  /* 0x000000fffffb7224 */ /* 0x000fc600078e0015 */
[----:B------:R-:W-:Y:S04]  /*42dc0*/  STL.64 [R1+0x2e0], R24 ;  /* 0x0002e01801007387 */ /* 0x000fe80000100a00 */
[----:B------:R-:W-:Y:S04]  /*42dd0*/  STL.64 [R1+0x2e8], R26 ;  /* 0x0002e81a01007387 */ /* 0x000fe80000100a00 */
[----:B------:R-:W-:Y:S04]  /*42de0*/  STL.64 [R1+0x338], R22 ;  /* 0x0003381601007387 */ /* 0x000fe80000100a00 */
[----:B------:R-:W-:Y:S04]  /*42df0*/  STL [R1+0x13a8], R251 ;  /* 0x0013a8fb01007387 */ /* 0x000fe80000100800 */
[----:B------:R-:W-:Y:S04]  /*42e00*/  STL [R1+0x139c], R250 ;  /* 0x00139cfa01007387 */ /* 0x000fe80000100800 */
[----:B----4-:R1:W-:Y:S04]  /*42e10*/  STS.128 [R2], R16 ;  /* 0x0000001002007388 */ /* 0x0103e80000000c00 */
        /* <DEDUP_REMOVED lines=8> */
[----:B------:R1:W-:Y:S04]  /*42ea0*/  STS.128 [R2+0x400], R8 ;  /* 0x0004000802007388 */ /* 0x0003e80000000c00 */
[----:B------:R-:W2:Y:S04]  /*42eb0*/  LDL.LU R15, [R1+0x5dc] ;  /* 0x0005dc00010f7983 */ /* 0x000ea80000300800 */
[----:B---3--:R3:W-:Y:S04]  /*42ec0*/  STS.128 [R2+0x480], R4 ;  /* 0x0004800402007388 */ /* 0x0087e80000000c00 */
[----:B------:R-:W-:Y:S06]  /*42ed0*/  BAR.SYNC.DEFER_BLOCKING 0x0 ;  /* 0x0000000000007b1d */ /* 0x000fec0000010000 */
[----:B-1----:R-:W2:Y:S04]  /*42ee0*/  LDL.LU R10, [R1+0x240] ;  /* 0x00024000010a7983 */ /* 0x002ea80000300800 */
[----:B------:R-:W2:Y:S04]  /*42ef0*/  LDL.LU R11, [R1+0x244] ;  /* 0x00024400010b7983 */ /* 0x000ea80000300800 */
[----:B---3--:R-:W3:Y:S04]  /*42f00*/  LDL.LU R6, [R1+0x248] ;  /* 0x0002480001067983 */ /* 0x008ee80000300800 */
[----:B------:R-:W3:Y:S04]  /*42f10*/  LDL.LU R7, [R1+0x24c] ;  /* 0x00024c0001077983 */ /* 0x000ee80000300800 */
[----:B------:R-:W1:Y:S04]  /*42f20*/  LDS.128 R20, [R0] ;  /* 0x0000000000147984 */ /* 0x000e680000000c00 */
[----:B------:R-:W1:Y:S04]  /*42f30*/  LDS.128 R28, [R228] ;  /* 0x00000000e41c7984 */ /* 0x000e680000000c00 */
[----:B------:R-:W1:Y:S01]  /*42f40*/  LDS.128 R24, [R3] ;  /* 0x0000000003187984 */ /* 0x000e620000000c00 */
[----:B------:R-:W-:Y:S01]  /*42f50*/  MOV R8, R240 ;  /* 0x000000f000087202 */ /* 0x000fe20000000f00 */
[----:B------:R-:W-:Y:S01]  /*42f60*/  IMAD.MOV.U32 R9, RZ, RZ, R241 ;  /* 0x000000ffff097224 */ /* 0x000fe200078e00f1 */
[----:B------:R-:W-:Y:S01]  /*42f70*/  MOV R5, R243 ;  /* 0x000000f300057202 */ /* 0x000fe20000000f00 */
[----:B------:R-:W-:Y:S01]  /*42f80*/  IMAD.MOV.U32 R4, RZ, RZ, R242 ;  /* 0x000000ffff047224 */ /* 0x000fe200078e00f2 */
        /* <DEDUP_REMOVED lines=12> */
[----:B------:R-:W-:Y:S04]  /*43050*/  STS.128 [R2+0x400], R8 ;  /* 0x0004000802007388 */ /* 0x000fe80000000c00 */
[----:B---3--:R-:W-:Y:S04]  /*43060*/  STS.128 [R2+0x480], R4 ;  /* 0x0004800402007388 */ /* 0x008fe80000000c00 */
[----:B------:R-:W-:Y:S06]  /*43070*/  BAR.SYNC.DEFER_BLOCKING 0x0 ;  /* 0x0000000000007b1d */ /* 0x000fec0000010000 */
[----:B------:R-:W3:Y:S04]  /*43080*/  LDS.128 R4, [R0] ;  /* 0x0000000000047984 */ /* 0x000ee80000000c00 */
[----:B------:R-:W4:Y:S04]  /*43090*/  LDS.128 R20, [R228] ;  /* 0x00000000e4147984 */ /* 0x000f280000000c00 */
[----:B------:R-:W4:Y:S01]  /*430a0*/  LDS.128 R8, [R3] ;  /* 0x0000000003087984 */ /* 0x000f220000000c00 */
[----:B-1----:R-:W-:Y:S01]  /*430b0*/  MOV R18, R204 ;  /* 0x000000cc00127202 */ /* 0x002fe20000000f00 */
[----:B------:R-:W-:Y:S01]  /*430c0*/  IMAD.MOV.U32 R19, RZ, RZ, R205 ;  /* 0x000000ffff137224 */ /* 0x000fe200078e00cd */
[----:B--2---:R-:W-:Y:S01]  /*430d0*/  MOV R14, R100 ;  /* 0x00000064000e7202 */ /* 0x004fe20000000f00 */
[----:B------:R-:W-:Y:S01]  /*430e0*/  IMAD.MOV.U32 R15, RZ, RZ, R101 ;  /* 0x000000ffff0f7224 */ /* 0x000fe200078e0065 */
[----:B------:R-:W-:Y:S01]  /*430f0*/  MOV R205, R71 ;  /* 0x0000004700cd7202 */ /* 0x000fe20000000f00 */
[----:B------:R-:W-:Y:S01]  /*43100*/  IMAD.MOV.U32 R16, RZ, RZ, R68 ;  /* 0x000000ffff107224 */ /* 0x000fe200078e0044 */
[----:B------:R-:W-:Y:S01]  /*43110*/  MOV R101, R99 ;  /* 0x0000006300657202 */ /* 0x000fe20000000f00 */
[----:B------:R-:W-:-:S02]  /*43120*/  IMAD.MOV.U32 R17, RZ, RZ, R69 ;  /* 0x000000ffff117224 */ /* 0x000fc400078e0045 */
        /* <DEDUP_REMOVED lines=26> */
[----:B----4-:R-:W-:Y:S01]  /*432d0*/  MOV R10, R120 ;  /* 0x00000078000a7202 */ /* 0x010fe20000000f00 */
[----:B------:R-:W-:-:S02]  /*432e0*/  IMAD.MOV.U32 R9, RZ, RZ, R117 ;  /* 0x000000ffff097224 */ /* 0x000fc400078e0075 */
        /* <DEDUP_REMOVED lines=40> */
[----:B-1----:R-:W-:Y:S04]  /*43570*/  STL [R1+0x13b0], R240 ;  /* 0x0013b0f001007387 */ /* 0x002fe80000100800 */
[----:B------:R-:W-:Y:S04]  /*43580*/  STL.64 [R1+0x240], R20 ;  /* 0x0002401401007387 */ /* 0x000fe80000100a00 */
[----:B------:R-:W-:Y:S04]  /*43590*/  STL.64 [R1+0x248], R22 ;  /* 0x0002481601007387 */ /* 0x000fe80000100a00 */
[----:B------:R-:W1:Y:S04]  /*435a0*/  LDS.128 R20, [R252] ;  /* 0x00000000fc147984 */ /* 0x000e680000000c00 */
[----:B------:R-:W-:Y:S06]  /*435b0*/  BAR.SYNC.DEFER_BLOCKING 0x0 ;  /* 0x0000000000007b1d */ /* 0x000fec0000010000 */
[----:B------:R-:W-:Y:S04]  /*435c0*/  STL [R1+0x13ac], R241 ;  /* 0x0013acf101007387 */ /* 0x000fe80000100800 */
[----:B------:R-:W-:Y:S04]  /*435d0*/  STL [R1+0x1388], R242 ;  /* 0x001388f201007387 */ /* 0x000fe80000100800 */
[----:B------:R1:W-:Y:S04]  /*435e0*/  STL [R1+0x1384], R243 ;  /* 0x001384f301007387 */ /* 0x0003e80000100800 */
[----:B------:R-:W-:Y:S04]  /*435f0*/  STL.64 [R1+0x3f0], R24 ;  /* 0x0003f01801007387 */ /* 0x000fe80000100a00 */
[----:B------:R-:W-:Y:S01]  /*43600*/  STL.64 [R1+0x3f8], R26 ;  /* 0x0003f81a01007387 */ /* 0x000fe20000100a00 */
[----:B-1----:R-:W-:-:S02]  /*43610*/  IMAD.MOV.U32 R243, RZ, RZ, R21 ;  /* 0x000000fffff37224 */ /* 0x002fc400078e0015 */
[----:B------:R-:W-:Y:S01]  /*43620*/  IMAD.MOV.U32 R242, RZ, RZ, R20 ;  /* 0x000000fffff27224 */ /* 0x000fe200078e0014 */
[----:B------:R-:W-:Y:S04]  /*43630*/  STL.64 [R1+0x438], R22 ;  /* 0x0004381601007387 */ /* 0x000fe80000100a00 */
[----:B------:R-:W-:Y:S04]  /*43640*/  STL [R1+0x1390], R243 ;  /* 0x001390f301007387 */ /* 0x000fe80000100800 */
[----:B------:R-:W-:Y:S04]  /*43650*/  STL [R1+0x138c], R242 ;  /* 0x00138cf201007387 */ /* 0x000fe80000100800 */
[----:B--2---:R1:W-:Y:S04]  /*43660*/  STS.128 [R2+0x80], R12 ;  /* 0x0000800c02007388 */ /* 0x0043e80000000c00 */
[----:B-1----:R-:W2:Y:S04]  /*43670*/  LDL.LU R12, [R1+0x660] ;  /* 0x00066000010c7983 */ /* 0x002ea80000300800 */
[----:B------:R-:W2:Y:S04]  /*43680*/  LDL.LU R13, [R1+0x664] ;  /* 0x00066400010d7983 */ /* 0x000ea80000300800 */
[----:B------:R-:W2:Y:S04]  /*43690*/  LDL.LU R14, [R1+0x690] ;  /* 0x00069000010e7983 */ /* 0x000ea80000300800 */
[----:B------:R-:W2:Y:S04]  /*436a0*/  LDL.LU R15, [R1+0x694] ;  /* 0x00069400010f7983 */ /* 0x000ea80000300800 */
[----:B----4-:R-:W-:Y:S04]  /*436b0*/  STS.128 [R2+0x400], R8 ;  /* 0x0004000802007388 */ /* 0x010fe80000000c00 */
[----:B---3--:R1:W-:Y:S04]  /*436c0*/  STS.128 [R2+0x480], R4 ;  /* 0x0004800402007388 */ /* 0x0083e80000000c00 */
        /* <DEDUP_REMOVED lines=8> */
[----:B------:R1:W-:Y:S04]  /*43750*/  STS.128 [R2], R16 ;  /* 0x0000001002007388 */ /* 0x0003e80000000c00 */
[----:B------:R-:W-:Y:S06]  /*43760*/  BAR.SYNC.DEFER_BLOCKING 0x0 ;  /* 0x0000000000007b1d */ /* 0x000fec0000010000 */
[----:B-1----:R-:W2:Y:S04]  /*43770*/  LDL.LU R16, [R1+0x448] ;  /* 0x0004480001107983 */ /* 0x002ea80000300800 */
[----:B------:R-:W2:Y:S04]  /*43780*/  LDL.LU R17, [R1+0x44c] ;  /* 0x00044c0001117983 */ /* 0x000ea80000300800 */
[----:B------:R-:W2:Y:S04]  /*43790*/  LDL.LU R18, [R1+0x458] ;  /* 0x0004580001127983 */ /* 0x000ea80000300800 */
[----:B------:R-:W2:Y:S04]  /*437a0*/  LDL.LU R19, [R1+0x45c] ;  /* 0x00045c0001137983 */ /* 0x000ea80000300800 */
        /* <DEDUP_REMOVED lines=13> */
[----:B---3--:R1:W-:Y:S04]  /*43880*/  STS.128 [R2+0x80], R4 ;  /* 0x0000800402007388 */ /* 0x0083e80000000c00 */
[----:B-1----:R-:W3:Y:S04]  /*43890*/  LDL.LU R4, [R1+0x20] ;  /* 0x0000200001047983 */ /* 0x002ee80000300800 */
[----:B------:R-:W3:Y:S04]  /*438a0*/  LDL.LU R5, [R1+0x24] ;  /* 0x0000240001057983 */ /* 0x000ee80000300800 */
[----:B------:R-:W3:Y:S04]  /*438b0*/  LDL.LU R6, [R1+0x170] ;  /* 0x0001700001067983 */ /* 0x000ee80000300800 */
[----:B----4-:R1:W-:Y:S04]  /*438c0*/  STS.128 [R2+0x400], R8 ;  /* 0x0004000802007388 */ /* 0x0103e80000000c00 */
[----:B------:R-:W3:Y:S04]  /*438d0*/  LDL.LU R7, [R1+0x174] ;  /* 0x0001740001077983 */ /* 0x000ee80000300800 */
[----:B-1----:R-:W4:Y:S04]  /*438e0*/  LDL.LU R8, [R1+0x28] ;  /* 0x0000280001087983 */ /* 0x002f280000300800 */
[----:B------:R-:W4:Y:S04]  /*438f0*/  LDL.LU R9, [R1+0x2c] ;  /* 0x00002c0001097983 */ /* 0x000f280000300800 */
[----:B------:R-:W4:Y:S04]  /*43900*/  LDL.LU R10, [R1+0x178] ;  /* 0x00017800010a7983 */ /* 0x000f280000300800 */
[----:B------:R-:W4:Y:S04]  /*43910*/  LDL.LU R11, [R1+0x17c] ;  /* 0x00017c00010b7983 */ /* 0x000f280000300800 */
[----:B--2---:R1:W-:Y:S04]  /*43920*/  STS.128 [R2], R12 ;  /* 0x0000000c02007388 */ /* 0x0043e80000000c00 */
[----:B------:R-:W-:Y:S04]  /*43930*/  STS.128 [R2+0x480], R16 ;  /* 0x0004801002007388 */ /* 0x000fe80000000c00 */
[----:B------:R-:W-:Y:S06]  /*43940*/  BAR.SYNC.DEFER_BLOCKING 0x0 ;  /* 0x0000000000007b1d */ /* 0x000fec0000010000 */
[----:B------:R-:W2:Y:S04]  /*43950*/  LDS.128 R16, [R0] ;  /* 0x0000000000107984 */ /* 0x000ea80000000c00 */
[----:B------:R-:W-:Y:S04]  /*43960*/  LDS.128 R24, [R228] ;  /* 0x00000000e4187984 */ /* 0x000fe80000000c00 */
[----:B------:R-:W-:Y:S01]  /*43970*/  LDS.128 R20, [R3] ;  /* 0x0000000003147984 */ /* 0x000fe20000000c00 */
[----:B-1----:R-:W-:Y:S01]  /*43980*/  IMAD.MOV.U32 R14, RZ, RZ, R212 ;  /* 0x000000ffff0e7224 */ /* 0x002fe200078e00d4 */
[----:B------:R-:W-:Y:S01]  /*43990*/  MOV R15, R213 ;  /* 0x000000d5000f7202 */ /* 0x000fe20000000f00 */
[----:B------:R-:W-:Y:S01]  /*439a0*/  IMAD.MOV.U32 R13, RZ, RZ, R201 ;  /* 0x000000ffff0d7224 */ /* 0x000fe200078e00c9 */
[----:B------:R-:W-:Y:S01]  /*439b0*/  MOV R12, R200 ;  /* 0x000000c8000c7202 */ /* 0x000fe20000000f00 */
[----:B------:R-:W-:-:S02]  /*439c0*/  IMAD.MOV.U32 R212, RZ, RZ, R202 ;  /* 0x000000ffffd47224 */ /* 0x000fc400078e00ca */
[----:B------:R-:W-:Y:S01]  /*439d0*/  IMAD.MOV.U32 R213, RZ, RZ, R203 ;  /* 0x000000ffffd57224 */ /* 0x000fe200078e00cb */
[----:B--2---:R-:W-:Y:S04]  /*439e0*/  STL.64 [R1+0x20], R16 ;  /* 0x0000201001007387 */ /* 0x004fe80000100a00 */
[----:B------:R-:W-:Y:S04]  /*439f0*/  STL.64 [R1+0x28], R18 ;  /* 0x0000281201007387 */ /* 0x000fe80000100a00 */
[----:B------:R-:W-:Y:S04]  /*43a00*/  LDS.128 R16, [R252] ;  /* 0x00000000fc107984 */ /* 0x000fe80000000c00 */
[----:B------:R-:W-:Y:S06]  /*43a10*/  BAR.SYNC.DEFER_BLOCKING 0x0 ;  /* 0x0000000000007b1d */ /* 0x000fec0000010000 */
[----:B------:R-:W-:Y:S04]  /*43a20*/  STS.128 [R2+0x400], R12 ;  /* 0x0004000c02007388 */ /* 0x000fe80000000c00 */
[----:B------:R-:W-:Y:S01]  /*43a30*/  STS.128 [R2+0x480], R212 ;  /* 0x000480d402007388 */ /* 0x000fe20000000c00 */
[----:B------:R-:W-:Y:S01]  /*43a40*/  MOV R28, R144 ;  /* 0x00000090001c7202 */ /* 0x000fe20000000f00 */
[----:B------:R-:W-:Y:S01]  /*43a50*/  IMAD.MOV.U32 R29, RZ, RZ, R145 ;  /* 0x000000ffff1d7224 */ /* 0x000fe200078e0091 */
[----:B------:R-:W-:Y:S01]  /*43a60*/  MOV R31, R209 ;  /* 0x000000d1001f7202 */ /* 0x000fe20000000f00 */
[----:B------:R-:W-:Y:S01]  /*43a70*/  IMAD.MOV.U32 R30, RZ, RZ, R208 ;  /* 0x000000ffff1e7224 */ /* 0x000fe200078e00d0 */
[----:B---3--:R1:W-:Y:S04]  /*43a80*/  STS.128 [R2], R4 ;  /* 0x0000000402007388 */ /* 0x0083e80000000c00 */
[----:B----4-:R-:W-:Y:S04]  /*43a90*/  STS.128 [R2+0x80], R8 ;  /* 0x0000800802007388 */ /* 0x010fe80000000c00 */
[----:B------:R-:W-:Y:S01]  /*43aa0*/  BAR.SYNC.DEFER_BLOCKING 0x0 ;  /* 0x0000000000007b1d */ /* 0x000fe20000010000 */
[----:B-1----:R-:W-:Y:S01]  /*43ab0*/  MOV R4, R56 ;  /* 0x0000003800047202 */ /* 0x002fe20000000f00 */
[----:B------:R-:W-:Y:S01]  /*43ac0*/  IMAD.MOV.U32 R5, RZ, RZ, R57 ;  /* 0x000000ffff057224 */ /* 0x000fe200078e0039 */
[----:B------:R-:W-:Y:S01]  /*43ad0*/  MOV R7, R61 ;  /* 0x0000003d00077202 */ /* 0x000fe20000000f00 */
[----:B------:R-:W-:-:S02]  /*43ae0*/  IMAD.MOV.U32 R6, RZ, RZ, R60 ;  /* 0x000000ffff067224 */ /* 0x000fc400078e003c */
[----:B------:R-:W-:Y:S04]  /*43af0*/  LDS.128 R36, [R0] ;  /* 0x0000000000247984 */ /* 0x000fe80000000c00 */
[----:B------:R-:W-:Y:S04]  /*43b00*/  LDS.128 R32, [R228] ;  /* 0x00000000e4207984 */ /* 0x000fe80000000c00 */
[----:B------:R-:W-:Y:S04]  /*43b10*/  LDS.128 R12, [R3] ;  /* 0x00000000030c7984 */ /* 0x000fe80000000c00 */
[----:B------:R-:W-:Y:S04]  /*43b20*/  LDS.128 R8, [R252] ;  /* 0x00000000fc087984 */ /* 0x000fe80000000c00 */
[----:B------:R-:W-:Y:S06]  /*43b30*/  BAR.SYNC.DEFER_BLOCKING 0x0 ;  /* 0x0000000000007b1d */ /* 0x000fec0000010000 */
[----:B------:R1:W-:Y:S04]  /*43b40*/  STS.128 [R2+0x400], R4 ;  /* 0x0004000402007388 */ /* 0x0003e80000000c00 */
[----:B------:R2:W-:Y:S04]  /*43b50*/  STS.128 [R2], R28 ;  /* 0x0000001c02007388 */ /* 0x0005e80000000c00 */
[----:B-1----:R-:W3:Y:S04]  /*43b60*/  LDL.LU R4, [R1+0x880] ;  /* 0x0008800001047983 */ /* 0x002ee80000300800 */
[----:B------:R-:W3:Y:S04]  /*43b70*/  LDL.LU R5, [R1+0x884] ;  /* 0x0008840001057983 */ /* 0x000ee80000300800 */
[----:B------:R-:W3:Y:S04]  /*43b80*/  LDL.LU R6, [R1+0x8d0] ;  /* 0x0008d00001067983 */ /* 0x000ee80000300800 */
[----:B------:R-:W3:Y:S04]  /*43b90*/  LDL.LU R7, [R1+0x8d4] ;  /* 0x0008d40001077983 */ /* 0x000ee80000300800 */
[----:B--2---:R-:W2:Y:S04]  /*43ba0*/  LDL.LU R28, [R1+0x888] ;  /* 0x00088800011c7983 */ /* 0x004ea80000300800 */
[----:B------:R-:W2:Y:S04]  /*43bb0*/  LDL.LU R29, [R1+0x88c] ;  /* 0x00088c00011d7983 */ /* 0x000ea80000300800 */
[----:B------:R-:W2:Y:S04]  /*43bc0*/  LDL.LU R30, [R1+0x8d8] ;  /* 0x0008d800011e7983 */ /* 0x000ea80000300800 */
[----:B------:R-:W2:Y:S04]  /*43bd0*/  LDL.LU R31, [R1+0x8dc] ;  /* 0x0008dc00011f7983 */ /* 0x000ea80000300800 */
[----:B------:R-:W4:Y:S04]  /*43be0*/  LDL.LU R40, [R1+0x7b0] ;  /* 0x0007b00001287983 */ /* 0x000f280000300800 */
[----:B------:R-:W4:Y:S04]  /*43bf0*/  LDL.LU R41, [R1+0x7b4] ;  /* 0x0007b40001297983 */ /* 0x000f280000300800 */
[----:B------:R-:W4:Y:S04]  /*43c00*/  LDL.LU R42, [R1+0x870] ;  /* 0x00087000012a7983 */ /* 0x000f280000300800 */
[----:B------:R-:W4:Y:S01]  /*43c10*/  LDL.LU R43, [R1+0x874] ;  /* 0x00087400012b7983 */ /* 0x000f220000300800 */
[----:B------:R-:W-:-:S02]  /*43c20*/  IMAD.MOV.U32 R208, RZ, RZ, R146 ;  /* 0x000000ffffd07224 */ /* 0x000fc400078e0092 */
[----:B------:R-:W-:Y:S02]  /*43c30*/  IMAD.MOV.U32 R209, RZ, RZ, R147 ;  /* 0x000000ffffd17224 */ /* 0x000fe400078e0093 */
[----:B------:R-:W-:Y:S02]  /*43c40*/  IMAD.MOV.U32 R60, RZ, RZ, R58 ;  /* 0x000000ffff3c7224 */ /* 0x000fe400078e003a */
[----:B------:R-:W-:Y:S01]  /*43c50*/  IMAD.MOV.U32 R61, RZ, RZ, R59 ;  /* 0x000000ffff3d7224 */ /* 0x000fe200078e003b */
[----:B------:R-:W-:Y:S04]  /*43c60*/  STS.128 [R2+0x80], R208 ;  /* 0x000080d002007388 */ /* 0x000fe80000000c00 */
[----:B------:R1:W-:Y:S04]  /*43c70*/  STS.128 [R2+0x480], R60 ;  /* 0x0004803c02007388 */ /* 0x0003e80000000c00 */
[----:B------:R-:W-:Y:S06]  /*43c80*/  BAR.SYNC.DEFER_BLOCKING 0x0 ;  /* 0x0000000000007b1d */ /* 0x000fec0000010000 */
[----:B-1----:R-:W4:Y:S04]  /*43c90*/  LDL.LU R60, [R1+0x7b8] ;  /* 0x0007b800013c7983 */ /* 0x002f280000300800 */
[----:B------:R-:W4:Y:S04]  /*43ca0*/  LDL.LU R61, [R1+0x7bc] ;  /* 0x0007bc00013d7983 */ /* 0x000f280000300800 */
[----:B------:R-:W4:Y:S04]  /*43cb0*/  LDL.LU R62, [R1+0x878] ;  /* 0x00087800013e7983 */ /* 0x000f280000300800 */
[----:B------:R-:W4:Y:S04]  /*43cc0*/  LDL.LU R63, [R1+0x87c] ;  /* 0x00087c00013f7983 */ /* 0x000f280000300800 */
[----:B------:R-:W-:Y:S04]  /*43cd0*/  LDS.128 R56, [R0] ;  /* 0x0000000000387984 */ /* 0x000fe80000000c00 */
[----:B------:R-:W-:Y:S04]  /*43ce0*/  LDS.128 R52, [R228] ;  /* 0x00000000e4347984 */ /* 0x000fe80000000c00 */
[----:B------:R-:W-:Y:S04]  /*43cf0*/  LDS.128 R48, [R3] ;  /* 0x0000000003307984 */ /* 0x000fe80000000c00 */
[----:B------:R-:W-:Y:S04]  /*43d00*/  LDS.128 R44, [R252] ;  /* 0x00000000fc2c7984 */ /* 0x000fe80000000c00 */
[----:B------:R-:W-:Y:S06]  /*43d10*/  BAR.SYNC.DEFER_BLOCKING 0x0 ;  /* 0x0000000000007b1d */ /* 0x000fec0000010000 */
[----:B---3--:R1:W-:Y:S04]  /*43d20*/  STS.128 [R2], R4 ;  /* 0x0000000402007388 */ /* 0x0083e80000000c00 */
[----:B-1----:R-:W3:Y:S04]  /*43d30*/  LDL.LU R4, [R1+0x710] ;  /* 0x0007100001047983 */ /* 0x002ee80000300800 */
[----:B------:R-:W3:Y:S04]  /*43d40*/  LDL.LU R5, [R1+0x714] ;  /* 0x0007140001057983 */ /* 0x000ee80000300800 */
[----:B------:R-:W3:Y:S04]  /*43d50*/  LDL.LU R6, [R1+0x810] ;  /* 0x0008100001067983 */ /* 0x000ee80000300800 */
[----:B--2---:R1:W-:Y:S04]  /*43d60*/  STS.128 [R2+0x80], R28 ;  /* 0x0000801c02007388 */ /* 0x0043e80000000c00 */
[----:B------:R-:W3:Y:S04]  /*43d70*/  LDL.LU R7, [R1+0x814] ;  /* 0x0008140001077983 */ /* 0x000ee80000300800 */
[----:B-1----:R-:W2:Y:S04]  /*43d80*/  LDL.LU R28, [R1+0x718] ;  /* 0x00071800011c7983 */ /* 0x002ea80000300800 */
[----:B------:R-:W2:Y:S04]  /*43d90*/  LDL.LU R29, [R1+0x71c] ;  /* 0x00071c00011d7983 */ /* 0x000ea80000300800 */
[----:B------:R-:W2:Y:S04]  /*43da0*/  LDL.LU R30, [R1+0x818] ;  /* 0x00081800011e7983 */ /* 0x000ea80000300800 */
[----:B------:R-:W2:Y:S04]  /*43db0*/  LDL.LU R31, [R1+0x81c] ;  /* 0x00081c00011f7983 */ /* 0x000ea80000300800 */
[----:B----4-:R1:W-:Y:S04]  /*43dc0*/  STS.128 [R2+0x400], R40 ;  /* 0x0004002802007388 */ /* 0x0103e80000000c00 */
[----:B-1----:R-:W4:Y:S04]  /*43dd0*/  LDL.LU R40, [R1+0x610] ;  /* 0x0006100001287983 */ /* 0x002f280000300800 */
[----:B------:R-:W4:Y:S04]  /*43de0*/  LDL.LU R41, [R1+0x614] ;  /* 0x0006140001297983 */ /* 0x000f280000300800 */
[----:B------:R-:W4:Y:S04]  /*43df0*/  LDL.LU R42, [R1+0x780] ;  /* 0x00078000012a7983 */ /* 0x000f280000300800 */
[----:B------:R-:W4:Y:S04]  /*43e00*/  LDL.LU R43, [R1+0x784] ;  /* 0x00078400012b7983 */ /* 0x000f280000300800 */
[----:B------:R-:W-:Y:S04]  /*43e10*/  STS.128 [R2+0x480], R60 ;  /* 0x0004803c02007388 */ /* 0x000fe80000000c00 */
[----:B------:R-:W4:Y:S04]  /*43e20*/  LDL.LU R80, [R1+0x618] ;  /* 0x0006180001507983 */ /* 0x000f280000300800 */
[----:B------:R-:W-:Y:S06]  /*43e30*/  BAR.SYNC.DEFER_BLOCKING 0x0 ;  /* 0x0000000000007b1d */ /* 0x000fec0000010000 */
        /* <DEDUP_REMOVED lines=21> */
[----:B------:R-:W-:Y:S04]  /*43f90*/  STS.128 [R2+0x480], R80 ;  /* 0x0004805002007388 */ /* 0x000fe80000000c00 */
[----:B------:R-:W4:Y:S04]  /*43fa0*/  LDL.LU R98, [R1+0x5f8] ;  /* 0x0005f80001627983 */ /* 0x000f280000300800 */
[----:B------:R-:W-:Y:S06]  /*43fb0*/  BAR.SYNC.DEFER_BLOCKING 0x0 ;  /* 0x0000000000007b1d */ /* 0x000fec0000010000 */
        /* <DEDUP_REMOVED lines=9> */
[----:B--2---:R1:W-:Y:S04]  /*44050*/  STS.128 [R2+0x80], R28 ;  /* 0x0000801c02007388 */ /* 0x0043e80000000c00 */
[----:B-1----:R-:W2:Y:S04]  /*44060*/  LDL.LU R30, [R1+0x258] ;  /* 0x00025800011e7983 */ /* 0x002ea80000300800 */
[----:B------:R-:W2:Y:S01]  /*44070*/  LDL.LU R31, [R1+0x25c] ;  /* 0x00025c00011f7983 */ /* 0x000ea20000300800 */
[----:B------:R-:W-:Y:S01]  /*44080*/  MOV R40, R220 ;  /* 0x000000dc00287202 */ /* 0x000fe20000000f00 */
[----:B------:R-:W-:-:S05]  /*44090*/  IMAD.MOV.U32 R41, RZ, RZ, R221 ;  /* 0x000000ffff297224 */ /* 0x000fca00078e00dd */
[----:B----4-:R1:W-:Y:S01]  /*440a0*/  STS.128 [R2+0x400], R40 ;  /* 0x0004002802007388 */ /* 0x0103e20000000c00 */
[----:B------:R-:W-:Y:S01]  /*440b0*/  IMAD.MOV.U32 R96, RZ, RZ, R222 ;  /* 0x000000ffff607224 */ /* 0x000fe200078e00de */
[----:B------:R-:W-:Y:S02]  /*440c0*/  MOV R97, R223 ;  /* 0x000000df00617202 */ /* 0x000fe40000000f00 */
[----:B-1----:R-:W4:Y:S04]  /*440d0*/  LDL.LU R42, [R1+0x220] ;  /* 0x00022000012a7983 */ /* 0x002f280000300800 */
[----:B------:R-:W4:Y:S04]  /*440e0*/  LDL.LU R43, [R1+0x224] ;  /* 0x00022400012b7983 */ /* 0x000f280000300800 */
[----:B------:R-:W-:Y:S04]  /*440f0*/  STS.128 [R2+0x480], R96 ;  /* 0x0004806002007388 */ /* 0x000fe80000000c00 */
[----:B------:R-:W-:Y:S06]  /*44100*/  BAR.SYNC.DEFER_BLOCKING 0x0 ;  /* 0x0000000000007b1d */ /* 0x000fec0000010000 */
[----:B------:R-:W4:Y:S04]  /*44110*/  LDL.LU R110, [R1+0x228] ;  /* 0x00022800016e7983 */ /* 0x000f280000300800 */
[----:B------:R-:W4:Y:S01]  /*44120*/  LDL.LU R111, [R1+0x22c] ;  /* 0x00022c00016f7983 */ /* 0x000f220000300800 */
[----:B------:R-:W-:Y:S01]  /*44130*/  IMAD.MOV.U32 R40, RZ, RZ, R64 ;  /* 0x000000ffff287224 */ /* 0x000fe200078e0040 */
[----:B------:R-:W-:Y:S01]  /*44140*/  MOV R41, R65 ;  /* 0x0000004100297202 */ /* 0x000fe20000000f00 */
[----:B------:R-:W-:-:S02]  /*44150*/  IMAD.MOV.U32 R108, RZ, RZ, R66 ;  /* 0x000000ffff6c7224 */ /* 0x000fc400078e0042 */
[----:B------:R-:W-:Y:S01]  /*44160*/  IMAD.MOV.U32 R109, RZ, RZ, R67 ;  /* 0x000000ffff6d7224 */ /* 0x000fe200078e0043 */
[----:B------:R-:W-:Y:S04]  /*44170*/  LDS.128 R104, [R0] ;  /* 0x0000000000687984 */ /* 0x000fe80000000c00 */
[----:B------:R-:W-:Y:S04]  /*44180*/  LDS.128 R100, [R228] ;  /* 0x00000000e4647984 */ /* 0x000fe80000000c00 */
[----:B------:R-:W-:Y:S04]  /*44190*/  LDS.128 R96, [R3] ;  /* 0x0000000003607984 */ /* 0x000fe80000000c00 */
[----:B------:R-:W-:Y:S04]  /*441a0*/  LDS.128 R64, [R252] ;  /* 0x00000000fc407984 */ /* 0x000fe80000000c00 */
[----:B------:R-:W-:Y:S01]  /*441b0*/  BAR.SYNC.DEFER_BLOCKING 0x0 ;  /* 0x0000000000007b1d */ /* 0x000fe20000010000 */
[----:B------:R-:W-:-:S02]  /*441c0*/  IMAD.MOV.U32 R4, RZ, RZ, R216 ;  /* 0x000000ffff047224 */ /* 0x000fc400078e00d8 */
[----:B------:R-:W-:Y:S01]  /*441d0*/  IMAD.MOV.U32 R5, RZ, RZ, R217 ;  /* 0x000000ffff057224 */ /* 0x000fe200078e00d9 */
[----:B------:R-:W-:Y:S01]  /*441e0*/  MOV R28, R218 ;  /* 0x000000da001c7202 */ /* 0x000fe20000000f00 */
[----:B------:R-:W-:-:S03]  /*441f0*/  IMAD.MOV.U32 R29, RZ, RZ, R219 ;  /* 0x000000ffff1d7224 */ /* 0x000fc600078e00db */
        /* <DEDUP_REMOVED lines=41> */
[----:B------:R-:W4:Y:S04]  /*44490*/  LDL.LU R140, [R1+0x778] ;  /* 0x00077800018c7983 */ /* 0x000f280000300800 */
[----:B------:R-:W-:Y:S04]  /*444a0*/  STS.128 [R2+0x480], R124 ;  /* 0x0004807c02007388 */ /* 0x000fe80000000c00 */
[----:B------:R-:W4:Y:S04]  /*444b0*/  LDL.LU R141, [R1+0x77c] ;  /* 0x00077c00018d7983 */ /* 0x000f280000300800 */
        /* <DEDUP_REMOVED lines=29> */
[----:B------:R-:W-:Y:S01]  /*44690*/  BAR.SYNC.DEFER_BLOCKING 0x0 ;  /* 0x0000000000007b1d */ /* 0x000fe20000010000 */
[----:B------:R-:W-:Y:S01]  /*446a0*/  MOV R4, R224 ;  /* 0x000000e000047202 */ /* 0x000fe20000000f00 */
        /* <DEDUP_REMOVED lines=45> */
[----:B------:R-:W4:Y:S04]  /*44980*/  LDL.LU R189, [R1+0x84c] ;  /* 0x00084c0001bd7983 */ /* 0x000f280000300800 */
[----:B------:R-:W4:Y:S04]  /*44990*/  LDL.LU R190, [R1+0x838] ;  /* 0x0008380001be7983 */ /* 0x000f280000300800 */
[----:B------:R-:W4:Y:S04]  /*449a0*/  LDL.LU R191, [R1+0x83c] ;  /* 0x00083c0001bf7983 */ /* 0x000f280000300800 */
[----:B------:R-:W-:Y:S04]  /*449b0*/  STS.128 [R2+0x480], R172 ;  /* 0x000480ac02007388 */ /* 0x000fe80000000c00 */
[----:B------:R-:W-:Y:S06]  /*449c0*/  BAR.SYNC.DEFER_BLOCKING 0x0 ;  /* 0x0000000000007b1d */ /* 0x000fec0000010000 */
        /* <DEDUP_REMOVED lines=16> */
[----:B------:R-:W-:Y:S04]  /*44ad0*/  STS.128 [R2+0x480], R188 ;  /* 0x000480bc02007388 */ /* 0x000fe80000000c00 */
[----:B-1----:R-:W4:Y:S04]  /*44ae0*/  LDL.LU R40, [R1+0x750] ;  /* 0x0007500001287983 */ /* 0x002f280000300800 */
[----:B------:R-:W4:Y:S04]  /*44af0*/  LDL.LU R41, [R1+0x754] ;  /* 0x0007540001297983 */ /* 0x000f280000300800 */
[----:B------:R-:W4:Y:S04]  /*44b00*/  LDL.LU R42, [R1+0x740] ;  /* 0x00074000012a7983 */ /* 0x000f280000300800 */
[----:B------:R-:W4:Y:S04]  /*44b10*/  LDL.LU R43, [R1+0x744] ;  /* 0x00074400012b7983 */ /* 0x000f280000300800 */
[----:B------:R-:W-:Y:S06]  /*44b20*/  BAR.SYNC.DEFER_BLOCKING 0x0 ;  /* 0x0000000000007b1d */ /* 0x000fec0000010000 */
[----:B------:R-:W4:Y:S04]  /*44b30*/  LDL.LU R204, [R1+0x758] ;  /* 0x0007580001cc7983 */ /* 0x000f280000300800 */
[----:B------:R-:W4:Y:S04]  /*44b40*/  LDL.LU R205, [R1+0x75c] ;  /* 0x00075c0001cd7983 */ /* 0x000f280000300800 */
[----:B------:R-:W4:Y:S04]  /*44b50*/  LDL.LU R206, [R1+0x748] ;  /* 0x0007480001ce7983 */ /* 0x000f280000300800 */
[----:B------:R-:W4:Y:S04]  /*44b60*/  LDL.LU R207, [R1+0x74c] ;  /* 0x00074c0001cf7983 */ /* 0x000f280000300800 */
[----:B------:R-:W1:Y:S04]  /*44b70*/  LDS.128 R192, [R3] ;  /* 0x0000000003c07984 */ /* 0x000e680000000c00 */
[----:B------:R-:W1:Y:S04]  /*44b80*/  LDS.128 R188, [R252] ;  /* 0x00000000fcbc7984 */ /* 0x000e680000000c00 */
[----:B------:R-:W-:Y:S04]  /*44b90*/  LDS.128 R200, [R0] ;  /* 0x0000000000c87984 */ /* 0x000fe80000000c00 */
[----:B------:R-:W-:Y:S04]  /*44ba0*/  LDS.128 R196, [R228] ;  /* 0x00000000e4c47984 */ /* 0x000fe80000000c00 */
[----:B------:R-:W-:Y:S06]  /*44bb0*/  BAR.SYNC.DEFER_BLOCKING 0x0 ;  /* 0x0000000000007b1d */ /* 0x000fec0000010000 */
[----:B-1----:R-:W-:Y:S04]  /*44bc0*/  STL [R1+0x1380], R195 ;  /* 0x001380c301007387 */ /* 0x002fe80000100800 */
[----:B------:R-:W-:Y:S04]  /*44bd0*/  STL [R1+0x1378], R191 ;  /* 0x001378bf01007387 */ /* 0x000fe80000100800 */
        /* <DEDUP_REMOVED lines=12> */
[----:B------:R-:W-:Y:S04]  /*44ca0*/  STS.128 [R2+0x480], R204 ;  /* 0x000480cc02007388 */ /* 0x000fe80000000c00 */
[----:B------:R-:W-:Y:S01]  /*44cb0*/  BAR.SYNC.DEFER_BLOCKING 0x0 ;  /* 0x0000000000007b1d */ /* 0x000fe20000010000 */
[----:B------:R-:W-:-:S02]  /*44cc0*/  IMAD.MOV.U32 R42, RZ, RZ, R244 ;  /* 0x000000ffff2a7224 */ /* 0x000fc400078e00f4 */
[----:B------:R-:W-:-:S03]  /*44cd0*/  IMAD.MOV.U32 R43, RZ, RZ, R245 ;  /* 0x000000ffff2b7224 */ /* 0x000fc600078e00f5 */
[----:B------:R-:W4:Y:S04]  /*44ce0*/  LDL.LU R41, [R1+0x504] ;  /* 0x0005040001297983 */ /* 0x000f280000300800 */
[----:B------:R-:W4:Y:S04]  /*44cf0*/  LDL.LU R244, [R1+0x508] ;  /* 0x0005080001f47983 */ /* 0x000f280000300800 */
[----:B------:R-:W4:Y:S04]  /*44d00*/  LDL.LU R245, [R1+0x50c] ;  /* 0x00050c0001f57983 */ /* 0x000f280000300800 */
[----:B------:R-:W4:Y:S04]  /*44d10*/  LDL.LU R195, [R1+0x918] ;  /* 0x0009180001c37983 */ /* 0x000f280000300800 */
[----:B------:R-:W1:Y:S04]  /*44d20*/  LDS.128 R208, [R252] ;  /* 0x00000000fcd07984 */ /* 0x000e680000000c00 */
[----:B------:R-:W2:Y:S04]  /*44d30*/  LDS.128 R216, [R0] ;  /* 0x0000000000d87984 */ /* 0x000ea80000000c00 */
[----:B------:R-:W-:Y:S04]  /*44d40*/  LDS.128 R212, [R228] ;  /* 0x00000000e4d47984 */ /* 0x000fe80000000c00 */
[----:B------:R-:W-:Y:S04]  /*44d50*/  LDS.128 R204, [R3] ;  /* 0x0000000003cc7984 */ /* 0x000fe80000000c00 */
[----:B------:R-:W-:Y:S06]  /*44d60*/  BAR.SYNC.DEFER_BLOCKING 0x0 ;  /* 0x0000000000007b1d */ /* 0x000fec0000010000 */
[----:B-1----:R-:W-:Y:S04]  /*44d70*/  STL [R1+0x137c], R211 ;  /* 0x00137cd301007387 */ /* 0x002fe80000100800 */
        /* <DEDUP_REMOVED lines=10> */
[----:B------:R-:W2:Y:S04]  /*44e20*/  LDL.LU R211, [R1+0x91c] ;  /* 0x00091c0001d37983 */ /* 0x000ea80000300800 */
[----:B----4-:R-:W-:Y:S04]  /*44e30*/  STS.128 [R2+0x400], R40 ;  /* 0x0004002802007388 */ /* 0x010fe80000000c00 */
[----:B------:R1:W-:Y:S04]  /*44e40*/  STS.128 [R2+0x480], R244 ;  /* 0x000480f402007388 */ /* 0x0003e80000000c00 */
[----:B------:R-:W-:Y:S06]  /*44e50*/  BAR.SYNC.DEFER_BLOCKING 0x0 ;  /* 0x0000000000007b1d */ /* 0x000fec0000010000 */
[----:B------:R-:W4:Y:S01]  /*44e60*/  LDL.LU R191, [R1+0x930] ;  /* 0x0009300001bf7983 */ /* 0x000f220000300800 */
[----:B-1----:R-:W-:-:S03]  /*44e70*/  MOV R245, c[0x0][0x194] ;  /* 0x0000650000f57a02 */ /* 0x002fc60000000f00 */
[----:B------:R-:W4:Y:S04]  /*44e80*/  LDL.LU R247, [R1+0x938] ;  /* 0x0009380001f77983 */ /* 0x000f280000300800 */
[----:B------:R-:W4:Y:S04]  /*44e90*/  LDL.LU R246, [R1+0x934] ;  /* 0x0009340001f67983 */ /* 0x000f280000300800 */
[----:B------:R-:W4:Y:S04]  /*44ea0*/  LDL.LU R40, [R1+0x1d0] ;  /* 0x0001d00001287983 */ /* 0x000f280000300800 */
[----:B------:R-:W-:Y:S04]  /*44eb0*/  LDS.128 R224, [R228] ;  /* 0x00000000e4e07984 */ /* 0x000fe80000000c00 */
[----:B------:R-:W1:Y:S04]  /*44ec0*/  LDS.128 R220, [R0] ;  /* 0x0000000000dc7984 */ /* 0x000e680000000c00 */
[----:B------:R2:W-:Y:S04]  /*44ed0*/  LDS.128 R228, [R3] ;  /* 0x0000000003e47984 */ /* 0x0005e80000000c00 */
[----:B------:R-:W-:Y:S04]  /*44ee0*/  LDS.128 R232, [R252] ;  /* 0x00000000fce87984 */ /* 0x000fe80000000c00 */
[----:B------:R-:W-:Y:S06]  /*44ef0*/  BAR.SYNC.DEFER_BLOCKING 0x0 ;  /* 0x0000000000007b1d */ /* 0x000fec0000010000 */
[----:B------:R-:W4:Y:S04]  /*44f00*/  LDL.LU R41, [R1+0x1d4] ;  /* 0x0001d40001297983 */ /* 0x000f280000300800 */
[----:B------:R-:W4:Y:S04]  /*44f10*/  LDL.LU R42, [R1+0x190] ;  /* 0x00019000012a7983 */ /* 0x000f280000300800 */
[----:B------:R-:W4:Y:S04]  /*44f20*/  LDL.LU R43, [R1+0x194] ;  /* 0x00019400012b7983 */ /* 0x000f280000300800 */
[----:B------:R-:W4:Y:S04]  /*44f30*/  LDL.LU R240, [R1+0xb0] ;  /* 0x0000b00001f07983 */ /* 0x000f280000300800 */
[----:B------:R-:W4:Y:S04]  /*44f40*/  LDL.LU R250, [R1+0x70] ;  /* 0x0000700001fa7983 */ /* 0x000f280000300800 */
[----:B---3--:R3:W-:Y:S01]  /*44f50*/  STS.128 [R2], R4 ;  /* 0x0000000402007388 */ /* 0x0087e20000000c00 */
[----:B--2---:R-:W-:-:S03]  /*44f60*/  IMAD R3, R211, c[0x0][0x194], RZ ;  /* 0x00006500d3037a24 */ /* 0x004fc600078e02ff */
[----:B------:R2:W-:Y:S01]  /*44f70*/  STS.128 [R2+0x80], R28 ;  /* 0x0000801c02007388 */ /* 0x0005e20000000c00 */
[----:B---3--:R-:W-:Y:S01]  /*44f80*/  IMAD R4, R245, 0x80, R3 ;  /* 0x00000080f5047824 */ /* 0x008fe200078e0203 */
[----:B--2---:R-:W-:-:S04]  /*44f90*/  LEA R30, P2, R3, c[0x0][0x170], 0x2 ;  /* 0x00005c00031e7a11 */ /* 0x004fc800078410ff */
[C---:B------:R-:W-:Y:S02]  /*44fa0*/  LEA R28, P3, R4.reuse, c[0x0][0x170], 0x2 ;  /* 0x00005c00041c7a11 */ /* 0x040fe400078610ff */
[----:B------:R-:W-:Y:S01]  /*44fb0*/  LEA.HI.X.SX32 R31, R3, c[0x0][0x174], 0x2, P2 ;  /* 0x00005d00031f7a11 */ /* 0x000fe200010f16ff */
[----:B------:R-:W-:Y:S01]  /*44fc0*/  IMAD R3, R245, 0x80, R4 ;  /* 0x00000080f5037824 */ /* 0x000fe200078e0204 */
[----:B------:R-:W-:Y:S02]  /*44fd0*/  LEA.HI.X.SX32 R29, R4, c[0x0][0x174], 0x2, P3 ;  /* 0x00005d00041d7a11 */ /* 0x000fe400018f16ff */
[----:B------:R-:W2:Y:S04]  /*44fe0*/  LDL.LU R4, [R1+0x1d8] ;  /* 0x0001d80001047983 */ /* 0x000ea80000300800 */
[----:B------:R-:W2:Y:S04]  /*44ff0*/  LDL.LU R5, [R1+0x1dc] ;  /* 0x0001dc0001057983 */ /* 0x000ea80000300800 */
[----:B------:R-:W2:Y:S04]  /*45000*/  LDL.LU R6, [R1+0x198] ;  /* 0x0001980001067983 */ /* 0x000ea80000300800 */
[----:B------:R-:W2:Y:S01]  /*45010*/  LDL.LU R7, [R1+0x19c] ;  /* 0x00019c0001077983 */ /* 0x000ea20000300800 */
[----:B------:R-:W-:Y:S01]  /*45020*/  ISETP.GE.AND P0, PT, R211, c[0x0][0x178], PT ;  /* 0x00005e00d3007a0c */ /* 0x000fe20003f06270 */
[C---:B------:R-:W-:Y:S01]  /*45030*/  IMAD R244, R195.reuse, c[0x0][0x198], RZ ;  /* 0x00006600c3f47a24 */ /* 0x040fe200078e02ff */
[C---:B------:R-:W-:Y:S01]  /*45040*/  ISETP.GE.AND P4, PT, R195.reuse, c[0x0][0x17c], PT ;  /* 0x00005f00c3007a0c */ /* 0x040fe20003f86270 */
[----:B------:R-:W3:Y:S01]  /*45050*/  LDL.LU R249, [R1+0xb4] ;  /* 0x0000b40001f97983 */ /* 0x000ee20000300800 */
[----:B------:R-:W-:-:S03]  /*45060*/  ISETP.LT.AND P0, PT, R195, c[0x0][0x17c], !P0 ;  /* 0x00005f00c3007a0c */ /* 0x000fc60004701270 */
[----:B----4-:R4:W-:Y:S01]  /*45070*/  STS.128 [R2+0x400], R40 ;  /* 0x0004002802007388 */ /* 0x0109e20000000c00 */
[----:B------:R-:W-:-:S03]  /*45080*/  ISETP.LT.AND P5, PT, R191, c[0x0][0x178], !P4 ;  /* 0x00005e00bf007a0c */ /* 0x000fc600067a1270 */
[----:B------:R-:W3:Y:S04]  /*45090*/  LDL.LU R248, [R1+0x74] ;  /* 0x0000740001f87983 */ /* 0x000ee80000300800 */
[----:B------:R-:W3:Y:S04]  /*450a0*/  LDL.LU R251, [R1+0x44] ;  /* 0x0000440001fb7983 */ /* 0x000ee80000300800 */
[----:B------:R-:W3:Y:S01]  /*450b0*/  LDL.LU R239, [R1+0xf0] ;  /* 0x0000f00001ef7983 */ /* 0x000ee20000300800 */
[----:B----4-:R-:W-:-:S03]  /*450c0*/  IMAD.WIDE R42, R244, 0x4, R30 ;  /* 0x00000004f42a7825 */ /* 0x010fc600078e021e */
[----:B------:R-:W4:Y:S01]  /*450d0*/  LDL.LU R242, [R1+0x60] ;  /* 0x0000600001f27983 */ /* 0x000f220000300800 */
[----:B------:R-:W-:-:S03]  /*450e0*/  IMAD.WIDE R40, R244, 0x4, R28 ;  /* 0x00000004f4287825 */ /* 0x000fc600078e021c */
[----:B------:R-:W3:Y:S04]  /*450f0*/  LDL.LU R243, [R1+0x50] ;  /* 0x0000500001f37983 */ /* 0x000ee80000300800 */
[----:B--2---:R2:W-:Y:S04]  /*45100*/  STS.128 [R2+0x480], R4 ;  /* 0x0004800402007388 */ /* 0x0045e80000000c00 */
[----:B------:R-:W-:Y:S01]  /*45110*/  BAR.SYNC.DEFER_BLOCKING 0x0 ;  /* 0x0000000000007b1d */ /* 0x000fe20000010000 */
[----:B--2---:R-:W-:Y:S02]  /*45120*/  LEA R6, P2, R3, c[0x0][0x170], 0x2 ;  /* 0x00005c0003067a11 */ /* 0x004fe400078410ff */
[----:B------:R-:W-:-:S02]  /*45130*/  LEA R5, R245, R3, 0x7 ;  /* 0x00000003f5057211 */ /* 0x000fc400078e38ff */
[----:B------:R-:W-:Y:S02]  /*45140*/  LEA.HI.X.SX32 R7, R3, c[0x0][0x174], 0x2, P2 ;  /* 0x00005d0003077a11 */ /* 0x000fe400010f16ff */
[----:B------:R-:W-:Y:S01]  /*45150*/  LEA R4, P2, R5, c[0x0][0x170], 0x2 ;  /* 0x00005c0005047a11 */ /* 0x000fe200078410ff */
[----:B------:R-:W-:Y:S01]  /*45160*/  @P0 STG.E [R42.64], R240 ;  /* 0x000000f02a000986 */ /* 0x000fe2000c101908 */
[----:B------:R-:W-:Y:S02]  /*45170*/  ISETP.LT.AND P0, PT, R247, c[0x0][0x178], !P4 ;  /* 0x00005e00f7007a0c */ /* 0x000fe40006701270 */
[----:B------:R-:W-:Y:S01]  /*45180*/  ISETP.LT.AND P4, PT, R246, c[0x0][0x178], !P4 ;  /* 0x00005e00f6007a0c */ /* 0x000fe20006781270 */
[C---:B------:R-:W-:Y:S01]  /*45190*/  IMAD.WIDE R2, R244.reuse, 0x4, R6 ;  /* 0x00000004f4027825 */ /* 0x040fe200078e0206 */
[----:B------:R-:W-:Y:S01]  /*451a0*/  LEA.HI.X.SX32 R5, R5, c[0x0][0x174], 0x2, P2 ;  /* 0x00005d0005057a11 */ /* 0x000fe200010f16ff */
[----:B------:R-:W-:Y:S08]  /*451b0*/  @P5 STG.E [R40.64], R250 ;  /* 0x000000fa28005986 */ /* 0x000ff0000c101908 */
[----:B------:R2:W-:Y:S02]  /*451c0*/  @P0 STG.E [R2.64], R236 ;  /* 0x000000ec02000986 */ /* 0x0005e4000c101908 */
[----:B--2---:R-:W-:-:S05]  /*451d0*/  IMAD.WIDE R2, R244, 0x4, R4 ;  /* 0x00000004f4027825 */ /* 0x004fca00078e0204 */
[----:B------:R2:W-:Y:S04]  /*451e0*/  @P4 STG.E [R2.64], R237 ;  /* 0x000000ed02004986 */ /* 0x0005e8000c101908 */
[----:B--2---:R-:W2:Y:S01]  /*451f0*/  LDL.LU R237, [R1+0x13c4] ;  /* 0x0013c40001ed7983 */ /* 0x004ea20000300800 */
[----:B------:R-:W-:Y:S02]  /*45200*/  ISETP.LT.AND P5, PT, R211, c[0x0][0x178], !P1 ;  /* 0x00005e00d3007a0c */ /* 0x000fe40004fa1270 */
[----:B------:R-:W-:Y:S02]  /*45210*/  IADD3 R40, R195, 0x2, RZ ;  /* 0x00000002c3287810 */ /* 0x000fe40007ffe0ff */
[----:B------:R-:W-:Y:S02]  /*45220*/  ISETP.LT.AND P6, PT, R191, c[0x0][0x178], !P1 ;  /* 0x00005e00bf007a0c */ /* 0x000fe40004fc1270 */
[----:B------:R-:W-:-:S02]  /*45230*/  ISETP.LT.AND P3, PT, R247, c[0x0][0x178], !P1 ;  /* 0x00005e00f7007a0c */ /* 0x000fc40004f61270 */
[----:B------:R-:W-:Y:S02]  /*45240*/  IADD3 R245, R244, c[0x0][0x198], RZ ;  /* 0x00006600f4f57a10 */ /* 0x000fe40007ffe0ff */
[----:B------:R-:W-:Y:S02]  /*45250*/  ISETP.GE.AND P2, PT, R40, c[0x0][0x17c], PT ;  /* 0x00005f0028007a0c */ /* 0x000fe40003f46270 */
[----:B------:R-:W-:Y:S01]  /*45260*/  ISETP.LT.AND P1, PT, R246, c[0x0][0x178], !P1 ;  /* 0x00005e00f6007a0c */ /* 0x000fe20004f21270 */
[----:B------:R-:W-:Y:S01]  /*45270*/  IMAD.WIDE R40, R245, 0x4, R30 ;  /* 0x00000004f5287825 */ /* 0x000fe200078e021e */
[----:B------:R-:W-:-:S03]  /*45280*/  ISETP.LT.AND P4, PT, R211, c[0x0][0x178], !P2 ;  /* 0x00005e00d3007a0c */ /* 0x000fc60005781270 */
[----:B------:R-:W-:Y:S01]  /*45290*/  IMAD.WIDE R42, R245, 0x4, R28 ;  /* 0x00000004f52a7825 */ /* 0x000fe200078e021c */
[----:B------:R-:W-:-:S03]  /*452a0*/  IADD3 R236, R195, 0x3, RZ ;  /* 0x00000003c3ec7810 */ /* 0x000fc60007ffe0ff */
[C---:B------:R-:W-:Y:S01]  /*452b0*/  IMAD.WIDE R2, R245.reuse, 0x4, R6 ;  /* 0x00000004f5027825 */ /* 0x040fe200078e0206 */
[----:B------:R-:W-:Y:S01]  /*452c0*/  IADD3 R244, R245, c[0x0][0x198], RZ ;  /* 0x00006600f5f47a10 */ /* 0x000fe20007ffe0ff */
[----:B---3--:R3:W-:Y:S01]  /*452d0*/  @P5 STG.E [R40.64], R249 ;  /* 0x000000f928005986 */ /* 0x0087e2000c101908 */
[----:B------:R-:W-:-:S03]  /*452e0*/  ISETP.GE.AND P0, PT, R236, c[0x0][0x17c], PT ;  /* 0x00005f00ec007a0c */ /* 0x000fc60003f06270 */
[----:B------:R1:W-:Y:S04]  /*452f0*/  @P6 STG.E [R42.64], R248 ;  /* 0x000000f82a006986 */ /* 0x0003e8000c101908 */
[----:B---3--:R-:W3:Y:S04]  /*45300*/  LDL.LU R249, [R1+0xf4] ;  /* 0x0000f40001f97983 */ /* 0x008ee80000300800 */
[----:B------:R-:W3:Y:S04]  /*45310*/  LDL.LU R241, [R1+0xc4] ;  /* 0x0000c40001f17983 */ /* 0x000ee80000300800 */
[----:B------:R-:W3:Y:S04]  /*45320*/  LDL.LU R250, [R1+0x64] ;  /* 0x0000640001fa7983 */ /* 0x000ee80000300800 */
[----:B-1----:R-:W3:Y:S04]  /*45330*/  LDL.LU R248, [R1+0x54] ;  /* 0x0000540001f87983 */ /* 0x002ee80000300800 */
[----:B--2---:R1:W-:Y:S02]  /*45340*/  @P3 STG.E [R2.64], R237 ;  /* 0x000000ed02003986 */ /* 0x0043e4000c101908 */
[----:B-1----:R-:W-:-:S02]  /*45350*/  IMAD.WIDE R236, R245, 0x4, R4 ;  /* 0x00000004f5ec7825 */ /* 0x002fc400078e0204 */
[----:B------:R-:W2:Y:S02]  /*45360*/  LDL.LU R245, [R1+0xd0] ;  /* 0x0000d00001f57983 */ /* 0x000ea40000300800 */
[----:B------:R-:W-:Y:S02]  /*45370*/  IMAD.WIDE R2, R244, 0x4, R30 ;  /* 0x00000004f4027825 */ /* 0x000fe400078e021e */
[----:B------:R1:W-:Y:S04]  /*45380*/  @P1 STG.E [R236.64], R251 ;  /* 0x000000fbec001986 */ /* 0x0003e8000c101908 */
[----:B------:R-:W2:Y:S04]  /*45390*/  LDL.LU R240, [R1+0xa0] ;  /* 0x0000a00001f07983 */ /* 0x000ea80000300800 */
[----:B------:R4:W-:Y:S04]  /*453a0*/  @P4 STG.E [R2.64], R239 ;  /* 0x000000ef02004986 */ /* 0x0009e8000c101908 */
[----:B-1----:R-:W2:Y:S04]  /*453b0*/  LDL.LU R251, [R1+0x154] ;  /* 0x0001540001fb7983 */ /* 0x002ea80000300800 */
[----:B----4-:R-:W4:Y:S04]  /*453c0*/  LDL.LU R239, [R1+0x13c0] ;  /* 0x0013c00001ef7983 */ /* 0x010f280000300800 */
[----:B------:R-:W2:Y:S01]  /*453d0*/  LDL.LU R3, [R1+0xc0] ;  /* 0x0000c00001037983 */ /* 0x000ea20000300800 */
[----:B------:R-:W-:-:S02]  /*453e0*/  ISETP.LT.AND P5, PT, R191, c[0x0][0x178], !P2 ;  /* 0x00005e00bf007a0c */ /* 0x000fc400057a1270 */
[----:B------:R-:W-:Y:S02]  /*453f0*/  ISETP.LT.AND P6, PT, R247, c[0x0][0x178], !P2 ;  /* 0x00005e00f7007a0c */ /* 0x000fe400057c1270 */
[----:B------:R-:W-:Y:S02]  /*45400*/  ISETP.LT.AND P2, PT, R246, c[0x0][0x178], !P2 ;  /* 0x00005e00f6007a0c */ /* 0x000fe40005741270 */
[----:B------:R-:W-:Y:S01]  /*45410*/  IADD3 R40, R195, 0x4, RZ ;  /* 0x00000004c3287810 */ /* 0x000fe20007ffe0ff */
[----:B------:R-:W-:-:S03]  /*45420*/  IMAD.WIDE R42, R244, 0x4, R6 ;  /* 0x00000004f42a7825 */ /* 0x000fc600078e0206 */
[----:B------:R-:W-:Y:S01]  /*45430*/  ISETP.GE.AND P3, PT, R40, c[0x0][0x17c], PT ;  /* 0x00005f0028007a0c */ /* 0x000fe20003f66270 */
[----:B------:R-:W-:Y:S01]  /*45440*/  IMAD.WIDE R40, R244, 0x4, R28 ;  /* 0x00000004f4287825 */ /* 0x000fe200078e021c */
[----:B------:R-:W-:-:S03]  /*45450*/  ISETP.LT.AND P4, PT, R211, c[0x0][0x178], !P0 ;  /* 0x00005e00d3007a0c */ /* 0x000fc60004781270 */
[----:B------:R-:W-:Y:S01]  /*45460*/  IMAD.WIDE R236, R244, 0x4, R4 ;  /* 0x00000004f4ec7825 */ /* 0x000fe200078e0204 */
[----:B------:R-:W-:Y:S02]  /*45470*/  IADD3 R2, R195, 0x5, RZ ;  /* 0x00000005c3027810 */ /* 0x000fe40007ffe0ff */
[----:B------:R-:W-:Y:S01]  /*45480*/  ISETP.LT.AND P1, PT, R246, c[0x0][0x178], !P0 ;  /* 0x00005e00f6007a0c */ /* 0x000fe20004721270 */
[----:B--2---:R-:W-:Y:S04]  /*45490*/  @P5 STG.E [R40.64], R3 ;  /* 0x0000000328005986 */ /* 0x004fe8000c101908 */
[----:B------:R-:W-:Y:S04]  /*454a0*/  @P6 STG.E [R42.64], R242 ;  /* 0x000000f22a006986 */ /* 0x000fe8000c101908 */
[----:B------:R1:W-:Y:S01]  /*454b0*/  @P2 STG.E [R236.64], R243 ;  /* 0x000000f3ec002986 */ /* 0x0003e2000c101908 */
[----:B------:R-:W-:-:S02]  /*454c0*/  ISETP.LT.AND P5, PT, R191, c[0x0][0x178], !P0 ;  /* 0x00005e00bf007a0c */ /* 0x000fc400047a1270 */
[----:B------:R-:W-:Y:S02]  /*454d0*/  ISETP.LT.AND P2, PT, R247, c[0x0][0x178], !P0 ;  /* 0x00005e00f7007a0c */ /* 0x000fe40004741270 */
[----:B-1----:R-:W-:Y:S02]  /*454e0*/  IADD3 R237, R244, c[0x0][0x198], RZ ;  /* 0x00006600f4ed7a10 */ /* 0x002fe40007ffe0ff */
[----:B------:R-:W2:Y:S03]  /*454f0*/  LDL.LU R244, [R1+0x100] ;  /* 0x0001000001f47983 */ /* 0x000ea60000300800 */
[C---:B------:R-:W-:Y:S01]  /*45500*/  IMAD.WIDE R42, R237.reuse, 0x4, R30 ;  /* 0x00000004ed2a7825 */ /* 0x040fe200078e021e */
[----:B------:R-:W-:Y:S02]  /*45510*/  ISETP.GE.AND P0, PT, R2, c[0x0][0x17c], PT ;  /* 0x00005f0002007a0c */ /* 0x000fe40003f06270 */
[C---:B------:R-:W-:Y:S01]  /*45520*/  IADD3 R236, R237.reuse, c[0x0][0x198], RZ ;  /* 0x00006600edec7a10 */ /* 0x040fe20007ffe0ff */
[C---:B------:R-:W-:Y:S01]  /*45530*/  IMAD.WIDE R2, R237.reuse, 0x4, R28 ;  /* 0x00000004ed027825 */ /* 0x040fe200078e021c */
[----:B---3--:R1:W-:Y:S03]  /*45540*/  @P4 STG.E [R42.64], R249 ;  /* 0x000000f92a004986 */ /* 0x0083e6000c101908 */
[C---:B------:R-:W-:Y:S01]  /*45550*/  IMAD.WIDE R40, R237.reuse, 0x4, R6 ;  /* 0x00000004ed287825 */ /* 0x040fe200078e0206 */
[----:B-1----:R-:W3:Y:S03]  /*45560*/  LDL.LU R249, [R1+0x104] ;  /* 0x0001040001f97983 */ /* 0x002ee60000300800 */
[----:B------:R-:W-:-:S02]  /*45570*/  IMAD.WIDE R42, R237, 0x4, R4 ;  /* 0x00000004ed2a7825 */ /* 0x000fc400078e0204 */
[----:B------:R-:W2:Y:S04]  /*45580*/  LDL.LU R237, [R1+0x150] ;  /* 0x0001500001ed7983 */ /* 0x000ea80000300800 */
[----:B------:R-:W-:Y:S04]  /*45590*/  @P5 STG.E [R2.64], R241 ;  /* 0x000000f102005986 */ /* 0x000fe8000c101908 */
[----:B------:R-:W-:Y:S04]  /*455a0*/  @P2 STG.E [R40.64], R250 ;  /* 0x000000fa28002986 */ /* 0x000fe8000c101908 */
[----:B------:R1:W-:Y:S04]  /*455b0*/  @P1 STG.E [R42.64], R248 ;  /* 0x000000f82a001986 */ /* 0x0003e8000c101908 */
[----:B-1----:R-:W3:Y:S01]  /*455c0*/  LDL.LU R248, [R1+0xd4] ;  /* 0x0000d40001f87983 */ /* 0x002ee20000300800 */
[----:B------:R-:W-:-:S02]  /*455d0*/  ISETP.LT.AND P6, PT, R211, c[0x0][0x178], !P3 ;  /* 0x00005e00d3007a0c */ /* 0x000fc40005fc1270 */
[----:B------:R-:W-:Y:S01]  /*455e0*/  ISETP.LT.AND P4, PT, R191, c[0x0][0x178], !P3 ;  /* 0x00005e00bf007a0c */ /* 0x000fe20005f81270 */
[----:B------:R-:W-:Y:S01]  /*455f0*/  IMAD.WIDE R2, R236, 0x4, R30 ;  /* 0x00000004ec027825 */ /* 0x000fe200078e021e */
[----:B------:R-:W-:Y:S01]  /*45600*/  ISETP.LT.AND P1, PT, R247, c[0x0][0x178], !P3 ;  /* 0x00005e00f7007a0c */ /* 0x000fe20005f21270 */
[----:B------:R-:W3:Y:S01]  /*45610*/  LDL.LU R250, [R1+0xa4] ;  /* 0x0000a40001fa7983 */ /* 0x000ee20000300800 */
[----:B------:R-:W-:Y:S02]  /*45620*/  ISETP.LT.AND P5, PT, R246, c[0x0][0x178], !P3 ;  /* 0x00005e00f6007a0c */ /* 0x000fe40005fa1270 */
[----:B------:R-:W-:Y:S01]  /*45630*/  IADD3 R42, R195, 0x6, RZ ;  /* 0x00000006c32a7810 */ /* 0x000fe20007ffe0ff */
[----:B------:R-:W-:Y:S01]  /*45640*/  IMAD.WIDE R40, R236, 0x4, R28 ;  /* 0x00000004ec287825 */ /* 0x000fe200078e021c */
[----:B------:R-:W-:Y:S01]  /*45650*/  ISETP.LT.AND P3, PT, R191, c[0x0][0x178], !P0 ;  /* 0x00005e00bf007a0c */ /* 0x000fe20004761270 */
[----:B------:R-:W4:Y:S01]  /*45660*/  LDL.LU R242, [R1+0x160] ;  /* 0x0001600001f27983 */ /* 0x000f220000300800 */
[----:B------:R-:W-:Y:S01]  /*45670*/  ISETP.GE.AND P2, PT, R42, c[0x0][0x17c], PT ;  /* 0x00005f002a007a0c */ /* 0x000fe20003f46270 */
[----:B------:R-:W-:-:S02]  /*45680*/  IMAD.WIDE R42, R236, 0x4, R4 ;  /* 0x00000004ec2a7825 */ /* 0x000fc400078e0204 */
[----:B------:R-:W4:Y:S04]  /*45690*/  LDL.LU R243, [R1+0x130] ;  /* 0x0001300001f37983 */ /* 0x000f280000300800 */
[----:B------:R-:W4:Y:S04]  /*456a0*/  LDL.LU R241, [R1+0x110] ;  /* 0x0001100001f17983 */ /* 0x000f280000300800 */
[----:B--2---:R1:W-:Y:S01]  /*456b0*/  @P6 STG.E [R2.64], R237 ;  /* 0x000000ed02006986 */ /* 0x0043e2000c101908 */
[----:B------:R-:W-:-:S03]  /*456c0*/  ISETP.LT.AND P6, PT, R211, c[0x0][0x178], !P0 ;  /* 0x00005e00d3007a0c */ /* 0x000fc600047c1270 */
[----:B------:R2:W-:Y:S01]  /*456d0*/  @P4 STG.E [R40.64], R244 ;  /* 0x000000f428004986 */ /* 0x0005e2000c101908 */
[C---:B-1----:R-:W-:Y:S01]  /*456e0*/  IMAD.WIDE R2, R236.reuse, 0x4, R6 ;  /* 0x00000004ec027825 */ /* 0x042fe200078e0206 */
[----:B------:R-:W-:-:S04]  /*456f0*/  IADD3 R237, R236, c[0x0][0x198], RZ ;  /* 0x00006600eced7a10 */ /* 0x000fc80007ffe0ff */
[----:B------:R1:W-:Y:S01]  /*45700*/  @P1 STG.E [R2.64], R245 ;  /* 0x000000f502001986 */ /* 0x0003e2000c101908 */
[----:B--2---:R-:W-:-:S03]  /*45710*/  IMAD.WIDE R40, R237, 0x4, R30 ;  /* 0x00000004ed287825 */ /* 0x004fc600078e021e */
[----:B------:R-:W-:Y:S01]  /*45720*/  @P5 STG.E [R42.64], R240 ;  /* 0x000000f02a005986 */ /* 0x000fe2000c101908 */
[----:B------:R-:W-:-:S03]  /*45730*/  ISETP.LT.AND P5, PT, R247, c[0x0][0x178], !P0 ;  /* 0x00005e00f7007a0c */ /* 0x000fc600047a1270 */
[----:B------:R2:W-:Y:S01]  /*45740*/  @P6 STG.E [R40.64], R251 ;  /* 0x000000fb28006986 */ /* 0x0005e2000c101908 */
[----:B-1----:R-:W-:-:S05]  /*45750*/  IMAD.WIDE R2, R237, 0x4, R28 ;  /* 0x00000004ed027825 */ /* 0x002fca00078e021c */
[----:B---3--:R1:W-:Y:S04]  /*45760*/  @P3 STG.E [R2.64], R249 ;  /* 0x000000f902003986 */ /* 0x0083e8000c101908 */
[----:B--2---:R-:W2:Y:S01]  /*45770*/  LDL.LU R251, [R1+0x164] ;  /* 0x0001640001fb7983 */ /* 0x004ea20000300800 */
[----:B-1----:R-:W-:-:S03]  /*45780*/  IMAD.WIDE R2, R237, 0x4, R6 ;  /* 0x00000004ed027825 */ /* 0x002fc600078e0206 */
[----:B------:R-:W3:Y:S04]  /*45790*/  LDL.LU R249, [R1+0x134] ;  /* 0x0001340001f97983 */ /* 0x000ee80000300800 */
[----:B------:R1:W-:Y:S04]  /*457a0*/  @P5 STG.E [R2.64], R248 ;  /* 0x000000f802005986 */ /* 0x0003e8000c101908 */
[----:B-1----:R-:W3:Y:S01]  /*457b0*/  LDL.LU R248, [R1+0x114] ;  /* 0x0001140001f87983 */ /* 0x002ee20000300800 */
[----:B------:R-:W-:Y:S02]  /*457c0*/  ISETP.LT.AND P0, PT, R246, c[0x0][0x178], !P0 ;  /* 0x00005e00f6007a0c */ /* 0x000fe40004701270 */
[----:B------:R-:W-:Y:S01]  /*457d0*/  ISETP.LT.AND P1, PT, R211, c[0x0][0x178], !P2 ;  /* 0x00005e00d3007a0c */ /* 0x000fe20005721270 */
[----:B------:R-:W-:Y:S01]  /*457e0*/  IMAD.WIDE R40, R237, 0x4, R4 ;  /* 0x00000004ed287825 */ /* 0x000fe200078e0204 */
[----:B------:R-:W-:Y:S01]  /*457f0*/  ISETP.LT.AND P3, PT, R191, c[0x0][0x178], !P2 ;  /* 0x00005e00bf007a0c */ /* 0x000fe20005761270 */
[----:B------:R-:W3:Y:S01]  /*45800*/  LDL.LU R240, [R1+0xb8] ;  /* 0x0000b80001f07983 */ /* 0x000ee20000300800 */
[----:B------:R-:W-:-:S02]  /*45810*/  ISETP.LT.AND P6, PT, R247, c[0x0][0x178], !P2 ;  /* 0x00005e00f7007a0c */ /* 0x000fc400057c1270 */
[----:B------:R-:W-:Y:S02]  /*45820*/  IADD3 R42, R195, 0x7, RZ ;  /* 0x00000007c32a7810 */ /* 0x000fe40007ffe0ff */
[----:B------:R-:W-:Y:S02]  /*45830*/  IADD3 R236, R237, c[0x0][0x198], RZ ;  /* 0x00006600edec7a10 */ /* 0x000fe40007ffe0ff */
[----:B------:R-:W-:Y:S01]  /*45840*/  IADD3 R43, R195, 0x8, RZ ;  /* 0x00000008c32b7810 */ /* 0x000fe20007ffe0ff */
[----:B------:R1:W-:Y:S01]  /*45850*/  @P0 STG.E [R40.64], R250 ;  /* 0x000000fa28000986 */ /* 0x0003e2000c101908 */
[----:B------:R-:W-:Y:S01]  /*45860*/  ISETP.GE.AND P4, PT, R42, c[0x0][0x17c], PT ;  /* 0x00005f002a007a0c */ /* 0x000fe20003f86270 */
[----:B------:R-:W-:Y:S01]  /*45870*/  IMAD.WIDE R2, R236, 0x4, R30 ;  /* 0x00000004ec027825 */ /* 0x000fe200078e021e */
[----:B------:R-:W-:Y:S02]  /*45880*/  ISETP.GE.AND P5, PT, R43, c[0x0][0x17c], PT ;  /* 0x00005f002b007a0c */ /* 0x000fe40003fa6270 */
[----:B------:R-:W-:Y:S01]  /*45890*/  ISETP.LT.AND P2, PT, R246, c[0x0][0x178], !P2 ;  /* 0x00005e00f6007a0c */ /* 0x000fe20005741270 */
[C---:B------:R-:W-:Y:S01]  /*458a0*/  IMAD.WIDE R42, R236.reuse, 0x4, R6 ;  /* 0x00000004ec2a7825 */ /* 0x040fe200078e0206 */
[----:B------:R-:W-:Y:S01]  /*458b0*/  ISETP.LT.AND P0, PT, R211, c[0x0][0x178], !P4 ;  /* 0x00005e00d3007a0c */ /* 0x000fe20006701270 */
[----:B----4-:R4:W-:Y:S02]  /*458c0*/  @P1 STG.E [R2.64], R242 ;  /* 0x000000f202001986 */ /* 0x0109e4000c101908 */
[C---:B-1----:R-:W-:Y:S01]  /*458d0*/  IMAD.WIDE R40, R236.reuse, 0x4, R28 ;  /* 0x00000004ec287825 */ /* 0x042fe200078e021c */
[----:B------:R-:W-:Y:S01]  /*458e0*/  IADD3 R237, R236, c[0x0][0x198], RZ ;  /* 0x00006600eced7a10 */ /* 0x000fe20007ffe0ff */
[----:B------:R-:W3:Y:S01]  /*458f0*/  LDL.LU R250, [R1+0x78] ;  /* 0x0000780001fa7983 */ /* 0x000ee20000300800 */
[----:B------:R-:W-:-:S03]  /*45900*/  ISETP.LT.AND P1, PT, R191, c[0x0][0x178], !P4 ;  /* 0x00005e00bf007a0c */ /* 0x000fc60006721270 */
[----:B------:R1:W-:Y:S04]  /*45910*/  @P3 STG.E [R40.64], R243 ;  /* 0x000000f328003986 */ /* 0x0003e8000c101908 */
[----:B------:R1:W-:Y:S01]  /*45920*/  @P6 STG.E [R42.64], R241 ;  /* 0x000000f12a006986 */ /* 0x0003e2000c101908 */
[----:B------:R-:W-:Y:S01]  /*45930*/  ISETP.LT.AND P6, PT, R247, c[0x0][0x178], !P4 ;  /* 0x00005e00f7007a0c */ /* 0x000fe200067c1270 */
[----:B----4-:R-:W-:Y:S01]  /*45940*/  IMAD.WIDE R2, R236, 0x4, R4 ;  /* 0x00000004ec027825 */ /* 0x010fe200078e0204 */
[----:B------:R-:W-:-:S03]  /*45950*/  ISETP.LT.AND P4, PT, R246, c[0x0][0x178], !P4 ;  /* 0x00005e00f6007a0c */ /* 0x000fc60006781270 */
[----:B-1----:R-:W-:Y:S01]  /*45960*/  IMAD.WIDE R40, R237, 0x4, R30 ;  /* 0x00000004ed287825 */ /* 0x002fe200078e021e */
[C---:B------:R-:W-:Y:S01]  /*45970*/  IADD3 R42, R195.reuse, 0x9, RZ ;  /* 0x00000009c32a7810 */ /* 0x040fe20007ffe0ff */
[----:B------:R1:W-:Y:S03]  /*45980*/  @P2 STG.E [R2.64], R239 ;  /* 0x000000ef02002986 */ /* 0x0003e6000c101908 */
[----:B------:R-:W-:Y:S02]  /*45990*/  ISETP.GE.AND P3, PT, R42, c[0x0][0x17c], PT ;  /* 0x00005f002a007a0c */ /* 0x000fe40003f66270 */
[----:B------:R-:W-:-:S04]  /*459a0*/  IADD3 R42, R195, 0xa, RZ ;  /* 0x0000000ac32a7810 */ /* 0x000fc80007ffe0ff */
[----:B------:R-:W-:Y:S01]  /*459b0*/  ISETP.GE.AND P2, PT, R42, c[0x0][0x17c], PT ;  /* 0x00005f002a007a0c */ /* 0x000fe20003f46270 */
[C---:B------:R-:W-:Y:S01]  /*459c0*/  IMAD.WIDE R42, R237.reuse, 0x4, R4 ;  /* 0x00000004ed2a7825 */ /* 0x040fe200078e0204 */
[----:B-1----:R-:W4:Y:S03]  /*459d0*/  LDL.LU R239, [R1+0x13bc] ;  /* 0x0013bc0001ef7983 */ /* 0x002f260000300800 */
[C---:B------:R-:W-:Y:S01]  /*459e0*/  IMAD.WIDE R2, R237.reuse, 0x4, R28 ;  /* 0x00000004ed027825 */ /* 0x040fe200078e021c */
[----:B--2---:R1:W-:Y:S03]  /*459f0*/  @P0 STG.E [R40.64], R251 ;  /* 0x000000fb28000986 */ /* 0x0043e6000c101908 */
[----:B-1----:R-:W-:Y:S01]  /*45a00*/  IMAD.WIDE R40, R237, 0x4, R6 ;  /* 0x00000004ed287825 */ /* 0x002fe200078e0206 */
[----:B---3--:R-:W-:Y:S04]  /*45a10*/  @P1 STG.E [R2.64], R249 ;  /* 0x000000f902001986 */ /* 0x008fe8000c101908 */
[----:B------:R-:W2:Y:S04]  /*45a20*/  LDL.LU R251, [R1+0xbc] ;  /* 0x0000bc0001fb7983 */ /* 0x000ea80000300800 */
[----:B------:R-:W-:Y:S04]  /*45a30*/  @P6 STG.E [R40.64], R248 ;  /* 0x000000f828006986 */ /* 0x000fe8000c101908 */
[----:B------:R1:W-:Y:S04]  /*45a40*/  @P4 STG.E [R42.64], R238 ;  /* 0x000000ee2a004986 */ /* 0x0003e8000c101908 */
[----:B-1----:R-:W3:Y:S01]  /*45a50*/  LDL.LU R238, [R1+0x13b8] ;  /* 0x0013b80001ee7983 */ /* 0x002ee20000300800 */
[----:B------:R-:W-:-:S02]  /*45a60*/  ISETP.LT.AND P0, PT, R211, c[0x0][0x178], !P5 ;  /* 0x00005e00d3007a0c */ /* 0x000fc40006f01270 */
[----:B------:R-:W-:Y:S01]  /*45a70*/  IADD3 R236, R237, c[0x0][0x198], RZ ;  /* 0x00006600edec7a10 */ /* 0x000fe20007ffe0ff */
[----:B------:R-:W2:Y:S01]  /*45a80*/  LDL.LU R249, [R1+0x7c] ;  /* 0x00007c0001f97983 */ /* 0x000ea20000300800 */
[----:B------:R-:W-:Y:S02]  /*45a90*/  ISETP.LT.AND P1, PT, R191, c[0x0][0x178], !P5 ;  /* 0x00005e00bf007a0c */ /* 0x000fe40006f21270 */
[----:B------:R-:W-:Y:S01]  /*45aa0*/  ISETP.LT.AND P6, PT, R247, c[0x0][0x178], !P5 ;  /* 0x00005e00f7007a0c */ /* 0x000fe20006fc1270 */
[----:B------:R-:W-:Y:S01]  /*45ab0*/  IMAD.WIDE R2, R236, 0x4, R30 ;  /* 0x00000004ec027825 */ /* 0x000fe200078e021e */
[----:B------:R-:W-:Y:S01]  /*45ac0*/  ISETP.LT.AND P5, PT, R246, c[0x0][0x178], !P5 ;  /* 0x00005e00f6007a0c */ /* 0x000fe20006fa1270 */
[----:B------:R-:W2:Y:S01]  /*45ad0*/  LDL.LU R248, [R1+0x4c] ;  /* 0x00004c0001f87983 */ /* 0x000ea20000300800 */
[----:B------:R-:W-:Y:S01]  /*45ae0*/  IADD3 R42, R195, 0xb, RZ ;  /* 0x0000000bc32a7810 */ /* 0x000fe20007ffe0ff */
[----:B------:R-:W-:Y:S02]  /*45af0*/  IMAD.WIDE R40, R236, 0x4, R28 ;  /* 0x00000004ec287825 */ /* 0x000fe400078e021c */
[----:B------:R1:W-:Y:S01]  /*45b00*/  @P0 STG.E [R2.64], R240 ;  /* 0x000000f002000986 */ /* 0x0003e2000c101908 */
[----:B------:R-:W-:Y:S01]  /*45b10*/  ISETP.GE.AND P0, PT, R42, c[0x0][0x17c], PT ;  /* 0x00005f002a007a0c */ /* 0x000fe20003f06270 */
[----:B------:R-:W-:-:S02]  /*45b20*/  IMAD.WIDE R42, R236, 0x4, R4 ;  /* 0x00000004ec2a7825 */ /* 0x000fc400078e0204 */
[----:B------:R-:W-:Y:S04]  /*45b30*/  @P1 STG.E [R40.64], R250 ;  /* 0x000000fa28001986 */ /* 0x000fe8000c101908 */
[----:B------:R-:W2:Y:S01]  /*45b40*/  LDL.LU R245, [R1+0xf8] ;  /* 0x0000f80001f57983 */ /* 0x000ea20000300800 */
[----:B-1----:R-:W-:-:S03]  /*45b50*/  IMAD.WIDE R2, R236, 0x4, R6 ;  /* 0x00000004ec027825 */ /* 0x002fc600078e0206 */
[----:B------:R-:W2:Y:S04]  /*45b60*/  LDL.LU R242, [R1+0xc8] ;  /* 0x0000c80001f27983 */ /* 0x000ea80000300800 */
[----:B---3--:R-:W-:Y:S04]  /*45b70*/  @P6 STG.E [R2.64], R238 ;  /* 0x000000ee02006986 */ /* 0x008fe8000c101908 */
[----:B----4-:R1:W-:Y:S04]  /*45b80*/  @P5 STG.E [R42.64], R239 ;  /* 0x000000ef2a005986 */ /* 0x0103e8000c101908 */
[----:B-1----:R-:W3:Y:S01]  /*45b90*/  LDL.LU R239, [R1+0x13b4] ;  /* 0x0013b40001ef7983 */ /* 0x002ee20000300800 */
[----:B------:R-:W-:-:S02]  /*45ba0*/  ISETP.LT.AND P4, PT, R211, c[0x0][0x178], !P3 ;  /* 0x00005e00d3007a0c */ /* 0x000fc40005f81270 */
[----:B------:R-:W-:Y:S01]  /*45bb0*/  IADD3 R237, R236, c[0x0][0x198], RZ ;  /* 0x00006600eced7a10 */ /* 0x000fe20007ffe0ff */
[----:B------:R-:W4:Y:S01]  /*45bc0*/  LDL.LU R243, [R1+0x68] ;  /* 0x0000680001f37983 */ /* 0x000f220000300800 */
[----:B------:R-:W-:-:S03]  /*45bd0*/  ISETP.LT.AND P1, PT, R191, c[0x0][0x178], !P3 ;  /* 0x00005e00bf007a0c */ /* 0x000fc60005f21270 */
[----:B------:R-:W-:Y:S01]  /*45be0*/  IMAD.WIDE R40, R237, 0x4, R30 ;  /* 0x00000004ed287825 */ /* 0x000fe200078e021e */
[----:B------:R-:W-:Y:S01]  /*45bf0*/  ISETP.LT.AND P5, PT, R247, c[0x0][0x178], !P3 ;  /* 0x00005e00f7007a0c */ /* 0x000fe20005fa1270 */
[----:B------:R-:W4:Y:S01]  /*45c00*/  LDL.LU R241, [R1+0x58] ;  /* 0x0000580001f17983 */ /* 0x000f220000300800 */
[----:B------:R-:W-:-:S03]  /*45c10*/  ISETP.LT.AND P3, PT, R246, c[0x0][0x178], !P3 ;  /* 0x00005e00f6007a0c */ /* 0x000fc60005f61270 */
[----:B--2---:R1:W-:Y:S01]  /*45c20*/  @P4 STG.E [R40.64], R251 ;  /* 0x000000fb28004986 */ /* 0x0043e2000c101908 */
[----:B------:R-:W-:-:S03]  /*45c30*/  IMAD.WIDE R2, R237, 0x4, R6 ;  /* 0x00000004ed027825 */ /* 0x000fc600078e0206 */
[----:B------:R-:W2:Y:S01]  /*45c40*/  LDL.LU R250, [R1+0xfc] ;  /* 0x0000fc0001fa7983 */ /* 0x000ea20000300800 */
[----:B------:R-:W-:-:S04]  /*45c50*/  IMAD.WIDE R42, R237, 0x4, R4 ;  /* 0x00000004ed2a7825 */ /* 0x000fc800078e0204 */
[----:B-1----:R-:W-:Y:S01]  /*45c60*/  IMAD.WIDE R40, R237, 0x4, R28 ;  /* 0x00000004ed287825 */ /* 0x002fe200078e021c */
[----:B------:R-:W2:Y:S04]  /*45c70*/  LDL.LU R251, [R1+0xcc] ;  /* 0x0000cc0001fb7983 */ /* 0x000ea80000300800 */
[----:B------:R1:W-:Y:S04]  /*45c80*/  @P1 STG.E [R40.64], R249 ;  /* 0x000000f928001986 */ /* 0x0003e8000c101908 */
[----:B-1----:R-:W2:Y:S04]  /*45c90*/  LDL.LU R249, [R1+0x6c] ;  /* 0x00006c0001f97983 */ /* 0x002ea80000300800 */
[----:B---3--:R-:W-:Y:S04]  /*45ca0*/  @P5 STG.E [R2.64], R239 ;  /* 0x000000ef02005986 */ /* 0x008fe8000c101908 */
[----:B------:R1:W-:Y:S04]  /*45cb0*/  @P3 STG.E [R42.64], R248 ;  /* 0x000000f82a003986 */ /* 0x0003e8000c101908 */
[----:B-1----:R-:W3:Y:S01]  /*45cc0*/  LDL.LU R248, [R1+0x5c] ;  /* 0x00005c0001f87983 */ /* 0x002ee20000300800 */
[----:B------:R-:W-:-:S02]  /*45cd0*/  ISETP.LT.AND P6, PT, R211, c[0x0][0x178], !P2 ;  /* 0x00005e00d3007a0c */ /* 0x000fc400057c1270 */
[----:B------:R-:W-:Y:S01]  /*45ce0*/  ISETP.LT.AND P4, PT, R191, c[0x0][0x178], !P2 ;  /* 0x00005e00bf007a0c */ /* 0x000fe20005781270 */
[----:B------:R-:W3:Y:S01]  /*45cf0*/  LDL.LU R240, [R1+0x158] ;  /* 0x0001580001f07983 */ /* 0x000ee20000300800 */
[----:B------:R-:W-:Y:S02]  /*45d00*/  IADD3 R236, R237, c[0x0][0x198], RZ ;  /* 0x00006600edec7a10 */ /* 0x000fe40007ffe0ff */
[----:B------:R-:W-:-:S03]  /*45d10*/  ISETP.LT.AND P3, PT, R247, c[0x0][0x178], !P2 ;  /* 0x00005e00f7007a0c */ /* 0x000fc60005761270 */
[----:B------:R-:W-:Y:S01]  /*45d20*/  IMAD.WIDE R40, R236, 0x4, R30 ;  /* 0x00000004ec287825 */ /* 0x000fe200078e021e */
[----:B------:R-:W-:-:S03]  /*45d30*/  IADD3 R238, R195, 0xc, RZ ;  /* 0x0000000cc3ee7810 */ /* 0x000fc60007ffe0ff */
[----:B------:R-:W-:Y:S01]  /*45d40*/  IMAD.WIDE R2, R236, 0x4, R28 ;  /* 0x00000004ec027825 */ /* 0x000fe200078e021c */
[----:B------:R1:W-:Y:S01]  /*45d50*/  @P6 STG.E [R40.64], R245 ;  /* 0x000000f528006986 */ /* 0x0003e2000c101908 */
[----:B------:R-:W-:Y:S02]  /*45d60*/  ISETP.LT.AND P2, PT, R246, c[0x0][0x178], !P2 ;  /* 0x00005e00f6007a0c */ /* 0x000fe40005741270 */
[----:B------:R-:W-:Y:S01]  /*45d70*/  ISETP.LT.AND P6, PT, R211, c[0x0][0x178], !P0 ;  /* 0x00005e00d3007a0c */ /* 0x000fe200047c1270 */
[----:B------:R2:W-:Y:S01]  /*45d80*/  @P4 STG.E [R2.64], R242 ;  /* 0x000000f202004986 */ /* 0x0005e2000c101908 */
[----:B------:R-:W-:Y:S02]  /*45d90*/  ISETP.LT.AND P5, PT, R191, c[0x0][0x178], !P0 ;  /* 0x00005e00bf007a0c */ /* 0x000fe400047a1270 */
[----:B------:R-:W-:Y:S02]  /*45da0*/  ISETP.GE.AND P1, PT, R238, c[0x0][0x17c], PT ;  /* 0x00005f00ee007a0c */ /* 0x000fe40003f26270 */
[----:B------:R-:W-:-:S02]  /*45db0*/  ISETP.LT.AND P4, PT, R247, c[0x0][0x178], !P0 ;  /* 0x00005e00f7007a0c */ /* 0x000fc40004781270 */
[C---:B------:R-:W-:Y:S01]  /*45dc0*/  IADD3 R238, R236.reuse, c[0x0][0x198], RZ ;  /* 0x00006600ecee7a10 */ /* 0x040fe20007ffe0ff */
[C---:B-1----:R-:W-:Y:S01]  /*45dd0*/  IMAD.WIDE R40, R236.reuse, 0x4, R4 ;  /* 0x00000004ec287825 */ /* 0x042fe200078e0204 */
[----:B------:R-:W-:Y:S01]  /*45de0*/  IADD3 R239, R195, 0xd, RZ ;  /* 0x0000000dc3ef7810 */ /* 0x000fe20007ffe0ff */
[----:B------:R-:W3:Y:S02]  /*45df0*/  LDL.LU R245, [R1+0x15c] ;  /* 0x00015c0001f57983 */ /* 0x000ee40000300800 */
[----:B--2---:R-:W-:Y:S01]  /*45e00*/  IMAD.WIDE R2, R236, 0x4, R6 ;  /* 0x00000004ec027825 */ /* 0x004fe200078e0206 */
[----:B------:R-:W-:Y:S01]  /*45e10*/  ISETP.LT.AND P0, PT, R246, c[0x0][0x178], !P0 ;  /* 0x00005e00f6007a0c */ /* 0x000fe20004701270 */
[----:B------:R-:W2:Y:S02]  /*45e20*/  LDL.LU R242, [R1+0x10c] ;  /* 0x00010c0001f27983 */ /* 0x000ea40000300800 */
[C---:B------:R-:W-:Y:S02]  /*45e30*/  IMAD.WIDE R42, R238.reuse, 0x4, R30 ;  /* 0x00000004ee2a7825 */ /* 0x040fe400078e021e */
[----:B----4-:R1:W-:Y:S02]  /*45e40*/  @P3 STG.E [R2.64], R243 ;  /* 0x000000f302003986 */ /* 0x0103e4000c101908 */
[----:B------:R-:W-:-:S02]  /*45e50*/  IMAD.WIDE R236, R238, 0x4, R28 ;  /* 0x00000004eeec7825 */ /* 0x000fc400078e021c */
[----:B------:R-:W-:Y:S04]  /*45e60*/  @P2 STG.E [R40.64], R241 ;  /* 0x000000f128002986 */ /* 0x000fe8000c101908 */
[----:B------:R4:W-:Y:S01]  /*45e70*/  @P6 STG.E [R42.64], R250 ;  /* 0x000000fa2a006986 */ /* 0x0009e2000c101908 */
[----:B-1----:R-:W-:-:S03]  /*45e80*/  IMAD.WIDE R2, R238, 0x4, R6 ;  /* 0x00000004ee027825 */ /* 0x002fc600078e0206 */
[----:B------:R-:W-:Y:S04]  /*45e90*/  @P5 STG.E [R236.64], R251 ;  /* 0x000000fbec005986 */ /* 0x000fe8000c101908 */
[----:B------:R1:W-:Y:S01]  /*45ea0*/  @P4 STG.E [R2.64], R249 ;  /* 0x000000f902004986 */ /* 0x0003e2000c101908 */
[----:B------:R-:W-:Y:S02]  /*45eb0*/  ISETP.GE.AND P3, PT, R239, c[0x0][0x17c], PT ;  /* 0x00005f00ef007a0c */ /* 0x000fe40003f66270 */
[C---:B------:R-:W-:Y:S01]  /*45ec0*/  IADD3 R239, R238.reuse, c[0x0][0x198], RZ ;  /* 0x00006600eeef7a10 */ /* 0x040fe20007ffe0ff */
[----:B----4-:R-:W4:Y:S01]  /*45ed0*/  LDL.LU R250, [R1+0xdc] ;  /* 0x0000dc0001fa7983 */ /* 0x010f220000300800 */
[----:B-1----:R-:W-:-:S03]  /*45ee0*/  IMAD.WIDE R2, R238, 0x4, R4 ;  /* 0x00000004ee027825 */ /* 0x002fc600078e0204 */
[----:B------:R-:W2:Y:S04]  /*45ef0*/  LDL.LU R249, [R1+0xac] ;  /* 0x0000ac0001f97983 */ /* 0x000ea80000300800 */
[----:B------:R-:W2:Y:S04]  /*45f00*/  LDL.LU R238, [R1+0xa8] ;  /* 0x0000a80001ee7983 */ /* 0x000ea80000300800 */
[----:B---3--:R1:W-:Y:S04]  /*45f10*/  @P0 STG.E [R2.64], R248 ;  /* 0x000000f802000986 */ /* 0x0083e8000c101908 */
[----:B-1----:R-:W3:Y:S04]  /*45f20*/  LDL.LU R2, [R1+0x108] ;  /* 0x0001080001027983 */ /* 0x002ee80000300800 */
[----:B------:R-:W2:Y:S01]  /*45f30*/  LDL.LU R3, [R1+0xd8] ;  /* 0x0000d80001037983 */ /* 0x000ea20000300800 */
[----:B------:R-:W-:-:S02]  /*45f40*/  ISETP.LT.AND P6, PT, R211, c[0x0][0x178], !P1 ;  /* 0x00005e00d3007a0c */ /* 0x000fc40004fc1270 */
[----:B------:R-:W-:Y:S02]  /*45f50*/  ISETP.LT.AND P5, PT, R191, c[0x0][0x178], !P1 ;  /* 0x00005e00bf007a0c */ /* 0x000fe40004fa1270 */
[----:B------:R-:W-:Y:S01]  /*45f60*/  ISETP.LT.AND P2, PT, R247, c[0x0][0x178], !P1 ;  /* 0x00005e00f7007a0c */ /* 0x000fe20004f41270 */
[----:B------:R-:W-:Y:S01]  /*45f70*/  IMAD.WIDE R40, R239, 0x4, R30 ;  /* 0x00000004ef287825 */ /* 0x000fe200078e021e */
[----:B------:R-:W-:Y:S02]  /*45f80*/  ISETP.LT.AND P4, PT, R246, c[0x0][0x178], !P1 ;  /* 0x00005e00f6007a0c */ /* 0x000fe40004f81270 */
[----:B------:R-:W-:Y:S01]  /*45f90*/  IADD3 R244, R195, 0xe, RZ ;  /* 0x0000000ec3f47810 */ /* 0x000fe20007ffe0ff */
[----:B------:R-:W-:-:S04]  /*45fa0*/  IMAD.WIDE R42, R239, 0x4, R28 ;  /* 0x00000004ef2a7825 */ /* 0x000fc800078e021c */
[----:B------:R-:W-:Y:S01]  /*45fb0*/  IMAD.WIDE R236, R239, 0x4, R6 ;  /* 0x00000004efec7825 */ /* 0x000fe200078e0206 */
[----:B------:R1:W-:Y:S01]  /*45fc0*/  @P6 STG.E [R40.64], R240 ;  /* 0x000000f028006986 */ /* 0x0003e2000c101908 */
[----:B------:R-:W-:-:S03]  /*45fd0*/  ISETP.GE.AND P1, PT, R244, c[0x0][0x17c], PT ;  /* 0x00005f00f4007a0c */ /* 0x000fc60003f26270 */
[----:B------:R-:W4:Y:S04]  /*45fe0*/  LDL.LU R244, [R1+0x138] ;  /* 0x0001380001f47983 */ /* 0x000f280000300800 */
[----:B------:R-:W4:Y:S04]  /*45ff0*/  LDL.LU R243, [R1+0x118] ;  /* 0x0001180001f37983 */ /* 0x000f280000300800 */
[----:B------:R-:W4:Y:S04]  /*46000*/  LDL.LU R241, [R1+0xe8] ;  /* 0x0000e80001f17983 */ /* 0x000f280000300800 */
[----:B------:R-:W4:Y:S04]  /*46010*/  LDL.LU R251, [R1+0x16c] ;  /* 0x00016c0001fb7983 */ /* 0x000f280000300800 */
[----:B------:R-:W4:Y:S04]  /*46020*/  LDL.LU R248, [R1+0x13c] ;  /* 0x00013c0001f87983 */ /* 0x000f280000300800 */
[----:B-1----:R-:W4:Y:S01]  /*46030*/  LDL.LU R240, [R1+0x13b0] ;  /* 0x0013b00001f07983 */ /* 0x002f220000300800 */
[----:B------:R-:W-:-:S02]  /*46040*/  ISETP.LT.AND P0, PT, R191, c[0x0][0x178], !P3 ;  /* 0x00005e00bf007a0c */ /* 0x000fc40005f01270 */
[----:B------:R-:W-:Y:S02]  /*46050*/  ISETP.LT.AND P6, PT, R247, c[0x0][0x178], !P3 ;  /* 0x00005e00f7007a0c */ /* 0x000fe40005fc1270 */
[----:B------:R-:W-:Y:S02]  /*46060*/  IADD3 R40, R239, c[0x0][0x198], RZ ;  /* 0x00006600ef287a10 */ /* 0x000fe40007ffe0ff */
[----:B------:R-:W-:Y:S01]  /*46070*/  IADD3 R41, R195, 0xf, RZ ;  /* 0x0000000fc3297810 */ /* 0x000fe20007ffe0ff */
[----:B---3--:R-:W-:Y:S04]  /*46080*/  @P5 STG.E [R42.64], R2 ;  /* 0x000000022a005986 */ /* 0x008fe8000c101908 */
[----:B--2---:R1:W-:Y:S02]  /*46090*/  @P2 STG.E [R236.64], R3 ;  /* 0x00000003ec002986 */ /* 0x0043e4000c101908 */
[----:B-1----:R-:W-:-:S05]  /*460a0*/  IMAD.WIDE R2, R239, 0x4, R4 ;  /* 0x00000004ef027825 */ /* 0x002fca00078e0204 */
[----:B------:R1:W-:Y:S04]  /*460b0*/  @P4 STG.E [R2.64], R238 ;  /* 0x000000ee02004986 */ /* 0x0003e8000c101908 */
[----:B-1----:R-:W2:Y:S01]  /*460c0*/  LDL.LU R3, [R1+0x168] ;  /* 0x0001680001037983 */ /* 0x002ea20000300800 */
[----:B------:R-:W-:Y:S01]  /*460d0*/  ISETP.LT.AND P5, PT, R211, c[0x0][0x178], !P3 ;  /* 0x00005e00d3007a0c */ /* 0x000fe20005fa1270 */
[----:B------:R-:W-:Y:S01]  /*460e0*/  IMAD.WIDE R238, R40, 0x4, R30 ;  /* 0x0000000428ee7825 */ /* 0x000fe200078e021e */
[----:B------:R-:W-:-:S03]  /*460f0*/  ISETP.LT.AND P3, PT, R246, c[0x0][0x178], !P3 ;  /* 0x00005e00f6007a0c */ /* 0x000fc60005f61270 */
[----:B------:R-:W-:-:S04]  /*46100*/  IMAD.WIDE R236, R40, 0x4, R28 ;  /* 0x0000000428ec7825 */ /* 0x000fc800078e021c */
[----:B------:R-:W-:Y:S01]  /*46110*/  IMAD.WIDE R42, R40, 0x4, R6 ;  /* 0x00000004282a7825 */ /* 0x000fe200078e0206 */
[----:B------:R-:W-:-:S03]  /*46120*/  ISETP.GE.AND P2, PT, R41, c[0x0][0x17c], PT ;  /* 0x00005f0029007a0c */ /* 0x000fc60003f46270 */
[----:B------:R-:W-:Y:S01]  /*46130*/  @P5 STG.E [R238.64], R245 ;  /* 0x000000f5ee005986 */ /* 0x000fe2000c101908 */
[C---:B------:R-:W-:Y:S01]  /*46140*/  IADD3 R2, R40.reuse, c[0x0][0x198], RZ ;  /* 0x0000660028027a10 */ /* 0x040fe20007ffe0ff */
[----:B------:R-:W-:Y:S02]  /*46150*/  IMAD.WIDE R40, R40, 0x4, R4 ;  /* 0x0000000428287825 */ /* 0x000fe400078e0204 */
[----:B------:R-:W-:Y:S04]  /*46160*/  @P0 STG.E [R236.64], R242 ;  /* 0x000000f2ec000986 */ /* 0x000fe8000c101908 */
[----:B----4-:R1:W-:Y:S04]  /*46170*/  @P6 STG.E [R42.64], R250 ;  /* 0x000000fa2a006986 */ /* 0x0103e8000c101908 */
[----:B------:R3:W-:Y:S04]  /*46180*/  @P3 STG.E [R40.64], R249 ;  /* 0x000000f928003986 */ /* 0x0007e8000c101908 */
[----:B-1----:R-:W4:Y:S04]  /*46190*/  LDL.LU R250, [R1+0x11c] ;  /* 0x00011c0001fa7983 */ /* 0x002f280000300800 */
[----:B---3--:R-:W3:Y:S01]  /*461a0*/  LDL.LU R249, [R1+0xec] ;  /* 0x0000ec0001f97983 */ /* 0x008ee20000300800 */
[----:B------:R-:W-:Y:S01]  /*461b0*/  ISETP.LT.AND P4, PT, R211, c[0x0][0x178], !P1 ;  /* 0x00005e00d3007a0c */ /* 0x000fe20004f81270 */
[C---:B------:R-:W-:Y:S01]  /*461c0*/  IMAD.WIDE R238, R2.reuse, 0x4, R30 ;  /* 0x0000000402ee7825 */ /* 0x040fe200078e021e */
[----:B------:R-:W-:Y:S01]  /*461d0*/  ISETP.LT.AND P3, PT, R191, c[0x0][0x178], !P1 ;  /* 0x00005e00bf007a0c */ /* 0x000fe20004f61270 */
[----:B------:R-:W3:Y:S02]  /*461e0*/  LDL.LU R245, [R1+0x1b0] ;  /* 0x0001b00001f57983 */ /* 0x000ee40000300800 */
[----:B------:R-:W-:Y:S01]  /*461f0*/  IMAD.WIDE R42, R2, 0x4, R28 ;  /* 0x00000004022a7825 */ /* 0x000fe200078e021c */
[----:B------:R-:W-:Y:S01]  /*46200*/  ISETP.LT.AND P0, PT, R246, c[0x0][0x178], !P1 ;  /* 0x00005e00f6007a0c */ /* 0x000fe20004f01270 */
[----:B------:R-:W3:Y:S02]  /*46210*/  LDL.LU R242, [R1+0x120] ;  /* 0x0001200001f27983 */ /* 0x000ee40000300800 */
[----:B------:R-:W-:Y:S01]  /*46220*/  IMAD.WIDE R40, R2, 0x4, R6 ;  /* 0x0000000402287825 */ /* 0x000fe200078e0206 */
[----:B------:R-:W-:-:S02]  /*46230*/  ISETP.LT.AND P6, PT, R211, c[0x0][0x178], !P2 ;  /* 0x00005e00d3007a0c */ /* 0x000fc400057c1270 */
[----:B------:R-:W-:Y:S01]  /*46240*/  ISETP.LT.AND P5, PT, R191, c[0x0][0x178], !P2 ;  /* 0x00005e00bf007a0c */ /* 0x000fe200057a1270 */
[----:B--2---:R1:W-:Y:S01]  /*46250*/  @P4 STG.E [R238.64], R3 ;  /* 0x00000003ee004986 */ /* 0x0043e2000c101908 */
[----:B------:R-:W-:-:S03]  /*46260*/  ISETP.LT.AND P4, PT, R247, c[0x0][0x178], !P1 ;  /* 0x00005e00f7007a0c */ /* 0x000fc60004f81270 */
[----:B------:R-:W-:Y:S01]  /*46270*/  @P3 STG.E [R42.64], R244 ;  /* 0x000000f42a003986 */ /* 0x000fe2000c101908 */
[----:B------:R-:W-:Y:S02]  /*46280*/  ISETP.LT.AND P3, PT, R247, c[0x0][0x178], !P2 ;  /* 0x00005e00f7007a0c */ /* 0x000fe40005761270 */
[----:B-1----:R-:W-:-:S07]  /*46290*/  IADD3 R3, R195, 0x10, RZ ;  /* 0x00000010c3037810 */ /* 0x002fce0007ffe0ff */
[----:B------:R1:W-:Y:S01]  /*462a0*/  @P4 STG.E [R40.64], R243 ;  /* 0x000000f328004986 */ /* 0x0003e2000c101908 */
[C---:B------:R-:W-:Y:S02]  /*462b0*/  IADD3 R238, R2.reuse, c[0x0][0x198], RZ ;  /* 0x0000660002ee7a10 */ /* 0x040fe40007ffe0ff */
[----:B------:R-:W-:Y:S01]  /*462c0*/  ISETP.GE.AND P1, PT, R3, c[0x0][0x17c], PT ;  /* 0x00005f0003007a0c */ /* 0x000fe20003f26270 */
[----:B------:R-:W-:Y:S01]  /*462d0*/  IMAD.WIDE R2, R2, 0x4, R4 ;  /* 0x0000000402027825 */ /* 0x000fe200078e0204 */
[----:B-1----:R-:W2:Y:S03]  /*462e0*/  LDL.LU R243, [R1+0x30] ;  /* 0x0000300001f37983 */ /* 0x002ea60000300800 */
[----:B------:R-:W-:Y:S01]  /*462f0*/  IMAD.WIDE R236, R238, 0x4, R30 ;  /* 0x00000004eeec7825 */ /* 0x000fe200078e021e */
[----:B------:R-:W-:Y:S01]  /*46300*/  ISETP.LT.AND P2, PT, R246, c[0x0][0x178], !P2 ;  /* 0x00005e00f6007a0c */ /* 0x000fe20005741270 */
[----:B------:R1:W-:Y:S02]  /*46310*/  @P0 STG.E [R2.64], R241 ;  /* 0x000000f102000986 */ /* 0x0003e4000c101908 */
[----:B------:R-:W-:-:S02]  /*46320*/  IMAD.WIDE R42, R238, 0x4, R28 ;  /* 0x00000004ee2a7825 */ /* 0x000fc400078e021c */
[----:B------:R3:W-:Y:S02]  /*46330*/  @P6 STG.E [R236.64], R251 ;  /* 0x000000fbec006986 */ /* 0x0007e4000c101908 */
[C---:B------:R-:W-:Y:S02]  /*46340*/  IMAD.WIDE R40, R238.reuse, 0x4, R4 ;  /* 0x00000004ee287825 */ /* 0x040fe400078e0204 */
[----:B-1----:R-:W2:Y:S02]  /*46350*/  LDL.LU R241, [R1+0x10] ;  /* 0x0000100001f17983 */ /* 0x002ea40000300800 */
[----:B------:R-:W-:Y:S02]  /*46360*/  IMAD.WIDE R2, R238, 0x4, R6 ;  /* 0x00000004ee027825 */ /* 0x000fe400078e0206 */
[----:B---3--:R-:W3:Y:S04]  /*46370*/  LDL.LU R251, [R1+0x1b4] ;  /* 0x0001b40001fb7983 */ /* 0x008ee80000300800 */
[----:B------:R1:W-:Y:S04]  /*46380*/  @P5 STG.E [R42.64], R248 ;  /* 0x000000f82a005986 */ /* 0x0003e8000c101908 */
[----:B----4-:R4:W-:Y:S04]  /*46390*/  @P3 STG.E [R2.64], R250 ;  /* 0x000000fa02003986 */ /* 0x0109e8000c101908 */
[----:B-1----:R-:W3:Y:S04]  /*463a0*/  LDL.LU R248, [R1+0x124] ;  /* 0x0001240001f87983 */ /* 0x002ee80000300800 */
[----:B----4-:R-:W4:Y:S04]  /*463b0*/  LDL.LU R250, [R1+0x34] ;  /* 0x0000340001fa7983 */ /* 0x010f280000300800 */
[----:B------:R1:W-:Y:S04]  /*463c0*/  @P2 STG.E [R40.64], R249 ;  /* 0x000000f928002986 */ /* 0x0003e8000c101908 */
[----:B-1----:R-:W4:Y:S01]  /*463d0*/  LDL.LU R249, [R1+0x14] ;  /* 0x0000140001f97983 */ /* 0x002f220000300800 */
[----:B------:R-:W-:-:S02]  /*463e0*/  ISETP.LT.AND P5, PT, R211, c[0x0][0x178], !P1 ;  /* 0x00005e00d3007a0c */ /* 0x000fc40004fa1270 */
[----:B------:R-:W-:Y:S02]  /*463f0*/  ISETP.LT.AND P0, PT, R191, c[0x0][0x178], !P1 ;  /* 0x00005e00bf007a0c */ /* 0x000fe40004f01270 */
[----:B------:R-:W-:Y:S02]  /*46400*/  ISETP.LT.AND P4, PT, R247, c[0x0][0x178], !P1 ;  /* 0x00005e00f7007a0c */ /* 0x000fe40004f81270 */
[----:B------:R-:W-:Y:S02]  /*46410*/  IADD3 R237, R238, c[0x0][0x198], RZ ;  /* 0x00006600eeed7a10 */ /* 0x000fe40007ffe0ff */
[----:B------:R-:W-:-:S03]  /*46420*/  IADD3 R236, R195, 0x11, RZ ;  /* 0x00000011c3ec7810 */ /* 0x000fc60007ffe0ff */
[----:B------:R-:W-:Y:S01]  /*46430*/  IMAD.WIDE R42, R237, 0x4, R30 ;  /* 0x00000004ed2a7825 */ /* 0x000fe200078e021e */
[----:B------:R-:W-:Y:S02]  /*46440*/  IADD3 R239, R195, 0x12, RZ ;  /* 0x00000012c3ef7810 */ /* 0x000fe40007ffe0ff */
[----:B------:R-:W-:Y:S01]  /*46450*/  ISETP.GE.AND P6, PT, R236, c[0x0][0x17c], PT ;  /* 0x00005f00ec007a0c */ /* 0x000fe20003fc6270 */
[C---:B------:R-:W-:Y:S01]  /*46460*/  IMAD.WIDE R40, R237.reuse, 0x4, R28 ;  /* 0x00000004ed287825 */ /* 0x040fe200078e021c */
[----:B------:R-:W-:Y:S03]  /*46470*/  @P5 STG.E [R42.64], R245 ;  /* 0x000000f52a005986 */ /* 0x000fe6000c101908 */
[----:B------:R-:W-:Y:S01]  /*46480*/  IMAD.WIDE R2, R237, 0x4, R6 ;  /* 0x00000004ed027825 */ /* 0x000fe200078e0206 */
[----:B------:R-:W-:Y:S01]  /*46490*/  ISETP.LT.AND P1, PT, R246, c[0x0][0x178], !P1 ;  /* 0x00005e00f6007a0c */ /* 0x000fe20004f21270 */
[----:B------:R1:W-:Y:S01]  /*464a0*/  @P0 STG.E [R40.64], R242 ;  /* 0x000000f228000986 */ /* 0x0003e2000c101908 */
[----:B------:R-:W-:-:S02]  /*464b0*/  ISETP.LT.AND P2, PT, R211, c[0x0][0x178], !P6 ;  /* 0x00005e00d3007a0c */ /* 0x000fc40007741270 */
[----:B------:R-:W-:Y:S02]  /*464c0*/  IADD3 R238, R195, 0x13, RZ ;  /* 0x00000013c3ee7810 */ /* 0x000fe40007ffe0ff */
[----:B------:R-:W-:Y:S02]  /*464d0*/  ISETP.GE.AND P3, PT, R239, c[0x0][0x17c], PT ;  /* 0x00005f00ef007a0c */ /* 0x000fe40003f66270 */
[----:B------:R-:W4:Y:S01]  /*464e0*/  LDL.LU R239, [R1+0x180] ;  /* 0x0001800001ef7983 */ /* 0x000f220000300800 */
[----:B------:R-:W-:Y:S02]  /*464f0*/  IADD3 R236, R237, c[0x0][0x198], RZ ;  /* 0x00006600edec7a10 */ /* 0x000fe40007ffe0ff */
[----:B------:R-:W-:Y:S02]  /*46500*/  ISETP.LT.AND P5, PT, R191, c[0x0][0x178], !P6 ;  /* 0x00005e00bf007a0c */ /* 0x000fe400077a1270 */
[----:B------:R-:W-:Y:S01]  /*46510*/  ISETP.GE.AND P0, PT, R238, c[0x0][0x17c], PT ;  /* 0x00005f00ee007a0c */ /* 0x000fe20003f06270 */
[----:B-1----:R-:W-:-:S04]  /*46520*/  IMAD.WIDE R40, R236, 0x4, R30 ;  /* 0x00000004ec287825 */ /* 0x002fc800078e021e */
[----:B------:R-:W-:Y:S01]  /*46530*/  IMAD.WIDE R42, R236, 0x4, R28 ;  /* 0x00000004ec2a7825 */ /* 0x000fe200078e021c */
[----:B--2---:R1:W-:Y:S01]  /*46540*/  @P4 STG.E [R2.64], R243 ;  /* 0x000000f302004986 */ /* 0x0043e2000c101908 */
[----:B------:R-:W-:Y:S02]  /*46550*/  ISETP.LT.AND P4, PT, R247, c[0x0][0x178], !P6 ;  /* 0x00005e00f7007a0c */ /* 0x000fe40007781270 */
[----:B-1----:R-:W-:Y:S02]  /*46560*/  IMAD.WIDE R2, R237, 0x4, R4 ;  /* 0x00000004ed027825 */ /* 0x002fe400078e0204 */
[----:B------:R-:W2:Y:S04]  /*46570*/  LDL.LU R237, [R1+0x230] ;  /* 0x0002300001ed7983 */ /* 0x000ea80000300800 */
[----:B------:R-:W2:Y:S01]  /*46580*/  LDL.LU R238, [R1+0x1c0] ;  /* 0x0001c00001ee7983 */ /* 0x000ea20000300800 */
[----:B------:R-:W-:-:S03]  /*46590*/  ISETP.LT.AND P6, PT, R246, c[0x0][0x178], !P6 ;  /* 0x00005e00f6007a0c */ /* 0x000fc600077c1270 */
[----:B------:R1:W-:Y:S04]  /*465a0*/  @P1 STG.E [R2.64], R241 ;  /* 0x000000f102001986 */ /* 0x0003e8000c101908 */
[----:B---3--:R3:W-:Y:S04]  /*465b0*/  @P2 STG.E [R40.64], R251 ;  /* 0x000000fb28002986 */ /* 0x0087e8000c101908 */
[----:B------:R-:W2:Y:S01]  /*465c0*/  LDL.LU R244, [R1+0x80] ;  /* 0x0000800001f47983 */ /* 0x000ea20000300800 */
[----:B-1----:R-:W-:-:S03]  /*465d0*/  IMAD.WIDE R2, R236, 0x4, R6 ;  /* 0x00000004ec027825 */ /* 0x002fc600078e0206 */
[----:B---3--:R-:W3:Y:S01]  /*465e0*/  LDL.LU R251, [R1+0x234] ;  /* 0x0002340001fb7983 */ /* 0x008ee20000300800 */
[----:B------:R-:W-:-:S03]  /*465f0*/  IMAD.WIDE R40, R236, 0x4, R4 ;  /* 0x00000004ec287825 */ /* 0x000fc600078e0204 */
[----:B------:R1:W-:Y:S04]  /*46600*/  @P5 STG.E [R42.64], R248 ;  /* 0x000000f82a005986 */ /* 0x0003e8000c101908 */
[----:B----4-:R4:W-:Y:S04]  /*46610*/  @P4 STG.E [R2.64], R250 ;  /* 0x000000fa02004986 */ /* 0x0109e8000c101908 */
[----:B-1----:R-:W3:Y:S04]  /*46620*/  LDL.LU R248, [R1+0x1c4] ;  /* 0x0001c40001f87983 */ /* 0x002ee80000300800 */
[----:B----4-:R-:W4:Y:S04]  /*46630*/  LDL.LU R250, [R1+0x184] ;  /* 0x0001840001fa7983 */ /* 0x010f280000300800 */
[----:B------:R1:W-:Y:S04]  /*46640*/  @P6 STG.E [R40.64], R249 ;  /* 0x000000f928006986 */ /* 0x0003e8000c101908 */
[----:B-1----:R-:W4:Y:S01]  /*46650*/  LDL.LU R249, [R1+0x84] ;  /* 0x0000840001f97983 */ /* 0x002f220000300800 */
[----:B------:R-:W-:-:S02]  /*46660*/  ISETP.LT.AND P5, PT, R211, c[0x0][0x178], !P3 ;  /* 0x00005e00d3007a0c */ /* 0x000fc40005fa1270 */
[----:B------:R-:W-:Y:S01]  /*46670*/  IADD3 R42, R195, 0x14, RZ ;  /* 0x00000014c32a7810 */ /* 0x000fe20007ffe0ff */
[----:B------:R-:W4:Y:S01]  /*46680*/  LDL.LU R245, [R1+0x2a0] ;  /* 0x0002a00001f57983 */ /* 0x000f220000300800 */
[----:B------:R-:W-:Y:S02]  /*46690*/  ISETP.LT.AND P1, PT, R191, c[0x0][0x178], !P3 ;  /* 0x00005e00bf007a0c */ /* 0x000fe40005f21270 */
[----:B------:R-:W-:Y:S01]  /*466a0*/  IADD3 R236, R236, c[0x0][0x198], RZ ;  /* 0x00006600ecec7a10 */ /* 0x000fe20007ffe0ff */
[----:B------:R-:W4:Y:S01]  /*466b0*/  LDL.LU R242, [R1+0x290] ;  /* 0x0002900001f27983 */ /* 0x000f220000300800 */
[----:B------:R-:W-:Y:S02]  /*466c0*/  ISETP.LT.AND P2, PT, R247, c[0x0][0x178], !P3 ;  /* 0x00005e00f7007a0c */ /* 0x000fe40005f41270 */
[----:B------:R-:W-:Y:S01]  /*466d0*/  ISETP.GE.AND P4, PT, R42, c[0x0][0x17c], PT ;  /* 0x00005f002a007a0c */ /* 0x000fe20003f86270 */
[----:B------:R-:W-:Y:S01]  /*466e0*/  IMAD.WIDE R42, R236, 0x4, R30 ;  /* 0x00000004ec2a7825 */ /* 0x000fe200078e021e */
[----:B------:R-:W-:Y:S01]  /*466f0*/  ISETP.LT.AND P3, PT, R246, c[0x0][0x178], !P3 ;  /* 0x00005e00f6007a0c */ /* 0x000fe20005f61270 */
[----:B------:R-:W4:Y:S01]  /*46700*/  LDL.LU R243, [R1+0x1f0] ;  /* 0x0001f00001f37983 */ /* 0x000f220000300800 */
[----:B------:R-:W-:Y:S01]  /*46710*/  ISETP.LT.AND P6, PT, R211, c[0x0][0x178], !P0 ;  /* 0x00005e00d3007a0c */ /* 0x000fe200047c1270 */
[----:B------:R-:W-:-:S02]  /*46720*/  IMAD.WIDE R2, R236, 0x4, R28 ;  /* 0x00000004ec027825 */ /* 0x000fc400078e021c */
[----:B------:R-:W4:Y:S02]  /*46730*/  LDL.LU R241, [R1+0x1a0] ;  /* 0x0001a00001f17983 */ /* 0x000f240000300800 */
[----:B------:R-:W-:Y:S02]  /*46740*/  IMAD.WIDE R40, R236, 0x4, R6 ;  /* 0x00000004ec287825 */ /* 0x000fe400078e0206 */
[----:B--2---:R1:W-:Y:S01]  /*46750*/  @P5 STG.E [R42.64], R237 ;  /* 0x000000ed2a005986 */ /* 0x0043e2000c101908 */
[----:B------:R-:W-:-:S03]  /*46760*/  ISETP.LT.AND P5, PT, R191, c[0x0][0x178], !P0 ;  /* 0x00005e00bf007a0c */ /* 0x000fc600047a1270 */
[----:B------:R2:W-:Y:S01]  /*46770*/  @P1 STG.E [R2.64], R238 ;  /* 0x000000ee02001986 */ /* 0x0005e2000c101908 */
[----:B------:R-:W-:-:S03]  /*46780*/  ISETP.LT.AND P1, PT, R247, c[0x0][0x178], !P0 ;  /* 0x00005e00f7007a0c */ /* 0x000fc60004721270 */
[----:B------:R2:W-:Y:S01]  /*46790*/  @P2 STG.E [R40.64], R239 ;  /* 0x000000ef28002986 */ /* 0x0005e2000c101908 */
[C---:B-1----:R-:W-:Y:S01]  /*467a0*/  IADD3 R237, R236.reuse, c[0x0][0x198], RZ ;  /* 0x00006600eced7a10 */ /* 0x042fe20007ffe0ff */
[----:B--2---:R-:W-:-:S04]  /*467b0*/  IMAD.WIDE R2, R236, 0x4, R4 ;  /* 0x00000004ec027825 */ /* 0x004fc800078e0204 */
[C---:B------:R-:W-:Y:S01]  /*467c0*/  IMAD.WIDE R40, R237.reuse, 0x4, R30 ;  /* 0x00000004ed287825 */ /* 0x040fe200078e021e */
[----:B------:R-:W-:Y:S01]  /*467d0*/  @P3 STG.E [R2.64], R244 ;  /* 0x000000f402003986 */ /* 0x000fe2000c101908 */
[----:B------:R-:W-:Y:S02]  /*467e0*/  ISETP.LT.AND P0, PT, R246, c[0x0][0x178], !P0 ;  /* 0x00005e00f6007a0c */ /* 0x000fe40004701270 */
[C---:B------:R-:W-:Y:S01]  /*467f0*/  IMAD.WIDE R42, R237.reuse, 0x4, R28 ;  /* 0x00000004ed2a7825 */ /* 0x040fe200078e021c */
[----:B---3--:R1:W-:Y:S04]  /*46800*/  @P6 STG.E [R40.64], R251 ;  /* 0x000000fb28006986 */ /* 0x0083e8000c101908 */
[----:B-1----:R-:W2:Y:S01]  /*46810*/  LDL.LU R251, [R1+0x2a4] ;  /* 0x0002a40001fb7983 */ /* 0x002ea20000300800 */
[----:B------:R-:W-:-:S03]  /*46820*/  IMAD.WIDE R40, R237, 0x4, R6 ;  /* 0x00000004ed287825 */ /* 0x000fc600078e0206 */
[----:B------:R1:W-:Y:S01]  /*46830*/  @P5 STG.E [R42.64], R248 ;  /* 0x000000f82a005986 */ /* 0x0003e2000c101908 */
[----:B------:R-:W-:-:S03]  /*46840*/  IMAD.WIDE R2, R237, 0x4, R4 ;  /* 0x00000004ed027825 */ /* 0x000fc600078e0204 */
[----:B----4-:R3:W-:Y:S04]  /*46850*/  @P1 STG.E [R40.64], R250 ;  /* 0x000000fa28001986 */ /* 0x0107e8000c101908 */
[----:B-1----:R-:W4:Y:S04]  /*46860*/  LDL.LU R248, [R1+0x294] ;  /* 0x0002940001f87983 */ /* 0x002f280000300800 */
[----:B---3--:R-:W3:Y:S04]  /*46870*/  LDL.LU R250, [R1+0x1f4] ;  /* 0x0001f40001fa7983 */ /* 0x008ee80000300800 */
[----:B------:R1:W-:Y:S04]  /*46880*/  @P0 STG.E [R2.64], R249 ;  /* 0x000000f902000986 */ /* 0x0003e8000c101908 */
[----:B-1----:R-:W3:Y:S01]  /*46890*/  LDL.LU R249, [R1+0x1a4] ;  /* 0x0001a40001f97983 */ /* 0x002ee20000300800 */
[----:B------:R-:W-:-:S02]  /*468a0*/  ISETP.LT.AND P6, PT, R211, c[0x0][0x178], !P4 ;  /* 0x00005e00d3007a0c */ /* 0x000fc400067c1270 */
[----:B------:R-:W-:Y:S01]  /*468b0*/  ISETP.LT.AND P3, PT, R191, c[0x0][0x178], !P4 ;  /* 0x00005e00bf007a0c */ /* 0x000fe20006761270 */
[----:B------:R-:W3:Y:S01]  /*468c0*/  LDL.LU R239, [R1+0x2b0] ;  /* 0x0002b00001ef7983 */ /* 0x000ee20000300800 */
[----:B------:R-:W-:Y:S02]  /*468d0*/  IADD3 R236, R237, c[0x0][0x198], RZ ;  /* 0x00006600edec7a10 */ /* 0x000fe40007ffe0ff */
[----:B------:R-:W-:Y:S02]  /*468e0*/  IADD3 R238, R195, 0x15, RZ ;  /* 0x00000015c3ee7810 */ /* 0x000fe40007ffe0ff */
[----:B------:R-:W-:Y:S01]  /*468f0*/  ISETP.LT.AND P5, PT, R247, c[0x0][0x178], !P4 ;  /* 0x00005e00f7007a0c */ /* 0x000fe200067a1270 */
[----:B------:R-:W-:Y:S01]  /*46900*/  IMAD.WIDE R42, R236, 0x4, R30 ;  /* 0x00000004ec2a7825 */ /* 0x000fe200078e021e */
[----:B------:R-:W-:Y:S02]  /*46910*/  ISETP.GE.AND P2, PT, R238, c[0x0][0x17c], PT ;  /* 0x00005f00ee007a0c */ /* 0x000fe40003f46270 */
[----:B------:R-:W-:Y:S01]  /*46920*/  ISETP.LT.AND P4, PT, R246, c[0x0][0x178], !P4 ;  /* 0x00005e00f6007a0c */ /* 0x000fe20006781270 */
[C---:B------:R-:W-:Y:S01]  /*46930*/  IMAD.WIDE R40, R236.reuse, 0x4, R28 ;  /* 0x00000004ec287825 */ /* 0x040fe200078e021c */
[----:B------:R-:W-:Y:S01]  /*46940*/  ISETP.LT.AND P0, PT, R211, c[0x0][0x178], !P2 ;  /* 0x00005e00d3007a0c */ /* 0x000fe20005701270 */
[----:B------:R1:W-:Y:S02]  /*46950*/  @P6 STG.E [R42.64], R245 ;  /* 0x000000f52a006986 */ /* 0x0003e4000c101908 */
[----:B------:R-:W-:-:S02]  /*46960*/  IMAD.WIDE R2, R236, 0x4, R6 ;  /* 0x00000004ec027825 */ /* 0x000fc400078e0206 */
[----:B------:R1:W-:Y:S01]  /*46970*/  @P3 STG.E [R40.64], R242 ;  /* 0x000000f228003986 */ /* 0x0003e2000c101908 */
[----:B------:R-:W-:Y:S02]  /*46980*/  ISETP.LT.AND P3, PT, R191, c[0x0][0x178], !P2 ;  /* 0x00005e00bf007a0c */ /* 0x000fe40005761270 */
[----:B------:R-:W-:Y:S01]  /*46990*/  ISETP.LT.AND P6, PT, R247, c[0x0][0x178], !P2 ;  /* 0x00005e00f7007a0c */ /* 0x000fe200057c1270 */
[C---:B-1----:R-:W-:Y:S01]  /*469a0*/  IMAD.WIDE R42, R236.reuse, 0x4, R4 ;  /* 0x00000004ec2a7825 */ /* 0x042fe200078e0204 */
[----:B------:R-:W-:Y:S01]  /*469b0*/  IADD3 R236, R236, c[0x0][0x198], RZ ;  /* 0x00006600ecec7a10 */ /* 0x000fe20007ffe0ff */
[----:B------:R1:W-:Y:S01]  /*469c0*/  @P5 STG.E [R2.64], R243 ;  /* 0x000000f302005986 */ /* 0x0003e2000c101908 */
[----:B------:R-:W-:-:S03]  /*469d0*/  ISETP.LT.AND P2, PT, R246, c[0x0][0x178], !P2 ;  /* 0x00005e00f6007a0c */ /* 0x000fc60005741270 */
[----:B------:R1:W-:Y:S01]  /*469e0*/  @P4 STG.E [R42.64], R241 ;  /* 0x000000f12a004986 */ /* 0x0003e2000c101908 */
[----:B------:R-:W-:-:S04]  /*469f0*/  IMAD.WIDE R40, R236, 0x4, R28 ;  /* 0x00000004ec287825 */ /* 0x000fc800078e021c */
[C---:B-1----:R-:W-:Y:S01]  /*46a00*/  IMAD.WIDE R2, R236.reuse, 0x4, R30 ;  /* 0x00000004ec027825 */ /* 0x042fe200078e021e */
[----:B------:R-:W3:Y:S04]  /*46a10*/  LDL.LU R241, [R1+0x1e0] ;  /* 0x0001e00001f17983 */ /* 0x000ee80000300800 */
[----:B--2---:R1:W-:Y:S02]  /*46a20*/  @P0 STG.E [R2.64], R251 ;  /* 0x000000fb02000986 */ /* 0x0043e4000c101908 */
[C---:B-1----:R-:W-:Y:S02]  /*46a30*/  IMAD.WIDE R2, R236.reuse, 0x4, R6 ;  /* 0x00000004ec027825 */ /* 0x042fe400078e0206 */
[----:B------:R-:W2:Y:S04]  /*46a40*/  LDL.LU R251, [R1+0x2b4] ;  /* 0x0002b40001fb7983 */ /* 0x000ea80000300800 */
[----:B----4-:R1:W-:Y:S04]  /*46a50*/  @P3 STG.E [R40.64], R248 ;  /* 0x000000f828003986 */ /* 0x0103e8000c101908 */
[----:B---3--:R3:W-:Y:S04]  /*46a60*/  @P6 STG.E [R2.64], R250 ;  /* 0x000000fa02006986 */ /* 0x0087e8000c101908 */
[----:B-1----:R-:W4:Y:S01]  /*46a70*/  LDL.LU R248, [R1+0x264] ;  /* 0x0002640001f87983 */ /* 0x002f220000300800 */
[----:B------:R-:W-:-:S03]  /*46a80*/  IMAD.WIDE R40, R236, 0x4, R4 ;  /* 0x00000004ec287825 */ /* 0x000fc600078e0204 */
[----:B---3--:R-:W3:Y:S04]  /*46a90*/  LDL.LU R3, [R1+0x2c0] ;  /* 0x0002c00001037983 */ /* 0x008ee80000300800 */
[----:B------:R1:W-:Y:S04]  /*46aa0*/  @P2 STG.E [R40.64], R249 ;  /* 0x000000f928002986 */ /* 0x0003e8000c101908 */
[----:B-1----:R-:W2:Y:S01]  /*46ab0*/  LDL.LU R41, [R1+0x260] ;  /* 0x0002600001297983 */ /* 0x002ea20000300800 */
[C---:B------:R-:W-:Y:S02]  /*46ac0*/  IADD3 R238, R195.reuse, 0x16, RZ ;  /* 0x00000016c3ee7810 */ /* 0x040fe40007ffe0ff */
[----:B------:R-:W-:Y:S01]  /*46ad0*/  IADD3 R42, R195, 0x17, RZ ;  /* 0x00000017c32a7810 */ /* 0x000fe20007ffe0ff */
[----:B------:R-:W4:Y:S01]  /*46ae0*/  LDL.LU R249, [R1+0x1e4] ;  /* 0x0001e40001f97983 */ /* 0x000f220000300800 */
[----:B------:R-:W-:-:S02]  /*46af0*/  ISETP.GE.AND P1, PT, R238, c[0x0][0x17c], PT ;  /* 0x00005f00ee007a0c */ /* 0x000fc40003f26270 */
[----:B------:R-:W-:Y:S01]  /*46b00*/  ISETP.GE.AND P0, PT, R42, c[0x0][0x17c], PT ;  /* 0x00005f002a007a0c */ /* 0x000fe20003f06270 */
[----:B------:R-:W4:Y:S01]  /*46b10*/  LDL.LU R244, [R1+0x1b8] ;  /* 0x0001b80001f47983 */ /* 0x000f220000300800 */
[----:B------:R-:W-:Y:S02]  /*46b20*/  ISETP.LT.AND P4, PT, R211, c[0x0][0x178], !P1 ;  /* 0x00005e00d3007a0c */ /* 0x000fe40004f81270 */
[----:B------:R-:W-:Y:S01]  /*46b30*/  IADD3 R238, R236, c[0x0][0x198], RZ ;  /* 0x00006600ecee7a10 */ /* 0x000fe20007ffe0ff */
[----:B------:R-:W4:Y:S01]  /*46b40*/  LDL.LU R245, [R1+0x128] ;  /* 0x0001280001f57983 */ /* 0x000f220000300800 */
[----:B------:R-:W-:Y:S02]  /*46b50*/  ISETP.LT.AND P5, PT, R191, c[0x0][0x178], !P1 ;  /* 0x00005e00bf007a0c */ /* 0x000fe40004fa1270 */
[----:B------:R-:W-:Y:S01]  /*46b60*/  ISETP.LT.AND P3, PT, R247, c[0x0][0x178], !P1 ;  /* 0x00005e00f7007a0c */ /* 0x000fe20004f61270 */
[C---:B------:R-:W-:Y:S01]  /*46b70*/  IMAD.WIDE R42, R238.reuse, 0x4, R30 ;  /* 0x00000004ee2a7825 */ /* 0x040fe200078e021e */
[----:B------:R-:W4:Y:S03]  /*46b80*/  LDL.LU R242, [R1+0x38] ;  /* 0x0000380001f27983 */ /* 0x000f260000300800 */
[C---:B------:R-:W-:Y:S01]  /*46b90*/  IMAD.WIDE R236, R238.reuse, 0x4, R28 ;  /* 0x00000004eeec7825 */ /* 0x040fe200078e021c */
[----:B------:R-:W4:Y:S04]  /*46ba0*/  LDL.LU R243, [R1+0x18] ;  /* 0x0000180001f37983 */ /* 0x000f280000300800 */
[----:B------:R-:W4:Y:S04]  /*46bb0*/  LDL.LU R250, [R1+0x1bc] ;  /* 0x0001bc0001fa7983 */ /* 0x000f280000300800 */
[----:B---3--:R1:W-:Y:S04]  /*46bc0*/  @P4 STG.E [R42.64], R3 ;  /* 0x000000032a004986 */ /* 0x0083e8000c101908 */
[----:B------:R3:W-:Y:S01]  /*46bd0*/  @P5 STG.E [R236.64], R239 ;  /* 0x000000efec005986 */ /* 0x0007e2000c101908 */
[C---:B-1----:R-:W-:Y:S01]  /*46be0*/  IMAD.WIDE R2, R238.reuse, 0x4, R6 ;  /* 0x00000004ee027825 */ /* 0x042fe200078e0206 */
[----:B---3--:R-:W-:-:S04]  /*46bf0*/  IADD3 R239, R238, c[0x0][0x198], RZ ;  /* 0x00006600eeef7a10 */ /* 0x008fc80007ffe0ff */
[----:B--2---:R1:W-:Y:S02]  /*46c00*/  @P3 STG.E [R2.64], R41 ;  /* 0x0000002902003986 */ /* 0x0043e4000c101908 */
[----:B-1----:R-:W-:Y:S02]  /*46c10*/  IMAD.WIDE R2, R238, 0x4, R4 ;  /* 0x00000004ee027825 */ /* 0x002fe400078e0204 */
[----:B------:R-:W2:Y:S01]  /*46c20*/  LDL.LU R238, [R1+0x2c4] ;  /* 0x0002c40001ee7983 */ /* 0x000ea20000300800 */
[----:B------:R-:W-:Y:S02]  /*46c30*/  ISETP.LT.AND P2, PT, R246, c[0x0][0x178], !P1 ;  /* 0x00005e00f6007a0c */ /* 0x000fe40004f41270 */
[----:B------:R-:W-:Y:S02]  /*46c40*/  ISETP.LT.AND P4, PT, R211, c[0x0][0x178], !P0 ;  /* 0x00005e00d3007a0c */ /* 0x000fe40004781270 */
[----:B------:R-:W-:Y:S02]  /*46c50*/  ISETP.LT.AND P5, PT, R191, c[0x0][0x178], !P0 ;  /* 0x00005e00bf007a0c */ /* 0x000fe400047a1270 */
[----:B------:R-:W-:-:S02]  /*46c60*/  ISETP.LT.AND P6, PT, R247, c[0x0][0x178], !P0 ;  /* 0x00005e00f7007a0c */ /* 0x000fc400047c1270 */
[C---:B------:R-:W-:Y:S02]  /*46c70*/  IADD3 R40, R195.reuse, 0x18, RZ ;  /* 0x00000018c3287810 */ /* 0x040fe40007ffe0ff */
[----:B------:R-:W-:Y:S02]  /*46c80*/  IADD3 R42, R195, 0x19, RZ ;  /* 0x00000019c32a7810 */ /* 0x000fe40007ffe0ff */
[----:B------:R-:W-:Y:S01]  /*46c90*/  ISETP.GE.AND P1, PT, R40, c[0x0][0x17c], PT ;  /* 0x00005f0028007a0c */ /* 0x000fe20003f26270 */
[C---:B------:R-:W-:Y:S01]  /*46ca0*/  IMAD.WIDE R40, R239.reuse, 0x4, R30 ;  /* 0x00000004ef287825 */ /* 0x040fe200078e021e */
[----:B------:R-:W-:Y:S02]  /*46cb0*/  ISETP.GE.AND P3, PT, R42, c[0x0][0x17c], PT ;  /* 0x00005f002a007a0c */ /* 0x000fe40003f66270 */
[----:B------:R-:W-:Y:S01]  /*46cc0*/  ISETP.LT.AND P0, PT, R246, c[0x0][0x178], !P0 ;  /* 0x00005e00f6007a0c */ /* 0x000fe20004701270 */
[C---:B------:R-:W-:Y:S01]  /*46cd0*/  IMAD.WIDE R42, R239.reuse, 0x4, R28 ;  /* 0x00000004ef2a7825 */ /* 0x040fe200078e021c */
[----:B------:R1:W-:Y:S03]  /*46ce0*/  @P2 STG.E [R2.64], R241 ;  /* 0x000000f102002986 */ /* 0x0003e6000c101908 */
[C---:B------:R-:W-:Y:S01]  /*46cf0*/  IMAD.WIDE R236, R239.reuse, 0x4, R6 ;  /* 0x00000004efec7825 */ /* 0x040fe200078e0206 */
[----:B-1----:R-:W3:Y:S04]  /*46d00*/  LDL.LU R241, [R1+0x13ac] ;  /* 0x0013ac0001f17983 */ /* 0x002ee80000300800 */
[----:B--2---:R-:W-:Y:S04]  /*46d10*/  @P4 STG.E [R40.64], R238 ;  /* 0x000000ee28004986 */ /* 0x004fe8000c101908 */
[----:B------:R1:W-:Y:S04]  /*46d20*/  @P5 STG.E [R42.64], R251 ;  /* 0x000000fb2a005986 */ /* 0x0003e8000c101908 */
[----:B----4-:R2:W-:Y:S04]  /*46d30*/  @P6 STG.E [R236.64], R248 ;  /* 0x000000f8ec006986 */ /* 0x0105e8000c101908 */
[----:B-1----:R-:W4:Y:S01]  /*46d40*/  LDL.LU R251, [R1+0x12c] ;  /* 0x00012c0001fb7983 */ /* 0x002f220000300800 */
[----:B------:R-:W-:-:S03]  /*46d50*/  IMAD.WIDE R42, R239, 0x4, R4 ;  /* 0x00000004ef2a7825 */ /* 0x000fc600078e0204 */
[----:B--2---:R-:W2:Y:S04]  /*46d60*/  LDL.LU R248, [R1+0x3c] ;  /* 0x00003c0001f87983 */ /* 0x004ea80000300800 */
[----:B------:R1:W-:Y:S04]  /*46d70*/  @P0 STG.E [R42.64], R249 ;  /* 0x000000f92a000986 */ /* 0x0003e8000c101908 */
[----:B-1----:R-:W3:Y:S01]  /*46d80*/  LDL.LU R249, [R1+0x1c] ;  /* 0x00001c0001f97983 */ /* 0x002ee20000300800 */
[----:B------:R-:W-:Y:S02]  /*46d90*/  ISETP.LT.AND P4, PT, R211, c[0x0][0x178], !P1 ;  /* 0x00005e00d3007a0c */ /* 0x000fe40004f81270 */
[----:B------:R-:W-:-:S02]  /*46da0*/  ISETP.LT.AND P6, PT, R191, c[0x0][0x178], !P1 ;  /* 0x00005e00bf007a0c */ /* 0x000fc40004fc1270 */
[----:B------:R-:W-:Y:S02]  /*46db0*/  IADD3 R237, R239, c[0x0][0x198], RZ ;  /* 0x00006600efed7a10 */ /* 0x000fe40007ffe0ff */
[----:B------:R-:W-:-:S03]  /*46dc0*/  ISETP.LT.AND P2, PT, R247, c[0x0][0x178], !P1 ;  /* 0x00005e00f7007a0c */ /* 0x000fc60004f41270 */
[----:B------:R-:W-:Y:S01]  /*46dd0*/  IMAD.WIDE R2, R237, 0x4, R30 ;  /* 0x00000004ed027825 */ /* 0x000fe200078e021e */
[----:B------:R-:W-:-:S03]  /*46de0*/  ISETP.LT.AND P1, PT, R246, c[0x0][0x178], !P1 ;  /* 0x00005e00f6007a0c */ /* 0x000fc60004f21270 */
[----:B------:R-:W-:Y:S01]  /*46df0*/  IMAD.WIDE R40, R237, 0x4, R28 ;  /* 0x00000004ed287825 */ /* 0x000fe200078e021c */
[----:B------:R-:W-:Y:S01]  /*46e00*/  IADD3 R236, R195, 0x1a, RZ ;  /* 0x0000001ac3ec7810 */ /* 0x000fe20007ffe0ff */
[----:B------:R1:W-:Y:S01]  /*46e10*/  @P4 STG.E [R2.64], R244 ;  /* 0x000000f402004986 */ /* 0x0003e2000c101908 */
[----:B------:R-:W-:-:S03]  /*46e20*/  ISETP.LT.AND P5, PT, R211, c[0x0][0x178], !P3 ;  /* 0x00005e00d3007a0c */ /* 0x000fc60005fa1270 */
[----:B------:R1:W-:Y:S01]  /*46e30*/  @P6 STG.E [R40.64], R245 ;  /* 0x000000f528006986 */ /* 0x0003e2000c101908 */
[----:B------:R-:W-:Y:S02]  /*46e40*/  ISETP.LT.AND P6, PT, R191, c[0x0][0x178], !P3 ;  /* 0x00005e00bf007a0c */ /* 0x000fe40005fc1270 */
[----:B------:R-:W-:Y:S02]  /*46e50*/  ISETP.GE.AND P0, PT, R236, c[0x0][0x17c], PT ;  /* 0x00005f00ec007a0c */ /* 0x000fe40003f06270 */
[----:B------:R-:W-:Y:S02]  /*46e60*/  ISETP.LT.AND P4, PT, R247, c[0x0][0x178], !P3 ;  /* 0x00005e00f7007a0c */ /* 0x000fe40005f81270 */
[C---:B------:R-:W-:Y:S01]  /*46e70*/  IADD3 R236, R237.reuse, c[0x0][0x198], RZ ;  /* 0x00006600edec7a10 */ /* 0x040fe20007ffe0ff */
[----:B-1----:R-:W-:-:S04]  /*46e80*/  IMAD.WIDE R2, R237, 0x4, R6 ;  /* 0x00000004ed027825 */ /* 0x002fc800078e0206 */
[----:B------:R-:W-:Y:S01]  /*46e90*/  IMAD.WIDE R40, R237, 0x4, R4 ;  /* 0x00000004ed287825 */ /* 0x000fe200078e0204 */
[----:B------:R1:W-:Y:S01]  /*46ea0*/  @P2 STG.E [R2.64], R242 ;  /* 0x000000f202002986 */ /* 0x0003e2000c101908 */
[----:B------:R-:W-:Y:S02]  /*46eb0*/  ISETP.LT.AND P3, PT, R246, c[0x0][0x178], !P3 ;  /* 0x00005e00f6007a0c */ /* 0x000fe40005f61270 */
[----:B------:R-:W-:Y:S01]  /*46ec0*/  IMAD.WIDE R42, R236, 0x4, R30 ;  /* 0x00000004ec2a7825 */ /* 0x000fe200078e021e */
[----:B------:R1:W-:Y:S01]  /*46ed0*/  @P1 STG.E [R40.64], R243 ;  /* 0x000000f328001986 */ /* 0x0003e2000c101908 */
[----:B------:R-:W-:-:S03]  /*46ee0*/  IADD3 R238, R195, 0x1c, RZ ;  /* 0x0000001cc3ee7810 */ /* 0x000fc60007ffe0ff */
[----:B------:R-:W-:Y:S01]  /*46ef0*/  @P5 STG.E [R42.64], R250 ;  /* 0x000000fa2a005986 */ /* 0x000fe2000c101908 */
[----:B-1----:R-:W-:-:S04]  /*46f00*/  IMAD.WIDE R2, R236, 0x4, R28 ;  /* 0x00000004ec027825 */ /* 0x002fc800078e021c */
[C---:B------:R-:W-:Y:S01]  /*46f10*/  IMAD.WIDE R40, R236.reuse, 0x4, R6 ;  /* 0x00000004ec287825 */ /* 0x040fe200078e0206 */
[----:B------:R-:W-:Y:S01]  /*46f20*/  IADD3 R237, R236, c[0x0][0x198], RZ ;  /* 0x00006600eced7a10 */ /* 0x000fe20007ffe0ff */
[----:B----4-:R1:W-:Y:S04]  /*46f30*/  @P6 STG.E [R2.64], R251 ;  /* 0x000000fb02006986 */ /* 0x0103e8000c101908 */
[----:B--2---:R2:W-:Y:S01]  /*46f40*/  @P4 STG.E [R40.64], R248 ;  /* 0x000000f828004986 */ /* 0x0045e2000c101908 */
[----:B------:R-:W-:-:S03]  /*46f50*/  ISETP.GE.AND P4, PT, R238, c[0x0][0x17c], PT ;  /* 0x00005f00ee007a0c */ /* 0x000fc60003f86270 */
[----:B-1----:R-:W4:Y:S01]  /*46f60*/  LDL.LU R251, [R1+0x88] ;  /* 0x0000880001fb7983 */ /* 0x002f220000300800 */
[----:B------:R-:W-:-:S03]  /*46f70*/  IMAD.WIDE R2, R236, 0x4, R4 ;  /* 0x00000004ec027825 */ /* 0x000fc600078e0204 */
[----:B--2---:R-:W2:Y:S04]  /*46f80*/  LDL.LU R248, [R1+0x23c] ;  /* 0x00023c0001f87983 */ /* 0x004ea80000300800 */
[----:B------:R-:W2:Y:S04]  /*46f90*/  LDL.LU R242, [R1+0x1cc] ;  /* 0x0001cc0001f27983 */ /* 0x000ea80000300800 */
[----:B------:R-:W2:Y:S04]  /*46fa0*/  LDL.LU R243, [R1+0x18c] ;  /* 0x00018c0001f37983 */ /* 0x000ea80000300800 */
[----:B------:R-:W2:Y:S04]  /*46fb0*/  LDL.LU R250, [R1+0x8c] ;  /* 0x00008c0001fa7983 */ /* 0x000ea80000300800 */
[----:B------:R-:W2:Y:S04]  /*46fc0*/  LDL.LU R236, [R1+0x188] ;  /* 0x0001880001ec7983 */ /* 0x000ea80000300800 */
[----:B------:R-:W2:Y:S04]  /*46fd0*/  LDL.LU R238, [R1+0x1c8] ;  /* 0x0001c80001ee7983 */ /* 0x000ea80000300800 */
[----:B---3--:R1:W-:Y:S04]  /*46fe0*/  @P3 STG.E [R2.64], R249 ;  /* 0x000000f902003986 */ /* 0x0083e8000c101908 */
[----:B-1----:R-:W3:Y:S01]  /*46ff0*/  LDL.LU R3, [R1+0x238] ;  /* 0x0002380001037983 */ /* 0x002ee20000300800 */
[----:B------:R-:W-:-:S02]  /*47000*/  ISETP.LT.AND P2, PT, R211, c[0x0][0x178], !P0 ;  /* 0x00005e00d3007a0c */ /* 0x000fc40004741270 */
[----:B------:R-:W-:Y:S02]  /*47010*/  ISETP.LT.AND P5, PT, R191, c[0x0][0x178], !P0 ;  /* 0x00005e00bf007a0c */ /* 0x000fe400047a1270 */
[----:B------:R-:W-:Y:S02]  /*47020*/  IADD3 R42, R195, 0x1b, RZ ;  /* 0x0000001bc32a7810 */ /* 0x000fe40007ffe0ff */
[----:B------:R-:W-:Y:S01]  /*47030*/  ISETP.LT.AND P6, PT, R247, c[0x0][0x178], !P0 ;  /* 0x00005e00f7007a0c */ /* 0x000fe200047c1270 */
[C---:B------:R-:W-:Y:S01]  /*47040*/  IMAD.WIDE R40, R237.reuse, 0x4, R30 ;  /* 0x00000004ed287825 */ /* 0x040fe200078e021e */
[----:B------:R-:W-:Y:S01]  /*47050*/  ISETP.GE.AND P1, PT, R42, c[0x0][0x17c], PT ;  /* 0x00005f002a007a0c */ /* 0x000fe20003f26270 */
[----:B------:R-:W4:Y:S02]  /*47060*/  LDL.LU R249, [R1+0x2a8] ;  /* 0x0002a80001f97983 */ /* 0x000f240000300800 */
[----:B------:R-:W-:Y:S01]  /*47070*/  IMAD.WIDE R42, R237, 0x4, R28 ;  /* 0x00000004ed2a7825 */ /* 0x000fe200078e021c */
[----:B------:R-:W-:Y:S01]  /*47080*/  ISETP.LT.AND P0, PT, R246, c[0x0][0x178], !P0 ;  /* 0x00005e00f6007a0c */ /* 0x000fe20004701270 */
[----:B------:R-:W4:Y:S01]  /*47090*/  LDL.LU R239, [R1+0x1f8] ;  /* 0x0001f80001ef7983 */ /* 0x000f220000300800 */
[----:B------:R-:W-:-:S03]  /*470a0*/  ISETP.LT.AND P3, PT, R191, c[0x0][0x178], !P1 ;  /* 0x00005e00bf007a0c */ /* 0x000fc60004f61270 */
[----:B------:R-:W4:Y:S04]  /*470b0*/  LDL.LU R244, [R1+0x1a8] ;  /* 0x0001a80001f47983 */ /* 0x000f280000300800 */
[----:B------:R-:W4:Y:S04]  /*470c0*/  LDL.LU R245, [R1+0x2ac] ;  /* 0x0002ac0001f57983 */ /* 0x000f280000300800 */
[----:B---3--:R1:W-:Y:S01]  /*470d0*/  @P2 STG.E [R40.64], R3 ;  /* 0x0000000328002986 */ /* 0x0083e2000c101908 */
[----:B------:R-:W-:-:S03]  /*470e0*/  ISETP.LT.AND P2, PT, R247, c[0x0][0x178], !P1 ;  /* 0x00005e00f7007a0c */ /* 0x000fc60004f41270 */
[----:B--2---:R2:W-:Y:S01]  /*470f0*/  @P5 STG.E [R42.64], R238 ;  /* 0x000000ee2a005986 */ /* 0x0045e2000c101908 */
[----:B------:R-:W-:Y:S02]  /*47100*/  ISETP.LT.AND P5, PT, R211, c[0x0][0x178], !P1 ;  /* 0x00005e00d3007a0c */ /* 0x000fe40004fa1270 */
[----:B------:R-:W-:Y:S01]  /*47110*/  ISETP.LT.AND P1, PT, R246, c[0x0][0x178], !P1 ;  /* 0x00005e00f6007a0c */ /* 0x000fe20004f21270 */
[----:B-1----:R-:W-:Y:S01]  /*47120*/  IMAD.WIDE R2, R237, 0x4, R6 ;  /* 0x00000004ed027825 */ /* 0x002fe200078e0206 */
[----:B------:R-:W-:Y:S02]  /*47130*/  IADD3 R40, R195, 0x1d, RZ ;  /* 0x0000001dc3287810 */ /* 0x000fe40007ffe0ff */
[----:B--2---:R-:W-:Y:S02]  /*47140*/  IADD3 R238, R237, c[0x0][0x198], RZ ;  /* 0x00006600edee7a10 */ /* 0x004fe40007ffe0ff */
[----:B------:R1:W-:Y:S01]  /*47150*/  @P6 STG.E [R2.64], R236 ;  /* 0x000000ec02006986 */ /* 0x0003e2000c101908 */
[----:B------:R-:W-:-:S02]  /*47160*/  ISETP.GE.AND P6, PT, R40, c[0x0][0x17c], PT ;  /* 0x00005f0028007a0c */ /* 0x000fc40003fc6270 */
[----:B------:R-:W-:-:S04]  /*47170*/  IMAD.WIDE R40, R238, 0x4, R28 ;  /* 0x00000004ee287825 */ /* 0x000fc800078e021c */
[----:B-1----:R-:W-:-:S04]  /*47180*/  IMAD.WIDE R236, R237, 0x4, R4 ;  /* 0x00000004edec7825 */ /* 0x002fc800078e0204 */
[C---:B------:R-:W-:Y:S01]  /*47190*/  IMAD.WIDE R2, R238.reuse, 0x4, R30 ;  /* 0x00000004ee027825 */ /* 0x040fe200078e021e */
[----:B----4-:R1:W-:Y:S03]  /*471a0*/  @P0 STG.E [R236.64], R251 ;  /* 0x000000fbec000986 */ /* 0x0103e6000c101908 */
[C---:B------:R-:W-:Y:S01]  /*471b0*/  IMAD.WIDE R42, R238.reuse, 0x4, R6 ;  /* 0x00000004ee2a7825 */ /* 0x040fe200078e0206 */
[----:B------:R2:W-:Y:S04]  /*471c0*/  @P5 STG.E [R2.64], R248 ;  /* 0x000000f802005986 */ /* 0x0005e8000c101908 */
[----:B------:R-:W-:Y:S01]  /*471d0*/  @P3 STG.E [R40.64], R242 ;  /* 0x000000f228003986 */ /* 0x000fe2000c101908 */
[----:B-1----:R-:W-:-:S03]  /*471e0*/  IMAD.WIDE R236, R238, 0x4, R4 ;  /* 0x00000004eeec7825 */ /* 0x002fc600078e0204 */
[----:B------:R-:W3:Y:S04]  /*471f0*/  LDL.LU R251, [R1+0x13a8] ;  /* 0x0013a80001fb7983 */ /* 0x000ee80000300800 */
[----:B------:R-:W-:Y:S04]  /*47200*/  @P2 STG.E [R42.64], R243 ;  /* 0x000000f32a002986 */ /* 0x000fe8000c101908 */
[----:B--2---:R-:W2:Y:S04]  /*47210*/  LDL.LU R248, [R1+0x13a4] ;  /* 0x0013a40001f87983 */ /* 0x004ea80000300800 */
[----:B------:R1:W-:Y:S04]  /*47220*/  @P1 STG.E [R236.64], R250 ;  /* 0x000000faec001986 */ /* 0x0003e8000c101908 */
[----:B-1----:R-:W4:Y:S04]  /*47230*/  LDL.LU R237, [R1+0x298] ;  /* 0x0002980001ed7983 */ /* 0x002f280000300800 */
[----:B------:R-:W2:Y:S04]  /*47240*/  LDL.LU R242, [R1+0x29c] ;  /* 0x00029c0001f27983 */ /* 0x000ea80000300800 */
[----:B------:R-:W2:Y:S04]  /*47250*/  LDL.LU R243, [R1+0x1fc] ;  /* 0x0001fc0001f37983 */ /* 0x000ea80000300800 */
[----:B------:R-:W2:Y:S01]  /*47260*/  LDL.LU R250, [R1+0x1ac] ;  /* 0x0001ac0001fa7983 */ /* 0x000ea20000300800 */
[----:B------:R-:W-:-:S02]  /*47270*/  ISETP.LT.AND P2, PT, R211, c[0x0][0x178], !P4 ;  /* 0x00005e00d3007a0c */ /* 0x000fc40006741270 */
[----:B------:R-:W-:Y:S02]  /*47280*/  ISETP.LT.AND P3, PT, R191, c[0x0][0x178], !P4 ;  /* 0x00005e00bf007a0c */ /* 0x000fe40006761270 */
[----:B------:R-:W-:Y:S02]  /*47290*/  IADD3 R238, R238, c[0x0][0x198], RZ ;  /* 0x00006600eeee7a10 */ /* 0x000fe40007ffe0ff */
[----:B------:R-:W-:Y:S02]  /*472a0*/  ISETP.LT.AND P1, PT, R247, c[0x0][0x178], !P4 ;  /* 0x00005e00f7007a0c */ /* 0x000fe40006721270 */
[----:B------:R-:W-:Y:S02]  /*472b0*/  IADD3 R2, R195, 0x1e, RZ ;  /* 0x0000001ec3027810 */ /* 0x000fe40007ffe0ff */
[----:B------:R-:W-:Y:S01]  /*472c0*/  ISETP.LT.AND P4, PT, R246, c[0x0][0x178], !P4 ;  /* 0x00005e00f6007a0c */ /* 0x000fe20006781270 */
[----:B------:R-:W-:Y:S01]  /*472d0*/  IMAD.WIDE R42, R238, 0x4, R30 ;  /* 0x00000004ee2a7825 */ /* 0x000fe200078e021e */
[----:B------:R-:W-:-:S02]  /*472e0*/  ISETP.LT.AND P5, PT, R211, c[0x0][0x178], !P6 ;  /* 0x00005e00d3007a0c */ /* 0x000fc400077a1270 */
[----:B------:R-:W-:Y:S01]  /*472f0*/  ISETP.GE.AND P0, PT, R2, c[0x0][0x17c], PT ;  /* 0x00005f0002007a0c */ /* 0x000fe20003f06270 */
[C---:B------:R-:W-:Y:S01]  /*47300*/  IMAD.WIDE R2, R238.reuse, 0x4, R28 ;  /* 0x00000004ee027825 */ /* 0x040fe200078e021c */
[C---:B------:R-:W-:Y:S01]  /*47310*/  IADD3 R236, R238.reuse, c[0x0][0x198], RZ ;  /* 0x00006600eeec7a10 */ /* 0x040fe20007ffe0ff */
[----:B------:R1:W-:Y:S02]  /*47320*/  @P2 STG.E [R42.64], R249 ;  /* 0x000000f92a002986 */ /* 0x0003e4000c101908 */
[----:B------:R-:W-:-:S04]  /*47330*/  IMAD.WIDE R40, R238, 0x4, R6 ;  /* 0x00000004ee287825 */ /* 0x000fc800078e0206 */
[----:B-1----:R-:W-:Y:S01]  /*47340*/  IMAD.WIDE R42, R238, 0x4, R4 ;  /* 0x00000004ee2a7825 */ /* 0x002fe200078e0204 */
[----:B------:R-:W3:Y:S04]  /*47350*/  LDL.LU R249, [R1+0x13a0] ;  /* 0x0013a00001f97983 */ /* 0x000ee80000300800 */
[----:B----4-:R1:W-:Y:S01]  /*47360*/  @P3 STG.E [R2.64], R237 ;  /* 0x000000ed02003986 */ /* 0x0103e2000c101908 */
[----:B------:R-:W-:-:S03]  /*47370*/  ISETP.LT.AND P3, PT, R247, c[0x0][0x178], !P6 ;  /* 0x00005e00f7007a0c */ /* 0x000fc60007761270 */
[----:B------:R-:W-:Y:S01]  /*47380*/  @P1 STG.E [R40.64], R239 ;  /* 0x000000ef28001986 */ /* 0x000fe2000c101908 */
[----:B------:R-:W-:-:S03]  /*47390*/  ISETP.LT.AND P1, PT, R191, c[0x0][0x178], !P6 ;  /* 0x00005e00bf007a0c */ /* 0x000fc60007721270 */
[----:B------:R4:W-:Y:S01]  /*473a0*/  @P4 STG.E [R42.64], R244 ;  /* 0x000000f42a004986 */ /* 0x0009e2000c101908 */
[----:B-1----:R-:W-:-:S05]  /*473b0*/  IMAD.WIDE R2, R236, 0x4, R30 ;  /* 0x00000004ec027825 */ /* 0x002fca00078e021e */
[----:B------:R1:W-:Y:S01]  /*473c0*/  @P5 STG.E [R2.64], R245 ;  /* 0x000000f502005986 */ /* 0x0003e2000c101908 */
[----:B------:R-:W-:Y:S02]  /*473d0*/  ISETP.LT.AND P5, PT, R246, c[0x0][0x178], !P6 ;  /* 0x00005e00f6007a0c */ /* 0x000fe400077a1270 */
[----:B----4-:R-:W-:Y:S01]  /*473e0*/  IADD3 R42, R195, 0x1f, RZ ;  /* 0x0000001fc32a7810 */ /* 0x010fe20007ffe0ff */
[C---:B------:R-:W-:Y:S01]  /*473f0*/  IMAD.WIDE R40, R236.reuse, 0x4, R28 ;  /* 0x00000004ec287825 */ /* 0x040fe200078e021c */
[----:B------:R-:W-:Y:S02]  /*47400*/  IADD3 R237, R236, c[0x0][0x198], RZ ;  /* 0x00006600eced7a10 */ /* 0x000fe40007ffe0ff */
[----:B------:R-:W-:Y:S01]  /*47410*/  ISETP.GE.AND P2, PT, R42, c[0x0][0x17c], PT ;  /* 0x00005f002a007a0c */ /* 0x000fe20003f46270 */
[C---:B------:R-:W-:Y:S01]  /*47420*/  IMAD.WIDE R42, R236.reuse, 0x4, R4 ;  /* 0x00000004ec2a7825 */ /* 0x040fe200078e0204 */
[----:B--2---:R2:W-:Y:S03]  /*47430*/  @P1 STG.E [R40.64], R242 ;  /* 0x000000f228001986 */ /* 0x0045e6000c101908 */
[----:B-1----:R-:W-:-:S02]  /*47440*/  IMAD.WIDE R2, R236, 0x4, R6 ;  /* 0x00000004ec027825 */ /* 0x002fc400078e0206 */
[----:B------:R-:W4:Y:S04]  /*47450*/  LDL.LU R236, [R1+0x1e8] ;  /* 0x0001e80001ec7983 */ /* 0x000f280000300800 */
[----:B------:R1:W-:Y:S04]  /*47460*/  @P3 STG.E [R2.64], R243 ;  /* 0x000000f302003986 */ /* 0x0003e8000c101908 */
[----:B--2---:R-:W2:Y:S04]  /*47470*/  LDL.LU R242, [R1+0x2cc] ;  /* 0x0002cc0001f27983 */ /* 0x004ea80000300800 */
[----:B------:R-:W2:Y:S04]  /*47480*/  LDL.LU R238, [R1+0x2bc] ;  /* 0x0002bc0001ee7983 */ /* 0x000ea80000300800 */
[----:B-1----:R-:W2:Y:S04]  /*47490*/  LDL.LU R243, [R1+0x26c] ;  /* 0x00026c0001f37983 */ /* 0x002ea80000300800 */
[----:B------:R1:W-:Y:S04]  /*474a0*/  @P5 STG.E [R42.64], R250 ;  /* 0x000000fa2a005986 */ /* 0x0003e8000c101908 */
[----:B-1----:R-:W2:Y:S04]  /*474b0*/  LDL.LU R42, [R1+0x2c8] ;  /* 0x0002c800012a7983 */ /* 0x002ea80000300800 */
[----:B------:R-:W3:Y:S01]  /*474c0*/  LDL.LU R43, [R1+0x2b8] ;  /* 0x0002b800012b7983 */ /* 0x000ee20000300800 */
[----:B------:R-:W-:-:S02]  /*474d0*/  ISETP.LT.AND P6, PT, R211, c[0x0][0x178], !P0 ;  /* 0x00005e00d3007a0c */ /* 0x000fc400047c1270 */
[----:B------:R-:W-:Y:S01]  /*474e0*/  ISETP.LT.AND P4, PT, R191, c[0x0][0x178], !P0 ;  /* 0x00005e00bf007a0c */ /* 0x000fe20004781270 */
[C---:B------:R-:W-:Y:S01]  /*474f0*/  IMAD.WIDE R40, R237.reuse, 0x4, R30 ;  /* 0x00000004ed287825 */ /* 0x040fe200078e021e */
[----:B------:R-:W4:Y:S03]  /*47500*/  LDL.LU R250, [R1+0x1ec] ;  /* 0x0001ec0001fa7983 */ /* 0x000f260000300800 */
[----:B------:R-:W-:Y:S01]  /*47510*/  IMAD.WIDE R2, R237, 0x4, R28 ;  /* 0x00000004ed027825 */ /* 0x000fe200078e021c */
[----:B------:R-:W4:Y:S04]  /*47520*/  LDL.LU R239, [R1+0x2f0] ;  /* 0x0002f00001ef7983 */ /* 0x000f280000300800 */
[----:B------:R-:W4:Y:S04]  /*47530*/  LDL.LU R244, [R1+0x140] ;  /* 0x0001400001f47983 */ /* 0x000f280000300800 */
[----:B------:R-:W4:Y:S04]  /*47540*/  LDL.LU R245, [R1] ;  /* 0x0000000001f57983 */ /* 0x000f280000300800 */
[----:B--2---:R1:W-:Y:S04]  /*47550*/  @P6 STG.E [R40.64], R42 ;  /* 0x0000002a28006986 */ /* 0x0043e8000c101908 */
[----:B---3--:R2:W-:Y:S01]  /*47560*/  @P4 STG.E [R2.64], R43 ;  /* 0x0000002b02004986 */ /* 0x0085e2000c101908 */
[----:B-1----:R-:W-:-:S04]  /*47570*/  IADD3 R42, R195, 0x20, RZ ;  /* 0x00000020c32a7810 */ /* 0x002fc80007ffe0ff */
[----:B------:R-:W-:Y:S02]  /*47580*/  ISETP.GE.AND P4, PT, R42, c[0x0][0x17c], PT ;  /* 0x00005f002a007a0c */ /* 0x000fe40003f86270 */
[----:B------:R-:W3:Y:S01]  /*47590*/  LDL.LU R42, [R1+0x268] ;  /* 0x00026800012a7983 */ /* 0x000ee20000300800 */
[----:B------:R-:W-:Y:S02]  /*475a0*/  ISETP.LT.AND P5, PT, R247, c[0x0][0x178], !P0 ;  /* 0x00005e00f7007a0c */ /* 0x000fe400047a1270 */
[----:B------:R-:W-:Y:S02]  /*475b0*/  ISETP.LT.AND P0, PT, R246, c[0x0][0x178], !P0 ;  /* 0x00005e00f6007a0c */ /* 0x000fe40004701270 */
[----:B------:R-:W-:Y:S01]  /*475c0*/  ISETP.LT.AND P1, PT, R211, c[0x0][0x178], !P2 ;  /* 0x00005e00d3007a0c */ /* 0x000fe20005721270 */
[----:B--2---:R-:W-:Y:S01]  /*475d0*/  IMAD.WIDE R2, R237, 0x4, R6 ;  /* 0x00000004ed027825 */ /* 0x004fe200078e0206 */
[----:B------:R-:W-:-:S03]  /*475e0*/  ISETP.LT.AND P3, PT, R191, c[0x0][0x178], !P2 ;  /* 0x00005e00bf007a0c */ /* 0x000fc60005761270 */
[C---:B------:R-:W-:Y:S01]  /*475f0*/  IMAD.WIDE R40, R237.reuse, 0x4, R4 ;  /* 0x00000004ed287825 */ /* 0x040fe200078e0204 */
[----:B------:R-:W-:Y:S02]  /*47600*/  IADD3 R237, R237, c[0x0][0x198], RZ ;  /* 0x00006600eded7a10 */ /* 0x000fe40007ffe0ff */
[----:B------:R-:W-:Y:S02]  /*47610*/  ISETP.LT.AND P6, PT, R247, c[0x0][0x178], !P2 ;  /* 0x00005e00f7007a0c */ /* 0x000fe400057c1270 */
[----:B------:R-:W-:Y:S02]  /*47620*/  ISETP.LT.AND P2, PT, R246, c[0x0][0x178], !P2 ;  /* 0x00005e00f6007a0c */ /* 0x000fe40005741270 */
[----:B------:R-:W-:Y:S01]  /*47630*/  IADD3 R43, R195, 0x21, RZ ;  /* 0x00000021c32b7810 */ /* 0x000fe20007ffe0ff */
[----:B---3--:R1:W-:Y:S03]  /*47640*/  @P5 STG.E [R2.64], R42 ;  /* 0x0000002a02005986 */ /* 0x0083e6000c101908 */
[----:B------:R-:W-:Y:S01]  /*47650*/  ISETP.GE.AND P5, PT, R43, c[0x0][0x17c], PT ;  /* 0x00005f002b007a0c */ /* 0x000fe20003fa6270 */
[----:B----4-:R2:W-:Y:S01]  /*47660*/  @P0 STG.E [R40.64], R236 ;  /* 0x000000ec28000986 */ /* 0x0105e2000c101908 */
[----:B-1----:R-:W-:-:S04]  /*47670*/  IMAD.WIDE R2, R237, 0x4, R30 ;  /* 0x00000004ed027825 */ /* 0x002fc800078e021e */
[C---:B--2---:R-:W-:Y:S01]  /*47680*/  IMAD.WIDE R40, R237.reuse, 0x4, R28 ;  /* 0x00000004ed287825 */ /* 0x044fe200078e021c */
[----:B------:R1:W-:Y:S03]  /*47690*/  @P1 STG.E [R2.64], R242 ;  /* 0x000000f202001986 */ /* 0x0003e6000c101908 */
[C---:B------:R-:W-:Y:S01]  /*476a0*/  IMAD.WIDE R42, R237.reuse, 0x4, R6 ;  /* 0x00000004ed2a7825 */ /* 0x040fe200078e0206 */
[----:B------:R-:W-:Y:S04]  /*476b0*/  @P3 STG.E [R40.64], R238 ;  /* 0x000000ee28003986 */ /* 0x000fe8000c101908 */
[----:B------:R2:W-:Y:S04]  /*476c0*/  @P6 STG.E [R42.64], R243 ;  /* 0x000000f32a006986 */ /* 0x0005e8000c101908 */
[----:B-1----:R-:W3:Y:S01]  /*476d0*/  LDL.LU R242, [R1+0x2f4] ;  /* 0x0002f40001f27983 */ /* 0x002ee20000300800 */
[----:B------:R-:W-:-:S05]  /*476e0*/  IMAD.WIDE R2, R237, 0x4, R4 ;  /* 0x00000004ed027825 */ /* 0x000fca00078e0204 */
[----:B------:R1:W-:Y:S04]  /*476f0*/  @P2 STG.E [R2.64], R250 ;  /* 0x000000fa02002986 */ /* 0x0003e8000c101908 */
[----:B--2---:R-:W2:Y:S04]  /*47700*/  LDL.LU R243, [R1+0x144] ;  /* 0x0001440001f37983 */ /* 0x004ea80000300800 */
[----:B-1----:R-:W4:Y:S01]  /*47710*/  LDL.LU R250, [R1+0x4] ;  /* 0x0000040001fa7983 */ /* 0x002f220000300800 */
[----:B------:R-:W-:Y:S02]  /*47720*/  ISETP.LT.AND P0, PT, R211, c[0x0][0x178], !P4 ;  /* 0x00005e00d3007a0c */ /* 0x000fe40006701270 */
[----:B------:R-:W-:Y:S01]  /*47730*/  IADD3 R236, R237, c[0x0][0x198], RZ ;  /* 0x00006600edec7a10 */ /* 0x000fe20007ffe0ff */
[----:B------:R-:W4:Y:S01]  /*47740*/  LDL.LU R238, [R1+0x320] ;  /* 0x0003200001ee7983 */ /* 0x000f220000300800 */
[----:B------:R-:W-:-:S02]  /*47750*/  ISETP.LT.AND P1, PT, R191, c[0x0][0x178], !P4 ;  /* 0x00005e00bf007a0c */ /* 0x000fc40006721270 */
[----:B------:R-:W-:Y:S01]  /*47760*/  ISETP.LT.AND P6, PT, R247, c[0x0][0x178], !P4 ;  /* 0x00005e00f7007a0c */ /* 0x000fe200067c1270 */
[----:B------:R-:W-:Y:S01]  /*47770*/  IMAD.WIDE R40, R236, 0x4, R30 ;  /* 0x00000004ec287825 */ /* 0x000fe200078e021e */
[C---:B------:R-:W-:Y:S02]  /*47780*/  IADD3 R42, R195.reuse, 0x22, RZ ;  /* 0x00000022c32a7810 */ /* 0x040fe40007ffe0ff */
[----:B------:R-:W-:Y:S01]  /*47790*/  ISETP.LT.AND P4, PT, R246, c[0x0][0x178], !P4 ;  /* 0x00005e00f6007a0c */ /* 0x000fe20006781270 */
[----:B------:R-:W-:Y:S01]  /*477a0*/  IMAD.WIDE R2, R236, 0x4, R6 ;  /* 0x00000004ec027825 */ /* 0x000fe200078e0206 */
[----:B------:R-:W-:Y:S01]  /*477b0*/  ISETP.GE.AND P3, PT, R42, c[0x0][0x17c], PT ;  /* 0x00005f002a007a0c */ /* 0x000fe20003f66270 */
[----:B------:R1:W-:Y:S01]  /*477c0*/  @P0 STG.E [R40.64], R239 ;  /* 0x000000ef28000986 */ /* 0x0003e2000c101908 */
[----:B------:R-:W-:Y:S02]  /*477d0*/  IADD3 R42, R195, 0x23, RZ ;  /* 0x00000023c32a7810 */ /* 0x000fe40007ffe0ff */
[----:B------:R-:W-:-:S02]  /*477e0*/  ISETP.LT.AND P0, PT, R211, c[0x0][0x178], !P5 ;  /* 0x00005e00d3007a0c */ /* 0x000fc40006f01270 */
[----:B------:R-:W-:Y:S02]  /*477f0*/  IADD3 R237, R236, c[0x0][0x198], RZ ;  /* 0x00006600eced7a10 */ /* 0x000fe40007ffe0ff */
[----:B------:R-:W-:Y:S01]  /*47800*/  ISETP.GE.AND P2, PT, R42, c[0x0][0x17c], PT ;  /* 0x00005f002a007a0c */ /* 0x000fe20003f46270 */
[----:B-1----:R-:W-:-:S04]  /*47810*/  IMAD.WIDE R40, R236, 0x4, R28 ;  /* 0x00000004ec287825 */ /* 0x002fc800078e021c */
[----:B------:R-:W-:Y:S01]  /*47820*/  IMAD.WIDE R42, R236, 0x4, R4 ;  /* 0x00000004ec2a7825 */ /* 0x000fe200078e0204 */
[----:B------:R-:W-:Y:S01]  /*47830*/  @P1 STG.E [R40.64], R244 ;  /* 0x000000f428001986 */ /* 0x000fe2000c101908 */
[----:B------:R-:W-:-:S03]  /*47840*/  ISETP.LT.AND P1, PT, R191, c[0x0][0x178], !P5 ;  /* 0x00005e00bf007a0c */ /* 0x000fc60006f21270 */
[----:B------:R1:W-:Y:S01]  /*47850*/  @P6 STG.E [R2.64], R245 ;  /* 0x000000f502006986 */ /* 0x0003e2000c101908 */
[----:B------:R-:W-:Y:S02]  /*47860*/  ISETP.LT.AND P6, PT, R247, c[0x0][0x178], !P5 ;  /* 0x00005e00f7007a0c */ /* 0x000fe40006fc1270 */
[----:B------:R-:W-:Y:S01]  /*47870*/  ISETP.LT.AND P5, PT, R246, c[0x0][0x178], !P5 ;  /* 0x00005e00f6007a0c */ /* 0x000fe20006fa1270 */
[----:B------:R1:W-:Y:S02]  /*47880*/  @P4 STG.E [R42.64], R248 ;  /* 0x000000f82a004986 */ /* 0x0003e4000c101908 */
[----:B-1----:R-:W-:Y:S01]  /*47890*/  IMAD.WIDE R2, R237, 0x4, R30 ;  /* 0x00000004ed027825 */ /* 0x002fe200078e021e */
[----:B------:R-:W-:-:S03]  /*478a0*/  IADD3 R42, R195, 0x24, RZ ;  /* 0x00000024c32a7810 */ /* 0x000fc60007ffe0ff */
[C---:B------:R-:W-:Y:S01]  /*478b0*/  IMAD.WIDE R40, R237.reuse, 0x4, R28 ;  /* 0x00000004ed287825 */ /* 0x040fe200078e021c */
[----:B------:R-:W4:Y:S04]  /*478c0*/  LDL.LU R248, [R1+0x2d0] ;  /* 0x0002d00001f87983 */ /* 0x000f280000300800 */
[----:B------:R-:W4:Y:S04]  /*478d0*/  LDL.LU R239, [R1+0x90] ;  /* 0x0000900001ef7983 */ /* 0x000f280000300800 */
[----:B------:R-:W4:Y:S04]  /*478e0*/  LDL.LU R245, [R1+0x324] ;  /* 0x0003240001f57983 */ /* 0x000f280000300800 */
[----:B---3--:R1:W-:Y:S01]  /*478f0*/  @P0 STG.E [R2.64], R242 ;  /* 0x000000f202000986 */ /* 0x0083e2000c101908 */
[----:B------:R-:W-:Y:S01]  /*47900*/  ISETP.GE.AND P0, PT, R42, c[0x0][0x17c], PT ;  /* 0x00005f002a007a0c */ /* 0x000fe20003f06270 */
[----:B------:R-:W-:-:S04]  /*47910*/  IMAD.WIDE R42, R237, 0x4, R4 ;  /* 0x00000004ed2a7825 */ /* 0x000fc800078e0204 */
[----:B-1----:R-:W-:Y:S01]  /*47920*/  IMAD.WIDE R2, R237, 0x4, R6 ;  /* 0x00000004ed027825 */ /* 0x002fe200078e0206 */
[----:B------:R-:W3:Y:S04]  /*47930*/  LDL.LU R242, [R1+0x304] ;  /* 0x0003040001f27983 */ /* 0x000ee80000300800 */
[----:B--2---:R1:W-:Y:S04]  /*47940*/  @P1 STG.E [R40.64], R243 ;  /* 0x000000f328001986 */ /* 0x0043e8000c101908 */
[----:B----4-:R2:W-:Y:S04]  /*47950*/  @P6 STG.E [R2.64], R250 ;  /* 0x000000fa02006986 */ /* 0x0105e8000c101908 */
[----:B------:R4:W-:Y:S04]  /*47960*/  @P5 STG.E [R42.64], R249 ;  /* 0x000000f92a005986 */ /* 0x0009e8000c101908 */
[----:B-1----:R-:W3:Y:S04]  /*47970*/  LDL.LU R243, [R1+0x2d4] ;  /* 0x0002d40001f37983 */ /* 0x002ee80000300800 */
[----:B--2---:R-:W3:Y:S04]  /*47980*/  LDL.LU R250, [R1+0x94] ;  /* 0x0000940001fa7983 */ /* 0x004ee80000300800 */
[----:B------:R-:W3:Y:S04]  /*47990*/  LDL.LU R244, [R1+0x310] ;  /* 0x0003100001f47983 */ /* 0x000ee80000300800 */
[----:B----4-:R-:W4:Y:S01]  /*479a0*/  LDL.LU R249, [R1+0x300] ;  /* 0x0003000001f97983 */ /* 0x010f220000300800 */
[----:B------:R-:W-:-:S02]  /*479b0*/  ISETP.LT.AND P4, PT, R211, c[0x0][0x178], !P3 ;  /* 0x00005e00d3007a0c */ /* 0x000fc40005f81270 */
[----:B------:R-:W-:Y:S02]  /*479c0*/  IADD3 R236, R237, c[0x0][0x198], RZ ;  /* 0x00006600edec7a10 */ /* 0x000fe40007ffe0ff */
[----:B------:R-:W-:Y:S02]  /*479d0*/  ISETP.LT.AND P1, PT, R191, c[0x0][0x178], !P3 ;  /* 0x00005e00bf007a0c */ /* 0x000fe40005f21270 */
[----:B------:R-:W-:Y:S01]  /*479e0*/  ISETP.LT.AND P5, PT, R247, c[0x0][0x178], !P3 ;  /* 0x00005e00f7007a0c */ /* 0x000fe20005fa1270 */
[----:B------:R-:W-:Y:S01]  /*479f0*/  IMAD.WIDE R40, R236, 0x4, R30 ;  /* 0x00000004ec287825 */ /* 0x000fe200078e021e */
[----:B------:R-:W-:Y:S02]  /*47a00*/  ISETP.LT.AND P3, PT, R246, c[0x0][0x178], !P3 ;  /* 0x00005e00f6007a0c */ /* 0x000fe40005f61270 */
[----:B------:R-:W-:Y:S01]  /*47a10*/  ISETP.LT.AND P6, PT, R211, c[0x0][0x178], !P2 ;  /* 0x00005e00d3007a0c */ /* 0x000fe200057c1270 */
[C---:B------:R-:W-:Y:S02]  /*47a20*/  IMAD.WIDE R2, R236.reuse, 0x4, R6 ;  /* 0x00000004ec027825 */ /* 0x040fe400078e0206 */
[----:B------:R1:W-:Y:S01]  /*47a30*/  @P4 STG.E [R40.64], R238 ;  /* 0x000000ee28004986 */ /* 0x0003e2000c101908 */
[----:B------:R-:W-:Y:S01]  /*47a40*/  ISETP.LT.AND P4, PT, R191, c[0x0][0x178], !P2 ;  /* 0x00005e00bf007a0c */ /* 0x000fe20005781270 */
[C---:B------:R-:W-:Y:S01]  /*47a50*/  IMAD.WIDE R42, R236.reuse, 0x4, R4 ;  /* 0x00000004ec2a7825 */ /* 0x040fe200078e0204 */
[----:B------:R-:W-:-:S03]  /*47a60*/  IADD3 R237, R236, c[0x0][0x198], RZ ;  /* 0x00006600eced7a10 */ /* 0x000fc60007ffe0ff */
[----:B-1----:R-:W-:-:S05]  /*47a70*/  IMAD.WIDE R40, R236, 0x4, R28 ;  /* 0x00000004ec287825 */ /* 0x002fca00078e021c */
[----:B----4-:R1:W-:Y:S04]  /*47a80*/  @P1 STG.E [R40.64], R249 ;  /* 0x000000f928001986 */ /* 0x0103e8000c101908 */
[----:B------:R4:W-:Y:S04]  /*47a90*/  @P5 STG.E [R2.64], R248 ;  /* 0x000000f802005986 */ /* 0x0009e8000c101908 */
[----:B------:R-:W-:Y:S01]  /*47aa0*/  @P3 STG.E [R42.64], R239 ;  /* 0x000000ef2a003986 */ /* 0x000fe2000c101908 */
[----:B------:R-:W-:Y:S01]  /*47ab0*/  ISETP.LT.AND P3, PT, R247, c[0x0][0x178], !P2 ;  /* 0x00005e00f7007a0c */ /* 0x000fe20005761270 */
[----:B-1----:R-:W-:-:S02]  /*47ac0*/  IMAD.WIDE R40, R237, 0x4, R30 ;  /* 0x00000004ed287825 */ /* 0x002fc400078e021e */
[----:B------:R-:W2:Y:S02]  /*47ad0*/  LDL.LU R249, [R1+0x344] ;  /* 0x0003440001f97983 */ /* 0x000ea40000300800 */
[C---:B----4-:R-:W-:Y:S02]  /*47ae0*/  IMAD.WIDE R2, R237.reuse, 0x4, R28 ;  /* 0x00000004ed027825 */ /* 0x050fe400078e021c */
[----:B------:R-:W-:Y:S04]  /*47af0*/  @P6 STG.E [R40.64], R245 ;  /* 0x000000f528006986 */ /* 0x000fe8000c101908 */
[----:B---3--:R1:W-:Y:S02]  /*47b00*/  @P4 STG.E [R2.64], R242 ;  /* 0x000000f202004986 */ /* 0x0083e4000c101908 */
[----:B-1----:R-:W-:-:S02]  /*47b10*/  IMAD.WIDE R2, R237, 0x4, R6 ;  /* 0x00000004ed027825 */ /* 0x002fc400078e0206 */
[----:B------:R-:W3:Y:S04]  /*47b20*/  LDL.LU R242, [R1+0x314] ;  /* 0x0003140001f27983 */ /* 0x000ee80000300800 */
[----:B------:R1:W-:Y:S04]  /*47b30*/  @P3 STG.E [R2.64], R243 ;  /* 0x000000f302003986 */ /* 0x0003e8000c101908 */
[----:B-1----:R-:W4:Y:S04]  /*47b40*/  LDL.LU R2, [R1+0x360] ;  /* 0x0003600001027983 */ /* 0x002f280000300800 */
[----:B------:R-:W2:Y:S01]  /*47b50*/  LDL.LU R3, [R1+0x340] ;  /* 0x0003400001037983 */ /* 0x000ea20000300800 */
[----:B------:R-:W-:-:S02]  /*47b60*/  IADD3 R238, R195, 0x25, RZ ;  /* 0x00000025c3ee7810 */ /* 0x000fc40007ffe0ff */
[----:B------:R-:W-:Y:S02]  /*47b70*/  ISETP.LT.AND P2, PT, R246, c[0x0][0x178], !P2 ;  /* 0x00005e00f6007a0c */ /* 0x000fe40005741270 */
[----:B------:R-:W-:Y:S01]  /*47b80*/  ISETP.LT.AND P5, PT, R191, c[0x0][0x178], !P0 ;  /* 0x00005e00bf007a0c */ /* 0x000fe200047a1270 */
[----:B------:R-:W-:Y:S01]  /*47b90*/  IMAD.WIDE R40, R237, 0x4, R4 ;  /* 0x00000004ed287825 */ /* 0x000fe200078e0204 */
[----:B------:R-:W-:Y:S01]  /*47ba0*/  ISETP.LT.AND P6, PT, R211, c[0x0][0x178], !P0 ;  /* 0x00005e00d3007a0c */ /* 0x000fe200047c1270 */
[----:B------:R-:W3:Y:S01]  /*47bb0*/  LDL.LU R243, [R1+0x2e4] ;  /* 0x0002e40001f37983 */ /* 0x000ee20000300800 */
[----:B------:R-:W-:Y:S02]  /*47bc0*/  ISETP.GE.AND P1, PT, R238, c[0x0][0x17c], PT ;  /* 0x00005f00ee007a0c */ /* 0x000fe40003f26270 */
[----:B------:R-:W-:Y:S02]  /*47bd0*/  IADD3 R238, R237, c[0x0][0x198], RZ ;  /* 0x00006600edee7a10 */ /* 0x000fe40007ffe0ff */
[----:B------:R-:W-:-:S03]  /*47be0*/  ISETP.LT.AND P4, PT, R247, c[0x0][0x178], !P0 ;  /* 0x00005e00f7007a0c */ /* 0x000fc60004781270 */
[C---:B------:R-:W-:Y:S01]  /*47bf0*/  IMAD.WIDE R42, R238.reuse, 0x4, R30 ;  /* 0x00000004ee2a7825 */ /* 0x040fe200078e021e */
[----:B------:R1:W-:Y:S03]  /*47c00*/  @P2 STG.E [R40.64], R250 ;  /* 0x000000fa28002986 */ /* 0x0003e6000c101908 */
[C---:B------:R-:W-:Y:S01]  /*47c10*/  IMAD.WIDE R236, R238.reuse, 0x4, R28 ;  /* 0x00000004eeec7825 */ /* 0x040fe200078e021c */
[----:B------:R-:W-:Y:S02]  /*47c20*/  IADD3 R239, R195, 0x26, RZ ;  /* 0x00000026c3ef7810 */ /* 0x000fe40007ffe0ff */
[----:B------:R-:W-:Y:S02]  /*47c30*/  ISETP.LT.AND P2, PT, R247, c[0x0][0x178], !P1 ;  /* 0x00005e00f7007a0c */ /* 0x000fe40004f41270 */
[----:B------:R-:W-:Y:S02]  /*47c40*/  ISETP.GE.AND P3, PT, R239, c[0x0][0x17c], PT ;  /* 0x00005f00ef007a0c */ /* 0x000fe40003f66270 */
[C---:B------:R-:W-:Y:S01]  /*47c50*/  IADD3 R239, R238.reuse, c[0x0][0x198], RZ ;  /* 0x00006600eeef7a10 */ /* 0x040fe20007ffe0ff */
[----:B-1----:R-:W3:Y:S04]  /*47c60*/  LDL.LU R250, [R1+0x3b0] ;  /* 0x0003b00001fa7983 */ /* 0x002ee80000300800 */
[----:B------:R-:W3:Y:S04]  /*47c70*/  LDL.LU R248, [R1+0x350] ;  /* 0x0003500001f87983 */ /* 0x000ee80000300800 */
[----:B------:R-:W3:Y:S04]  /*47c80*/  LDL.LU R245, [R1+0x3b4] ;  /* 0x0003b40001f57983 */ /* 0x000ee80000300800 */
[----:B----4-:R-:W-:Y:S04]  /*47c90*/  @P6 STG.E [R42.64], R2 ;  /* 0x000000022a006986 */ /* 0x010fe8000c101908 */
[----:B--2---:R1:W-:Y:S01]  /*47ca0*/  @P5 STG.E [R236.64], R3 ;  /* 0x00000003ec005986 */ /* 0x0043e2000c101908 */
[----:B------:R-:W-:Y:S01]  /*47cb0*/  ISETP.LT.AND P6, PT, R211, c[0x0][0x178], !P1 ;  /* 0x00005e00d3007a0c */ /* 0x000fe20004fc1270 */
[----:B-1----:R-:W-:-:S05]  /*47cc0*/  IMAD.WIDE R2, R238, 0x4, R6 ;  /* 0x00000004ee027825 */ /* 0x002fca00078e0206 */
[----:B------:R1:W-:Y:S01]  /*47cd0*/  @P4 STG.E [R2.64], R244 ;  /* 0x000000f402004986 */ /* 0x0003e2000c101908 */
[----:B------:R-:W-:Y:S02]  /*47ce0*/  ISETP.LT.AND P5, PT, R191, c[0x0][0x178], !P1 ;  /* 0x00005e00bf007a0c */ /* 0x000fe40004fa1270 */
[----:B------:R-:W-:Y:S02]  /*47cf0*/  ISETP.LT.AND P4, PT, R246, c[0x0][0x178], !P1 ;  /* 0x00005e00f6007a0c */ /* 0x000fe40004f81270 */
[----:B-1----:R-:W-:Y:S01]  /*47d00*/  IADD3 R244, R195, 0x27, RZ ;  /* 0x00000027c3f47810 */ /* 0x002fe20007ffe0ff */
[----:B------:R-:W-:Y:S02]  /*47d10*/  IMAD.WIDE R2, R238, 0x4, R4 ;  /* 0x00000004ee027825 */ /* 0x000fe400078e0204 */
[----:B------:R-:W2:Y:S01]  /*47d20*/  LDL.LU R238, [R1+0x364] ;  /* 0x0003640001ee7983 */ /* 0x000ea20000300800 */
[----:B------:R-:W-:-:S03]  /*47d30*/  ISETP.GE.AND P1, PT, R244, c[0x0][0x17c], PT ;  /* 0x00005f00f4007a0c */ /* 0x000fc60003f26270 */
[----:B------:R-:W4:Y:S01]  /*47d40*/  LDL.LU R244, [R1+0x2e0] ;  /* 0x0002e00001f47983 */ /* 0x000f220000300800 */
[----:B------:R-:W-:Y:S01]  /*47d50*/  ISETP.LT.AND P0, PT, R246, c[0x0][0x178], !P0 ;  /* 0x00005e00f6007a0c */ /* 0x000fe20004701270 */
[----:B------:R-:W-:-:S04]  /*47d60*/  IMAD.WIDE R40, R239, 0x4, R30 ;  /* 0x00000004ef287825 */ /* 0x000fc800078e021e */
[----:B------:R-:W-:-:S04]  /*47d70*/  IMAD.WIDE R42, R239, 0x4, R28 ;  /* 0x00000004ef2a7825 */ /* 0x000fc800078e021c */
[----:B------:R-:W-:-:S04]  /*47d80*/  IMAD.WIDE R236, R239, 0x4, R6 ;  /* 0x00000004efec7825 */ /* 0x000fc800078e0206 */
[----:B----4-:R1:W-:Y:S04]  /*47d90*/  @P0 STG.E [R2.64], R244 ;  /* 0x000000f402000986 */ /* 0x0103e8000c101908 */
[----:B--2---:R2:W-:Y:S04]  /*47da0*/  @P6 STG.E [R40.64], R238 ;  /* 0x000000ee28006986 */ /* 0x0045e8000c101908 */
[----:B------:R-:W-:Y:S01]  /*47db0*/  @P5 STG.E [R42.64], R249 ;  /* 0x000000f92a005986 */ /* 0x000fe2000c101908 */
[----:B------:R-:W-:Y:S01]  /*47dc0*/  ISETP.LT.AND P5, PT, R211, c[0x0][0x178], !P3 ;  /* 0x00005e00d3007a0c */ /* 0x000fe20005fa1270 */
[C---:B-1----:R-:W-:Y:S01]  /*47dd0*/  IMAD.WIDE R2, R239.reuse, 0x4, R4 ;  /* 0x00000004ef027825 */ /* 0x042fe200078e0204 */
[----:B--2---:R-:W-:Y:S01]  /*47de0*/  IADD3 R40, R239, c[0x0][0x198], RZ ;  /* 0x00006600ef287a10 */ /* 0x004fe20007ffe0ff */
[----:B---3--:R-:W-:Y:S04]  /*47df0*/  @P2 STG.E [R236.64], R242 ;  /* 0x000000f2ec002986 */ /* 0x008fe8000c101908 */
[----:B------:R1:W-:Y:S01]  /*47e00*/  @P4 STG.E [R2.64], R243 ;  /* 0x000000f302004986 */ /* 0x0003e2000c101908 */
[----:B------:R-:W-:-:S05]  /*47e10*/  IMAD.WIDE R238, R40, 0x4, R30 ;  /* 0x0000000428ee7825 */ /* 0x000fca00078e021e */
[----:B------:R2:W-:Y:S04]  /*47e20*/  @P5 STG.E [R238.64], R250 ;  /* 0x000000faee005986 */ /* 0x0005e8000c101908 */
[----:B-1----:R-:W3:Y:S04]  /*47e30*/  LDL.LU R3, [R1+0x370] ;  /* 0x0003700001037983 */ /* 0x002ee80000300800 */
[----:B------:R-:W4:Y:S04]  /*47e40*/  LDL.LU R242, [R1+0x374] ;  /* 0x0003740001f27983 */ /* 0x000f280000300800 */
[----:B------:R-:W4:Y:S04]  /*47e50*/  LDL.LU R243, [R1+0x354] ;  /* 0x0003540001f37983 */ /* 0x000f280000300800 */
[----:B------:R-:W4:Y:S04]  /*47e60*/  LDL.LU R244, [R1+0x2f8] ;  /* 0x0002f80001f47983 */ /* 0x000f280000300800 */
[----:B------:R-:W4:Y:S04]  /*47e70*/  LDL.LU R249, [R1+0x148] ;  /* 0x0001480001f97983 */ /* 0x000f280000300800 */
[----:B--2---:R-:W2:Y:S01]  /*47e80*/  LDL.LU R250, [R1+0x139c] ;  /* 0x00139c0001fa7983 */ /* 0x004ea20000300800 */
[----:B------:R-:W-:-:S02]  /*47e90*/  ISETP.LT.AND P0, PT, R191, c[0x0][0x178], !P3 ;  /* 0x00005e00bf007a0c */ /* 0x000fc40005f01270 */
[----:B------:R-:W-:Y:S02]  /*47ea0*/  ISETP.LT.AND P6, PT, R247, c[0x0][0x178], !P3 ;  /* 0x00005e00f7007a0c */ /* 0x000fe40005fc1270 */
[----:B------:R-:W-:Y:S02]  /*47eb0*/  ISETP.LT.AND P3, PT, R246, c[0x0][0x178], !P3 ;  /* 0x00005e00f6007a0c */ /* 0x000fe40005f61270 */
[----:B------:R-:W-:Y:S01]  /*47ec0*/  IADD3 R41, R195, 0x28, RZ ;  /* 0x00000028c3297810 */ /* 0x000fe20007ffe0ff */
[C---:B------:R-:W-:Y:S01]  /*47ed0*/  IMAD.WIDE R236, R40.reuse, 0x4, R28 ;  /* 0x0000000428ec7825 */ /* 0x040fe200078e021c */
[C---:B------:R-:W-:Y:S02]  /*47ee0*/  IADD3 R2, R40.reuse, c[0x0][0x198], RZ ;  /* 0x0000660028027a10 */ /* 0x040fe40007ffe0ff */
[----:B------:R-:W-:Y:S01]  /*47ef0*/  ISETP.GE.AND P2, PT, R41, c[0x0][0x17c], PT ;  /* 0x00005f0029007a0c */ /* 0x000fe20003f46270 */
[----:B------:R-:W-:Y:S01]  /*47f00*/  IMAD.WIDE R42, R40, 0x4, R6 ;  /* 0x00000004282a7825 */ /* 0x000fe200078e0206 */
[----:B------:R-:W-:-:S03]  /*47f10*/  ISETP.LT.AND P4, PT, R211, c[0x0][0x178], !P1 ;  /* 0x00005e00d3007a0c */ /* 0x000fc60004f81270 */
[----:B------:R-:W-:-:S04]  /*47f20*/  IMAD.WIDE R40, R40, 0x4, R4 ;  /* 0x0000000428287825 */ /* 0x000fc800078e0204 */
[----:B------:R-:W-:Y:S01]  /*47f30*/  IMAD.WIDE R238, R2, 0x4, R30 ;  /* 0x0000000402ee7825 */ /* 0x000fe200078e021e */
[----:B---3--:R-:W-:Y:S04]  /*47f40*/  @P0 STG.E [R236.64], R3 ;  /* 0x00000003ec000986 */ /* 0x008fe8000c101908 */
[----:B------:R-:W-:Y:S01]  /*47f50*/  @P6 STG.E [R42.64], R248 ;  /* 0x000000f82a006986 */ /* 0x000fe2000c101908 */
[----:B------:R-:W-:-:S03]  /*47f60*/  ISETP.LT.AND P0, PT, R246, c[0x0][0x178], !P1 ;  /* 0x00005e00f6007a0c */ /* 0x000fc60004f01270 */
[----:B--2---:R1:W-:Y:S01]  /*47f70*/  @P3 STG.E [R40.64], R250 ;  /* 0x000000fa28003986 */ /* 0x0043e2000c101908 */
[----:B------:R-:W-:-:S03]  /*47f80*/  ISETP.LT.AND P3, PT, R191, c[0x0][0x178], !P1 ;  /* 0x00005e00bf007a0c */ /* 0x000fc60004f61270 */
[----:B------:R2:W-:Y:S04]  /*47f90*/  @P4 STG.E [R238.64], R245 ;  /* 0x000000f5ee004986 */ /* 0x0005e8000c101908 */
[----:B-1----:R-:W3:Y:S04]  /*47fa0*/  LDL.LU R250, [R1+0x1398] ;  /* 0x0013980001fa7983 */ /* 0x002ee80000300800 */
[----:B------:R-:W3:Y:S01]  /*47fb0*/  LDL.LU R248, [R1+0x8] ;  /* 0x0000080001f87983 */ /* 0x000ee20000300800 */
[----:B------:R-:W-:Y:S02]  /*47fc0*/  ISETP.LT.AND P4, PT, R247, c[0x0][0x178], !P1 ;  /* 0x00005e00f7007a0c */ /* 0x000fe40004f81270 */
[----:B------:R-:W-:Y:S01]  /*47fd0*/  IADD3 R3, R195, 0x29, RZ ;  /* 0x00000029c3037810 */ /* 0x000fe20007ffe0ff */
[C---:B------:R-:W-:Y:S01]  /*47fe0*/  IMAD.WIDE R42, R2.reuse, 0x4, R28 ;  /* 0x00000004022a7825 */ /* 0x040fe200078e021c */
[C---:B--2---:R-:W-:Y:S01]  /*47ff0*/  IADD3 R238, R2.reuse, c[0x0][0x198], RZ ;  /* 0x0000660002ee7a10 */ /* 0x044fe20007ffe0ff */
[----:B------:R-:W2:Y:S01]  /*48000*/  LDL.LU R245, [R1+0x2fc] ;  /* 0x0002fc0001f57983 */ /* 0x000ea20000300800 */
[----:B------:R-:W-:Y:S01]  /*48010*/  ISETP.GE.AND P1, PT, R3, c[0x0][0x17c], PT ;  /* 0x00005f0003007a0c */ /* 0x000fe20003f26270 */
[----:B------:R-:W-:-:S04]  /*48020*/  IMAD.WIDE R40, R2, 0x4, R6 ;  /* 0x0000000402287825 */ /* 0x000fc800078e0206 */
[----:B------:R-:W-:Y:S01]  /*48030*/  IMAD.WIDE R2, R2, 0x4, R4 ;  /* 0x0000000402027825 */ /* 0x000fe200078e0204 */
[----:B----4-:R1:W-:Y:S04]  /*48040*/  @P3 STG.E [R42.64], R242 ;  /* 0x000000f22a003986 */ /* 0x0103e8000c101908 */
[----:B------:R-:W-:Y:S04]  /*48050*/  @P4 STG.E [R40.64], R243 ;  /* 0x000000f328004986 */ /* 0x000fe8000c101908 */
[----:B------:R4:W-:Y:S04]  /*48060*/  @P0 STG.E [R2.64], R251 ;  /* 0x000000fb02000986 */ /* 0x0009e8000c101908 */
[----:B-1----:R-:W2:Y:S04]  /*48070*/  LDL.LU R242, [R1+0x14c] ;  /* 0x00014c0001f27983 */ /* 0x002ea80000300800 */
[----:B----4-:R-:W4:Y:S04]  /*48080*/  LDL.LU R251, [R1+0x1394] ;  /* 0x0013940001fb7983 */ /* 0x010f280000300800 */
[----:B------:R-:W4:Y:S01]  /*48090*/  LDL.LU R243, [R1+0xc] ;  /* 0x00000c0001f37983 */ /* 0x000f220000300800 */
[----:B------:R-:W-:-:S02]  /*480a0*/  ISETP.LT.AND P6, PT, R211, c[0x0][0x178], !P2 ;  /* 0x00005e00d3007a0c */ /* 0x000fc400057c1270 */
[----:B------:R-:W-:Y:S02]  /*480b0*/  ISETP.LT.AND P5, PT, R191, c[0x0][0x178], !P2 ;  /* 0x00005e00bf007a0c */ /* 0x000fe400057a1270 */
[----:B------:R-:W-:Y:S02]  /*480c0*/  ISETP.LT.AND P3, PT, R247, c[0x0][0x178], !P2 ;  /* 0x00005e00f7007a0c */ /* 0x000fe40005761270 */
[----:B------:R-:W-:Y:S01]  /*480d0*/  ISETP.LT.AND P2, PT, R246, c[0x0][0x178], !P2 ;  /* 0x00005e00f6007a0c */ /* 0x000fe20005741270 */
[----:B------:R-:W-:Y:S01]  /*480e0*/  IMAD.WIDE R236, R238, 0x4, R30 ;  /* 0x00000004eeec7825 */ /* 0x000fe200078e021e */
[----:B------:R-:W-:-:S03]  /*480f0*/  IADD3 R239, R195, 0x2b, RZ ;  /* 0x0000002bc3ef7810 */ /* 0x000fc60007ffe0ff */
[----:B------:R-:W-:-:S04]  /*48100*/  IMAD.WIDE R42, R238, 0x4, R28 ;  /* 0x00000004ee2a7825 */ /* 0x000fc800078e021c */
[C---:B------:R-:W-:Y:S01]  /*48110*/  IMAD.WIDE R2, R238.reuse, 0x4, R6 ;  /* 0x00000004ee027825 */ /* 0x040fe200078e0206 */
[----:B------:R1:W-:Y:S03]  /*48120*/  @P6 STG.E [R236.64], R244 ;  /* 0x000000f4ec006986 */ /* 0x0003e6000c101908 */
[----:B------:R-:W-:Y:S01]  /*48130*/  IMAD.WIDE R40, R238, 0x4, R4 ;  /* 0x00000004ee287825 */ /* 0x000fe200078e0204 */
[----:B------:R1:W-:Y:S01]  /*48140*/  @P5 STG.E [R42.64], R249 ;  /* 0x000000f92a005986 */ /* 0x0003e2000c101908 */
[----:B------:R-:W-:Y:S02]  /*48150*/  ISETP.LT.AND P5, PT, R211, c[0x0][0x178], !P1 ;  /* 0x00005e00d3007a0c */ /* 0x000fe40004fa1270 */
[----:B------:R-:W-:Y:S02]  /*48160*/  ISETP.LT.AND P0, PT, R191, c[0x0][0x178], !P1 ;  /* 0x00005e00bf007a0c */ /* 0x000fe40004f01270 */
[----:B------:R-:W-:-:S02]  /*48170*/  ISETP.LT.AND P4, PT, R247, c[0x0][0x178], !P1 ;  /* 0x00005e00f7007a0c */ /* 0x000fc40004f81270 */
[----:B-1----:R-:W-:-:S05]  /*48180*/  IADD3 R236, R238, c[0x0][0x198], RZ ;  /* 0x00006600eeec7a10 */ /* 0x002fca0007ffe0ff */
[----:B------:R-:W-:Y:S01]  /*48190*/  IMAD.WIDE R42, R236, 0x4, R30 ;  /* 0x00000004ec2a7825 */ /* 0x000fe200078e021e */
[----:B---3--:R-:W-:Y:S01]  /*481a0*/  @P3 STG.E [R2.64], R248 ;  /* 0x000000f802003986 */ /* 0x008fe2000c101908 */
[----:B------:R-:W-:-:S03]  /*481b0*/  ISETP.GE.AND P3, PT, R239, c[0x0][0x17c], PT ;  /* 0x00005f00ef007a0c */ /* 0x000fc60003f66270 */
[----:B------:R-:W3:Y:S04]  /*481c0*/  LDL.LU R239, [R1+0x308] ;  /* 0x0003080001ef7983 */ /* 0x000ee80000300800 */
[----:B------:R1:W-:Y:S04]  /*481d0*/  @P2 STG.E [R40.64], R250 ;  /* 0x000000fa28002986 */ /* 0x0003e8000c101908 */
[----:B-1----:R-:W3:Y:S01]  /*481e0*/  LDL.LU R250, [R1+0x328] ;  /* 0x0003280001fa7983 */ /* 0x002ee20000300800 */
[----:B------:R-:W-:-:S03]  /*481f0*/  IMAD.WIDE R2, R236, 0x4, R28 ;  /* 0x00000004ec027825 */ /* 0x000fc600078e021c */
[----:B------:R-:W3:Y:S04]  /*48200*/  LDL.LU R244, [R1+0x2d8] ;  /* 0x0002d80001f47983 */ /* 0x000ee80000300800 */
[----:B------:R-:W3:Y:S01]  /*48210*/  LDL.LU R249, [R1+0x98] ;  /* 0x0000980001f97983 */ /* 0x000ee20000300800 */
[----:B------:R-:W-:-:S03]  /*48220*/  IMAD.WIDE R40, R236, 0x4, R6 ;  /* 0x00000004ec287825 */ /* 0x000fc600078e0206 */
[----:B------:R-:W3:Y:S04]  /*48230*/  LDL.LU R248, [R1+0x32c] ;  /* 0x00032c0001f87983 */ /* 0x000ee80000300800 */
[----:B--2---:R1:W-:Y:S04]  /*48240*/  @P5 STG.E [R42.64], R245 ;  /* 0x000000f52a005986 */ /* 0x0043e8000c101908 */
[----:B------:R2:W-:Y:S04]  /*48250*/  @P0 STG.E [R2.64], R242 ;  /* 0x000000f202000986 */ /* 0x0005e8000c101908 */
[----:B----4-:R4:W-:Y:S04]  /*48260*/  @P4 STG.E [R40.64], R243 ;  /* 0x000000f328004986 */ /* 0x0109e8000c101908 */
[----:B-1----:R-:W3:Y:S04]  /*48270*/  LDL.LU R245, [R1+0x30c] ;  /* 0x00030c0001f57983 */ /* 0x002ee80000300800 */
[----:B--2---:R-:W2:Y:S04]  /*48280*/  LDL.LU R242, [R1+0x2dc] ;  /* 0x0002dc0001f27983 */ /* 0x004ea80000300800 */
[----:B----4-:R-:W4:Y:S01]  /*48290*/  LDL.LU R243, [R1+0x9c] ;  /* 0x00009c0001f37983 */ /* 0x010f220000300800 */
[----:B------:R-:W-:-:S04]  /*482a0*/  IADD3 R237, R195, 0x2a, RZ ;  /* 0x0000002ac3ed7810 */ /* 0x000fc80007ffe0ff */
[----:B------:R-:W-:Y:S02]  /*482b0*/  ISETP.GE.AND P6, PT, R237, c[0x0][0x17c], PT ;  /* 0x00005f00ed007a0c */ /* 0x000fe40003fc6270 */
[----:B------:R-:W-:Y:S02]  /*482c0*/  ISETP.LT.AND P1, PT, R246, c[0x0][0x178], !P1 ;  /* 0x00005e00f6007a0c */ /* 0x000fe40004f21270 */
[----:B------:R-:W-:Y:S02]  /*482d0*/  ISETP.LT.AND P2, PT, R211, c[0x0][0x178], !P6 ;  /* 0x00005e00d3007a0c */ /* 0x000fe40007741270 */
[----:B------:R-:W-:Y:S02]  /*482e0*/  ISETP.LT.AND P5, PT, R191, c[0x0][0x178], !P6 ;  /* 0x00005e00bf007a0c */ /* 0x000fe400077a1270 */
[C---:B------:R-:W-:Y:S01]  /*482f0*/  IADD3 R237, R236.reuse, c[0x0][0x198], RZ ;  /* 0x00006600eced7a10 */ /* 0x040fe20007ffe0ff */
[----:B------:R-:W-:Y:S01]  /*48300*/  IMAD.WIDE R2, R236, 0x4, R4 ;  /* 0x00000004ec027825 */ /* 0x000fe200078e0204 */
[----:B------:R-:W-:-:S03]  /*48310*/  ISETP.LT.AND P4, PT, R247, c[0x0][0x178], !P6 ;  /* 0x00005e00f7007a0c */ /* 0x000fc60007781270 */
[----:B------:R-:W-:Y:S01]  /*48320*/  IMAD.WIDE R40, R237, 0x4, R30 ;  /* 0x00000004ed287825 */ /* 0x000fe200078e021e */
[----:B------:R-:W-:-:S03]  /*48330*/  ISETP.LT.AND P6, PT, R246, c[0x0][0x178], !P6 ;  /* 0x00005e00f6007a0c */ /* 0x000fc600077c1270 */
[----:B------:R-:W-:Y:S01]  /*48340*/  IMAD.WIDE R42, R237, 0x4, R28 ;  /* 0x00000004ed2a7825 */ /* 0x000fe200078e021c */
[----:B------:R1:W-:Y:S01]  /*48350*/  @P1 STG.E [R2.64], R251 ;  /* 0x000000fb02001986 */ /* 0x0003e2000c101908 */
[----:B------:R-:W-:Y:S02]  /*48360*/  ISETP.LT.AND P1, PT, R191, c[0x0][0x178], !P3 ;  /* 0x00005e00bf007a0c */ /* 0x000fe40005f21270 */
[----:B------:R-:W-:Y:S01]  /*48370*/  IADD3 R238, R195, 0x2c, RZ ;  /* 0x0000002cc3ee7810 */ /* 0x000fe20007ffe0ff */
[----:B-1----:R-:W-:-:S03]  /*48380*/  IMAD.WIDE R2, R237, 0x4, R6 ;  /* 0x00000004ed027825 */ /* 0x002fc600078e0206 */
[----:B------:R-:W-:Y:S01]  /*48390*/  ISETP.GE.AND P0, PT, R238, c[0x0][0x17c], PT ;  /* 0x00005f00ee007a0c */ /* 0x000fe20003f06270 */
[----:B------:R-:W4:Y:S01]  /*483a0*/  LDL.LU R251, [R1+0x34c] ;  /* 0x00034c0001fb7983 */ /* 0x000f220000300800 */
[----:B------:R-:W-:-:S03]  /*483b0*/  IADD3 R238, R195, 0x2e, RZ ;  /* 0x0000002ec3ee7810 */ /* 0x000fc60007ffe0ff */
[----:B---3--:R1:W-:Y:S04]  /*483c0*/  @P2 STG.E [R40.64], R250 ;  /* 0x000000fa28002986 */ /* 0x0083e8000c101908 */
[----:B------:R3:W-:Y:S01]  /*483d0*/  @P5 STG.E [R42.64], R239 ;  /* 0x000000ef2a005986 */ /* 0x0007e2000c101908 */
[----:B------:R-:W-:Y:S02]  /*483e0*/  ISETP.LT.AND P5, PT, R211, c[0x0][0x178], !P3 ;  /* 0x00005e00d3007a0c */ /* 0x000fe40005fa1270 */
[----:B------:R-:W-:Y:S01]  /*483f0*/  ISETP.LT.AND P2, PT, R247, c[0x0][0x178], !P3 ;  /* 0x00005e00f7007a0c */ /* 0x000fe20005f41270 */
[C---:B-1----:R-:W-:Y:S01]  /*48400*/  IMAD.WIDE R40, R237.reuse, 0x4, R4 ;  /* 0x00000004ed287825 */ /* 0x042fe200078e0204 */
[----:B------:R-:W-:Y:S01]  /*48410*/  IADD3 R237, R237, c[0x0][0x198], RZ ;  /* 0x00006600eded7a10 */ /* 0x000fe20007ffe0ff */
[----:B------:R1:W-:Y:S01]  /*48420*/  @P4 STG.E [R2.64], R244 ;  /* 0x000000f402004986 */ /* 0x0003e2000c101908 */
[----:B------:R-:W-:-:S02]  /*48430*/  ISETP.LT.AND P3, PT, R246, c[0x0][0x178], !P3 ;  /* 0x00005e00f6007a0c */ /* 0x000fc40005f61270 */
[----:B---3--:R-:W-:Y:S01]  /*48440*/  IADD3 R42, R195, 0x2d, RZ ;  /* 0x0000002dc32a7810 */ /* 0x008fe20007ffe0ff */
[----:B------:R3:W-:Y:S03]  /*48450*/  @P6 STG.E [R40.64], R249 ;  /* 0x000000f928006986 */ /* 0x0007e6000c101908 */
[----:B------:R-:W-:Y:S01]  /*48460*/  ISETP.GE.AND P4, PT, R42, c[0x0][0x17c], PT ;  /* 0x00005f002a007a0c */ /* 0x000fe20003f86270 */
[----:B------:R-:W-:-:S04]  /*48470*/  IMAD.WIDE R42, R237, 0x4, R6 ;  /* 0x00000004ed2a7825 */ /* 0x000fc800078e0206 */
[----:B-1----:R-:W-:-:S04]  /*48480*/  IMAD.WIDE R2, R237, 0x4, R30 ;  /* 0x00000004ed027825 */ /* 0x002fc800078e021e */
[C---:B---3--:R-:W-:Y:S01]  /*48490*/  IMAD.WIDE R40, R237.reuse, 0x4, R28 ;  /* 0x00000004ed287825 */ /* 0x048fe200078e021c */
[----:B------:R1:W-:Y:S01]  /*484a0*/  @P5 STG.E [R2.64], R248 ;  /* 0x000000f802005986 */ /* 0x0003e2000c101908 */
[----:B------:R-:W-:-:S03]  /*484b0*/  IADD3 R236, R237, c[0x0][0x198], RZ ;  /* 0x00006600edec7a10 */ /* 0x000fc60007ffe0ff */
[----:B------:R-:W-:Y:S04]  /*484c0*/  @P1 STG.E [R40.64], R245 ;  /* 0x000000f528001986 */ /* 0x000fe8000c101908 */
[----:B--2---:R2:W-:Y:S01]  /*484d0*/  @P2 STG.E [R42.64], R242 ;  /* 0x000000f22a002986 */ /* 0x0045e2000c101908 */
[----:B-1----:R-:W-:Y:S01]  /*484e0*/  IMAD.WIDE R2, R237, 0x4, R4 ;  /* 0x00000004ed027825 */ /* 0x002fe200078e0204 */
[----:B------:R-:W-:-:S04]  /*484f0*/  ISETP.GE.AND P2, PT, R238, c[0x0][0x17c], PT ;  /* 0x00005f00ee007a0c */ /* 0x000fc80003f46270 */
[----:B----4-:R1:W-:Y:S04]  /*48500*/  @P3 STG.E [R2.64], R243 ;  /* 0x000000f302003986 */ /* 0x0103e8000c101908 */
[----:B--2---:R-:W2:Y:S04]  /*48510*/  LDL.LU R242, [R1+0x31c] ;  /* 0x00031c0001f27983 */ /* 0x004ea80000300800 */
[----:B------:R-:W3:Y:S04]  /*48520*/  LDL.LU R237, [R1+0x348] ;  /* 0x0003480001ed7983 */ /* 0x000ee80000300800 */
[----:B------:R-:W4:Y:S04]  /*48530*/  LDL.LU R238, [R1+0x36c] ;  /* 0x00036c0001ee7983 */ /* 0x000f280000300800 */
[----:B-1----:R-:W2:Y:S01]  /*48540*/  LDL.LU R3, [R1+0x368] ;  /* 0x0003680001037983 */ /* 0x002ea20000300800 */
[----:B------:R-:W-:-:S02]  /*48550*/  ISETP.LT.AND P6, PT, R211, c[0x0][0x178], !P0 ;  /* 0x00005e00d3007a0c */ /* 0x000fc400047c1270 */
[----:B------:R-:W-:Y:S01]  /*48560*/  ISETP.LT.AND P5, PT, R191, c[0x0][0x178], !P0 ;  /* 0x00005e00bf007a0c */ /* 0x000fe200047a1270 */
[C---:B------:R-:W-:Y:S01]  /*48570*/  IMAD.WIDE R40, R236.reuse, 0x4, R30 ;  /* 0x00000004ec287825 */ /* 0x040fe200078e021e */
[----:B------:R-:W4:Y:S03]  /*48580*/  LDL.LU R243, [R1+0x2ec] ;  /* 0x0002ec0001f37983 */ /* 0x000f260000300800 */
[C---:B------:R-:W-:Y:S01]  /*48590*/  IMAD.WIDE R42, R236.reuse, 0x4, R28 ;  /* 0x00000004ec2a7825 */ /* 0x040fe200078e021c */
[----:B------:R-:W4:Y:S04]  /*485a0*/  LDL.LU R239, [R1+0x3b8] ;  /* 0x0003b80001ef7983 */ /* 0x000f280000300800 */
[----:B------:R-:W4:Y:S04]  /*485b0*/  LDL.LU R250, [R1+0x378] ;  /* 0x0003780001fa7983 */ /* 0x000f280000300800 */
[----:B------:R-:W4:Y:S04]  /*485c0*/  LDL.LU R244, [R1+0x358] ;  /* 0x0003580001f47983 */ /* 0x000f280000300800 */
[----:B------:R-:W4:Y:S04]  /*485d0*/  LDL.LU R249, [R1+0x338] ;  /* 0x0003380001f97983 */ /* 0x000f280000300800 */
[----:B------:R-:W4:Y:S04]  /*485e0*/  LDL.LU R248, [R1+0x3bc] ;  /* 0x0003bc0001f87983 */ /* 0x000f280000300800 */
[----:B------:R-:W4:Y:S04]  /*485f0*/  LDL.LU R245, [R1+0x37c] ;  /* 0x00037c0001f57983 */ /* 0x000f280000300800 */
[----:B--2---:R1:W-:Y:S04]  /*48600*/  @P6 STG.E [R40.64], R3 ;  /* 0x0000000328006986 */ /* 0x0043e8000c101908 */
[----:B---3--:R2:W-:Y:S01]  /*48610*/  @P5 STG.E [R42.64], R237 ;  /* 0x000000ed2a005986 */ /* 0x0085e2000c101908 */
[----:B-1----:R-:W-:-:S03]  /*48620*/  IMAD.WIDE R2, R236, 0x4, R6 ;  /* 0x00000004ec027825 */ /* 0x002fc600078e0206 */
[----:B--2---:R-:W2:Y:S01]  /*48630*/  LDL.LU R43, [R1+0x2e8] ;  /* 0x0002e800012b7983 */ /* 0x004ea20000300800 */
[C---:B------:R-:W-:Y:S01]  /*48640*/  IADD3 R237, R236.reuse, c[0x0][0x198], RZ ;  /* 0x00006600eced7a10 */ /* 0x040fe20007ffe0ff */
[----:B------:R-:W-:Y:S02]  /*48650*/  IMAD.WIDE R40, R236, 0x4, R4 ;  /* 0x00000004ec287825 */ /* 0x000fe400078e0204 */
[----:B------:R-:W3:Y:S01]  /*48660*/  LDL.LU R236, [R1+0x318] ;  /* 0x0003180001ec7983 */ /* 0x000ee20000300800 */
[----:B------:R-:W-:Y:S02]  /*48670*/  ISETP.LT.AND P1, PT, R247, c[0x0][0x178], !P0 ;  /* 0x00005e00f7007a0c */ /* 0x000fe40004721270 */
[----:B------:R-:W-:Y:S02]  /*48680*/  ISETP.LT.AND P0, PT, R246, c[0x0][0x178], !P0 ;  /* 0x00005e00f6007a0c */ /* 0x000fe40004701270 */
[----:B------:R-:W-:Y:S02]  /*48690*/  ISETP.LT.AND P6, PT, R211, c[0x0][0x178], !P4 ;  /* 0x00005e00d3007a0c */ /* 0x000fe400067c1270 */
[----:B------:R-:W-:-:S02]  /*486a0*/  ISETP.LT.AND P3, PT, R191, c[0x0][0x178], !P4 ;  /* 0x00005e00bf007a0c */ /* 0x000fc40006761270 */
[----:B------:R-:W-:Y:S02]  /*486b0*/  ISETP.LT.AND P5, PT, R247, c[0x0][0x178], !P4 ;  /* 0x00005e00f7007a0c */ /* 0x000fe400067a1270 */
[----:B------:R-:W-:Y:S02]  /*486c0*/  IADD3 R42, R195, 0x2f, RZ ;  /* 0x0000002fc32a7810 */ /* 0x000fe40007ffe0ff */
[----:B------:R-:W-:Y:S01]  /*486d0*/  ISETP.LT.AND P4, PT, R246, c[0x0][0x178], !P4 ;  /* 0x00005e00f6007a0c */ /* 0x000fe20006781270 */
[----:B---3--:R1:W-:Y:S01]  /*486e0*/  @P1 STG.E [R2.64], R236 ;  /* 0x000000ec02001986 */ /* 0x0083e2000c101908 */
[----:B------:R-:W-:-:S03]  /*486f0*/  ISETP.GE.AND P1, PT, R42, c[0x0][0x17c], PT ;  /* 0x00005f002a007a0c */ /* 0x000fc60003f26270 */
[----:B--2---:R2:W-:Y:S01]  /*48700*/  @P0 STG.E [R40.64], R43 ;  /* 0x0000002b28000986 */ /* 0x0045e2000c101908 */
[----:B-1----:R-:W-:-:S04]  /*48710*/  IMAD.WIDE R2, R237, 0x4, R30 ;  /* 0x00000004ed027825 */ /* 0x002fc800078e021e */
[C---:B--2---:R-:W-:Y:S01]  /*48720*/  IMAD.WIDE R42, R237.reuse, 0x4, R28 ;  /* 0x00000004ed2a7825 */ /* 0x044fe200078e021c */
[----:B----4-:R1:W-:Y:S03]  /*48730*/  @P6 STG.E [R2.64], R238 ;  /* 0x000000ee02006986 */ /* 0x0103e6000c101908 */
[C---:B------:R-:W-:Y:S01]  /*48740*/  IMAD.WIDE R40, R237.reuse, 0x4, R6 ;  /* 0x00000004ed287825 */ /* 0x040fe200078e0206 */
[----:B------:R-:W-:Y:S04]  /*48750*/  @P3 STG.E [R42.64], R251 ;  /* 0x000000fb2a003986 */ /* 0x000fe8000c101908 */
[----:B------:R2:W-:Y:S01]  /*48760*/  @P5 STG.E [R40.64], R242 ;  /* 0x000000f228005986 */ /* 0x0005e2000c101908 */
[----:B-1----:R-:W-:-:S03]  /*48770*/  IMAD.WIDE R2, R237, 0x4, R4 ;  /* 0x00000004ed027825 */ /* 0x002fc600078e0204 */
[----:B--2---:R-:W2:Y:S04]  /*48780*/  LDL.LU R242, [R1+0x35c] ;  /* 0x00035c0001f27983 */ /* 0x004ea80000300800 */
[----:B------:R1:W-:Y:S04]  /*48790*/  @P4 STG.E [R2.64], R243 ;  /* 0x000000f302004986 */ /* 0x0003e8000c101908 */
[----:B-1----:R-:W3:Y:S01]  /*487a0*/  LDL.LU R243, [R1+0x33c] ;  /* 0x00033c0001f37983 */ /* 0x002ee20000300800 */
[----:B------:R-:W-:Y:S02]  /*487b0*/  ISETP.LT.AND P0, PT, R211, c[0x0][0x178], !P2 ;  /* 0x00005e00d3007a0c */ /* 0x000fe40005701270 */
[----:B------:R-:W-:-:S02]  /*487c0*/  ISETP.LT.AND P3, PT, R191, c[0x0][0x178], !P2 ;  /* 0x00005e00bf007a0c */ /* 0x000fc40005761270 */
[----:B------:R-:W-:Y:S02]  /*487d0*/  IADD3 R42, R237, c[0x0][0x198], RZ ;  /* 0x00006600ed2a7a10 */ /* 0x000fe40007ffe0ff */
[----:B------:R-:W-:Y:S02]  /*487e0*/  ISETP.LT.AND P6, PT, R247, c[0x0][0x178], !P2 ;  /* 0x00005e00f7007a0c */ /* 0x000fe400057c1270 */
[----:B------:R-:W-:Y:S01]  /*487f0*/  ISETP.LT.AND P2, PT, R246, c[0x0][0x178], !P2 ;  /* 0x00005e00f6007a0c */ /* 0x000fe20005741270 */
[----:B------:R-:W-:-:S04]  /*48800*/  IMAD.WIDE R2, R42, 0x4, R30 ;  /* 0x000000042a027825 */ /* 0x000fc800078e021e */
[----:B------:R-:W-:Y:S01]  /*48810*/  IMAD.WIDE R40, R42, 0x4, R28 ;  /* 0x000000042a287825 */ /* 0x000fe200078e021c */
[----:B------:R-:W-:Y:S01]  /*48820*/  ISETP.LT.AND P4, PT, R211, c[0x0][0x178], !P1 ;  /* 0x00005e00d3007a0c */ /* 0x000fe20004f81270 */
[----:B------:R1:W-:Y:S01]  /*48830*/  @P0 STG.E [R2.64], R239 ;  /* 0x000000ef02000986 */ /* 0x0003e2000c101908 */
[----:B------:R-:W-:-:S03]  /*48840*/  ISETP.LT.AND P5, PT, R191, c[0x0][0x178], !P1 ;  /* 0x00005e00bf007a0c */ /* 0x000fc60004fa1270 */
[----:B------:R4:W-:Y:S01]  /*48850*/  @P3 STG.E [R40.64], R250 ;  /* 0x000000fa28003986 */ /* 0x0009e2000c101908 */
[----:B------:R-:W-:Y:S02]  /*48860*/  ISETP.LT.AND P3, PT, R247, c[0x0][0x178], !P1 ;  /* 0x00005e00f7007a0c */ /* 0x000fe40004f61270 */
[----:B------:R-:W-:Y:S01]  /*48870*/  IADD3 R43, R195, 0x30, RZ ;  /* 0x00000030c32b7810 */ /* 0x000fe20007ffe0ff */
[C---:B-1----:R-:W-:Y:S01]  /*48880*/  IMAD.WIDE R2, R42.reuse, 0x4, R6 ;  /* 0x000000042a027825 */ /* 0x042fe200078e0206 */
[----:B------:R-:W-:-:S03]  /*48890*/  IADD3 R239, R42, c[0x0][0x198], RZ ;  /* 0x000066002aef7a10 */ /* 0x000fc60007ffe0ff */
[----:B----4-:R-:W-:Y:S01]  /*488a0*/  IMAD.WIDE R40, R42, 0x4, R4 ;  /* 0x000000042a287825 */ /* 0x010fe200078e0204 */
[----:B------:R1:W-:Y:S01]  /*488b0*/  @P6 STG.E [R2.64], R244 ;  /* 0x000000f402006986 */ /* 0x0003e2000c101908 */
[----:B------:R-:W-:Y:S02]  /*488c0*/  ISETP.GE.AND P0, PT, R43, c[0x0][0x17c], PT ;  /* 0x00005f002b007a0c */ /* 0x000fe40003f06270 */
[C---:B------:R-:W-:Y:S01]  /*488d0*/  IMAD.WIDE R42, R239.reuse, 0x4, R30 ;  /* 0x00000004ef2a7825 */ /* 0x040fe200078e021e */
[----:B------:R4:W-:Y:S01]  /*488e0*/  @P2 STG.E [R40.64], R249 ;  /* 0x000000f928002986 */ /* 0x0009e2000c101908 */
[----:B------:R-:W-:Y:S02]  /*488f0*/  ISETP.LT.AND P2, PT, R246, c[0x0][0x178], !P1 ;  /* 0x00005e00f6007a0c */ /* 0x000fe40004f41270 */
[C---:B------:R-:W-:Y:S01]  /*48900*/  IMAD.WIDE R236, R239.reuse, 0x4, R28 ;  /* 0x00000004efec7825 */ /* 0x040fe200078e021c */
[----:B------:R4:W-:Y:S03]  /*48910*/  @P4 STG.E [R42.64], R248 ;  /* 0x000000f82a004986 */ /* 0x0009e6000c101908 */
[C---:B-1----:R-:W-:Y:S01]  /*48920*/  IMAD.WIDE R2, R239.reuse, 0x4, R6 ;  /* 0x00000004ef027825 */ /* 0x042fe200078e0206 */
[----:B------:R1:W-:Y:S01]  /*48930*/  @P5 STG.E [R236.64], R245 ;  /* 0x000000f5ec005986 */ /* 0x0003e2000c101908 */
[----:B------:R-:W-:-:S03]  /*48940*/  IADD3 R238, R239, c[0x0][0x198], RZ ;  /* 0x00006600efee7a10 */ /* 0x000fc60007ffe0ff */
[----:B----4-:R-:W4:Y:S04]  /*48950*/  LDL.LU R249, [R1+0x240] ;  /* 0x0002400001f97983 */ /* 0x010f280000300800 */
[----:B------:R-:W4:Y:S04]  /*48960*/  LDL.LU R248, [R1+0x3e4] ;  /* 0x0003e40001f87983 */ /* 0x000f280000300800 */
[----:B-1----:R-:W4:Y:S04]  /*48970*/  LDL.LU R245, [R1+0x3a4] ;  /* 0x0003a40001f57983 */ /* 0x002f280000300800 */
[----:B--2---:R1:W-:Y:S02]  /*48980*/  @P3 STG.E [R2.64], R242 ;  /* 0x000000f202003986 */ /* 0x0043e4000c101908 */
[----:B-1----:R-:W-:-:S02]  /*48990*/  IMAD.WIDE R2, R239, 0x4, R4 ;  /* 0x00000004ef027825 */ /* 0x002fc400078e0204 */
[----:B------:R-:W2:Y:S04]  /*489a0*/  LDL.LU R239, [R1+0x380] ;  /* 0x0003800001ef7983 */ /* 0x000ea80000300800 */
[----:B---3--:R1:W-:Y:S04]  /*489b0*/  @P2 STG.E [R2.64], R243 ;  /* 0x000000f302002986 */ /* 0x0083e8000c101908 */
[----:B-1----:R-:W3:Y:S04]  /*489c0*/  LDL.LU R2, [R1+0x3e0] ;  /* 0x0003e00001027983 */ /* 0x002ee80000300800 */
[----:B------:R-:W2:Y:S04]  /*489d0*/  LDL.LU R3, [R1+0x3a0] ;  /* 0x0003a00001037983 */ /* 0x000ea80000300800 */
[----:B------:R-:W4:Y:S04]  /*489e0*/  LDL.LU R242, [R1+0x384] ;  /* 0x0003840001f27983 */ /* 0x000f280000300800 */
[----:B------:R-:W4:Y:S01]  /*489f0*/  LDL.LU R243, [R1+0x244] ;  /* 0x0002440001f37983 */ /* 0x000f220000300800 */
[----:B------:R-:W-:-:S02]  /*48a00*/  ISETP.LT.AND P4, PT, R211, c[0x0][0x178], !P0 ;  /* 0x00005e00d3007a0c */ /* 0x000fc40004781270 */
[----:B------:R-:W-:Y:S02]  /*48a10*/  ISETP.LT.AND P5, PT, R191, c[0x0][0x178], !P0 ;  /* 0x00005e00bf007a0c */ /* 0x000fe400047a1270 */
[----:B------:R-:W-:Y:S02]  /*48a20*/  IADD3 R40, R195, 0x31, RZ ;  /* 0x00000031c3287810 */ /* 0x000fe40007ffe0ff */
[----:B------:R-:W-:Y:S02]  /*48a30*/  ISETP.LT.AND P6, PT, R247, c[0x0][0x178], !P0 ;  /* 0x00005e00f7007a0c */ /* 0x000fe400047c1270 */
[----:B------:R-:W-:Y:S01]  /*48a40*/  IADD3 R42, R195, 0x32, RZ ;  /* 0x00000032c32a7810 */ /* 0x000fe20007ffe0ff */
[----:B------:R-:W-:Y:S01]  /*48a50*/  IMAD.WIDE R236, R238, 0x4, R6 ;  /* 0x00000004eeec7825 */ /* 0x000fe200078e0206 */
[----:B------:R-:W-:Y:S01]  /*48a60*/  ISETP.GE.AND P1, PT, R40, c[0x0][0x17c], PT ;  /* 0x00005f0028007a0c */ /* 0x000fe20003f26270 */
[----:B------:R-:W4:Y:S01]  /*48a70*/  LDL.LU R251, [R1+0x420] ;  /* 0x0004200001fb7983 */ /* 0x000f220000300800 */
[----:B------:R-:W-:Y:S01]  /*48a80*/  ISETP.GE.AND P3, PT, R42, c[0x0][0x17c], PT ;  /* 0x00005f002a007a0c */ /* 0x000fe20003f66270 */
[----:B------:R-:W-:Y:S01]  /*48a90*/  IMAD.WIDE R40, R238, 0x4, R30 ;  /* 0x00000004ee287825 */ /* 0x000fe200078e021e */
[----:B------:R-:W-:Y:S01]  /*48aa0*/  ISETP.LT.AND P0, PT, R246, c[0x0][0x178], !P0 ;  /* 0x00005e00f6007a0c */ /* 0x000fe20004701270 */
[----:B------:R-:W4:Y:S02]  /*48ab0*/  LDL.LU R250, [R1+0x400] ;  /* 0x0004000001fa7983 */ /* 0x000f240000300800 */
[----:B------:R-:W-:-:S02]  /*48ac0*/  IMAD.WIDE R42, R238, 0x4, R28 ;  /* 0x00000004ee2a7825 */ /* 0x000fc400078e021c */
[----:B------:R-:W4:Y:S01]  /*48ad0*/  LDL.LU R244, [R1+0x3d0] ;  /* 0x0003d00001f47983 */ /* 0x000f220000300800 */
[----:B------:R-:W-:-:S03]  /*48ae0*/  ISETP.LT.AND P2, PT, R247, c[0x0][0x178], !P1 ;  /* 0x00005e00f7007a0c */ /* 0x000fc60004f41270 */
[----:B---3--:R-:W-:Y:S01]  /*48af0*/  @P4 STG.E [R40.64], R2 ;  /* 0x0000000228004986 */ /* 0x008fe2000c101908 */
[----:B------:R-:W-:-:S03]  /*48b00*/  ISETP.LT.AND P4, PT, R211, c[0x0][0x178], !P1 ;  /* 0x00005e00d3007a0c */ /* 0x000fc60004f81270 */
[----:B--2---:R1:W-:Y:S04]  /*48b10*/  @P5 STG.E [R42.64], R3 ;  /* 0x000000032a005986 */ /* 0x0043e8000c101908 */
[----:B------:R2:W-:Y:S01]  /*48b20*/  @P6 STG.E [R236.64], R239 ;  /* 0x000000efec006986 */ /* 0x0005e2000c101908 */
[----:B------:R-:W-:Y:S01]  /*48b30*/  ISETP.LT.AND P6, PT, R191, c[0x0][0x178], !P1 ;  /* 0x00005e00bf007a0c */ /* 0x000fe20004fc1270 */
[C---:B-1----:R-:W-:Y:S01]  /*48b40*/  IMAD.WIDE R42, R238.reuse, 0x4, R4 ;  /* 0x00000004ee2a7825 */ /* 0x042fe200078e0204 */
[----:B--2---:R-:W-:-:S04]  /*48b50*/  IADD3 R237, R238, c[0x0][0x198], RZ ;  /* 0x00006600eeed7a10 */ /* 0x004fc80007ffe0ff */
[----:B----4-:R1:W-:Y:S01]  /*48b60*/  @P0 STG.E [R42.64], R249 ;  /* 0x000000f92a000986 */ /* 0x0103e2000c101908 */
[----:B------:R-:W-:Y:S01]  /*48b70*/  IMAD.WIDE R2, R237, 0x4, R30 ;  /* 0x00000004ed027825 */ /* 0x000fe200078e021e */
[----:B------:R-:W-:-:S04]  /*48b80*/  ISETP.LT.AND P1, PT, R246, c[0x0][0x178], !P1 ;  /* 0x00005e00f6007a0c */ /* 0x000fc80004f21270 */
[----:B------:R2:W-:Y:S01]  /*48b90*/  @P4 STG.E [R2.64], R248 ;  /* 0x000000f802004986 */ /* 0x0005e2000c101908 */
[----:B------:R-:W-:-:S03]  /*48ba0*/  IMAD.WIDE R40, R237, 0x4, R28 ;  /* 0x00000004ed287825 */ /* 0x000fc600078e021c */
[----:B-1----:R-:W3:Y:S04]  /*48bb0*/  LDL.LU R249, [R1+0x424] ;  /* 0x0004240001f97983 */ /* 0x002ee80000300800 */
[----:B--2---:R-:W2:Y:S01]  /*48bc0*/  LDL.LU R248, [R1+0x404] ;  /* 0x0004040001f87983 */ /* 0x004ea20000300800 */
[----:B------:R-:W-:-:S03]  /*48bd0*/  IMAD.WIDE R2, R237, 0x4, R6 ;  /* 0x00000004ed027825 */ /* 0x000fc600078e0206 */
[----:B------:R1:W-:Y:S04]  /*48be0*/  @P6 STG.E [R40.64], R245 ;  /* 0x000000f528006986 */ /* 0x0003e8000c101908 */
[----:B------:R-:W-:Y:S04]  /*48bf0*/  @P2 STG.E [R2.64], R242 ;  /* 0x000000f202002986 */ /* 0x000fe8000c101908 */
[----:B-1----:R-:W4:Y:S01]  /*48c00*/  LDL.LU R245, [R1+0x3d4] ;  /* 0x0003d40001f57983 */ /* 0x002f220000300800 */
[----:B------:R-:W-:-:S05]  /*48c10*/  IMAD.WIDE R40, R237, 0x4, R4 ;  /* 0x00000004ed287825 */ /* 0x000fca00078e0204 */
[----:B------:R1:W-:Y:S04]  /*48c20*/  @P1 STG.E [R40.64], R243 ;  /* 0x000000f328001986 */ /* 0x0003e8000c101908 */
[----:B-1----:R-:W4:Y:S01]  /*48c30*/  LDL.LU R243, [R1+0x480] ;  /* 0x0004800001f37983 */ /* 0x002f220000300800 */
[----:B------:R-:W-:Y:S02]  /*48c40*/  IADD3 R236, R195, 0x33, RZ ;  /* 0x00000033c3ec7810 */ /* 0x000fe40007ffe0ff */
[----:B------:R-:W-:Y:S01]  /*48c50*/  ISETP.LT.AND P5, PT, R211, c[0x0][0x178], !P3 ;  /* 0x00005e00d3007a0c */ /* 0x000fe20005fa1270 */
[----:B------:R-:W4:Y:S01]  /*48c60*/  LDL.LU R242, [R1+0x460] ;  /* 0x0004600001f27983 */ /* 0x000f220000300800 */
[----:B------:R-:W-:Y:S02]  /*48c70*/  ISETP.GE.AND P0, PT, R236, c[0x0][0x17c], PT ;  /* 0x00005f00ec007a0c */ /* 0x000fe40003f06270 */
[----:B------:R-:W-:-:S02]  /*48c80*/  IADD3 R236, R237, c[0x0][0x198], RZ ;  /* 0x00006600edec7a10 */ /* 0x000fc40007ffe0ff */
[----:B------:R-:W-:Y:S02]  /*48c90*/  ISETP.LT.AND P6, PT, R191, c[0x0][0x178], !P3 ;  /* 0x00005e00bf007a0c */ /* 0x000fe40005fc1270 */
[----:B------:R-:W-:Y:S01]  /*48ca0*/  ISETP.LT.AND P4, PT, R247, c[0x0][0x178], !P3 ;  /* 0x00005e00f7007a0c */ /* 0x000fe20005f81270 */
[----:B------:R-:W-:Y:S01]  /*48cb0*/  IMAD.WIDE R42, R236, 0x4, R30 ;  /* 0x00000004ec2a7825 */ /* 0x000fe200078e021e */
[----:B------:R-:W-:Y:S02]  /*48cc0*/  ISETP.LT.AND P3, PT, R246, c[0x0][0x178], !P3 ;  /* 0x00005e00f6007a0c */ /* 0x000fe40005f61270 */
[----:B------:R-:W-:Y:S01]  /*48cd0*/  ISETP.LT.AND P2, PT, R211, c[0x0][0x178], !P0 ;  /* 0x00005e00d3007a0c */ /* 0x000fe20004741270 */
[C---:B------:R-:W-:Y:S01]  /*48ce0*/  IMAD.WIDE R40, R236.reuse, 0x4, R28 ;  /* 0x00000004ec287825 */ /* 0x040fe200078e021c */
[----:B------:R1:W-:Y:S01]  /*48cf0*/  @P5 STG.E [R42.64], R251 ;  /* 0x000000fb2a005986 */ /* 0x0003e2000c101908 */
[----:B------:R-:W-:Y:S02]  /*48d00*/  ISETP.LT.AND P5, PT, R191, c[0x0][0x178], !P0 ;  /* 0x00005e00bf007a0c */ /* 0x000fe400047a1270 */
[C---:B------:R-:W-:Y:S01]  /*48d10*/  IMAD.WIDE R2, R236.reuse, 0x4, R6 ;  /* 0x00000004ec027825 */ /* 0x040fe200078e0206 */
[----:B------:R-:W-:Y:S01]  /*48d20*/  IADD3 R237, R236, c[0x0][0x198], RZ ;  /* 0x00006600eced7a10 */ /* 0x000fe20007ffe0ff */
[----:B------:R1:W-:Y:S01]  /*48d30*/  @P6 STG.E [R40.64], R250 ;  /* 0x000000fa28006986 */ /* 0x0003e2000c101908 */
[----:B------:R-:W-:-:S03]  /*48d40*/  ISETP.LT.AND P6, PT, R247, c[0x0][0x178], !P0 ;  /* 0x00005e00f7007a0c */ /* 0x000fc600047c1270 */
[----:B------:R1:W-:Y:S02]  /*48d50*/  @P4 STG.E [R2.64], R244 ;  /* 0x000000f402004986 */ /* 0x0003e4000c101908 */
[----:B-1----:R-:W-:-:S04]  /*48d60*/  IADD3 R42, R195, 0x34, RZ ;  /* 0x00000034c32a7810 */ /* 0x002fc80007ffe0ff */
[----:B------:R-:W-:Y:S01]  /*48d70*/  ISETP.GE.AND P1, PT, R42, c[0x0][0x17c], PT ;  /* 0x00005f002a007a0c */ /* 0x000fe20003f26270 */
[----:B------:R-:W-:-:S04]  /*48d80*/  IMAD.WIDE R40, R237, 0x4, R30 ;  /* 0x00000004ed287825 */ /* 0x000fc800078e021e */
[----:B------:R-:W-:-:S04]  /*48d90*/  IMAD.WIDE R2, R236, 0x4, R4 ;  /* 0x00000004ec027825 */ /* 0x000fc800078e0204 */
[----:B------:R-:W-:Y:S01]  /*48da0*/  IMAD.WIDE R42, R237, 0x4, R28 ;  /* 0x00000004ed2a7825 */ /* 0x000fe200078e021c */
[----:B------:R1:W-:Y:S01]  /*48db0*/  @P3 STG.E [R2.64], R240 ;  /* 0x000000f002003986 */ /* 0x0003e2000c101908 */
[----:B------:R-:W-:Y:S02]  /*48dc0*/  IADD3 R238, R195, 0x35, RZ ;  /* 0x00000035c3ee7810 */ /* 0x000fe40007ffe0ff */
[----:B------:R-:W-:Y:S02]  /*48dd0*/  ISETP.LT.AND P0, PT, R246, c[0x0][0x178], !P0 ;  /* 0x00005e00f6007a0c */ /* 0x000fe40004701270 */
[----:B------:R-:W-:Y:S02]  /*48de0*/  ISETP.GE.AND P4, PT, R238, c[0x0][0x17c], PT ;  /* 0x00005f00ee007a0c */ /* 0x000fe40003f86270 */
[C---:B------:R-:W-:Y:S01]  /*48df0*/  IADD3 R238, R237.reuse, c[0x0][0x198], RZ ;  /* 0x00006600edee7a10 */ /* 0x040fe20007ffe0ff */
[----:B-1----:R-:W-:Y:S01]  /*48e00*/  IMAD.WIDE R2, R237, 0x4, R6 ;  /* 0x00000004ed027825 */ /* 0x002fe200078e0206 */
[----:B------:R-:W4:Y:S04]  /*48e10*/  LDL.LU R240, [R1+0x464] ;  /* 0x0004640001f07983 */ /* 0x000f280000300800 */
[----:B------:R-:W4:Y:S04]  /*48e20*/  LDL.LU R239, [R1+0x414] ;  /* 0x0004140001ef7983 */ /* 0x000f280000300800 */
[----:B---3--:R1:W-:Y:S04]  /*48e30*/  @P2 STG.E [R40.64], R249 ;  /* 0x000000f928002986 */ /* 0x0083e8000c101908 */
[----:B--2---:R-:W-:Y:S01]  /*48e40*/  @P5 STG.E [R42.64], R248 ;  /* 0x000000f82a005986 */ /* 0x004fe2000c101908 */
[----:B------:R-:W-:-:S02]  /*48e50*/  ISETP.LT.AND P5, PT, R211, c[0x0][0x178], !P1 ;  /* 0x00005e00d3007a0c */ /* 0x000fc40004fa1270 */
[----:B-1----:R-:W-:Y:S01]  /*48e60*/  IADD3 R40, R195, 0x36, RZ ;  /* 0x00000036c3287810 */ /* 0x002fe20007ffe0ff */
[----:B----4-:R1:W-:Y:S03]  /*48e70*/  @P6 STG.E [R2.64], R245 ;  /* 0x000000f502006986 */ /* 0x0103e6000c101908 */
[----:B------:R-:W-:Y:S01]  /*48e80*/  ISETP.GE.AND P6, PT, R40, c[0x0][0x17c], PT ;  /* 0x00005f0028007a0c */ /* 0x000fe20003fc6270 */
[----:B------:R-:W-:Y:S01]  /*48e90*/  IMAD.WIDE R40, R238, 0x4, R30 ;  /* 0x00000004ee287825 */ /* 0x000fe200078e021e */
[----:B-1----:R-:W2:Y:S03]  /*48ea0*/  LDL.LU R245, [R1+0x3f4] ;  /* 0x0003f40001f57983 */ /* 0x002ea60000300800 */
[----:B------:R-:W-:Y:S01]  /*48eb0*/  IMAD.WIDE R2, R237, 0x4, R4 ;  /* 0x00000004ed027825 */ /* 0x000fe200078e0204 */
[----:B------:R-:W3:Y:S04]  /*48ec0*/  LDL.LU R251, [R1+0x4d0] ;  /* 0x0004d00001fb7983 */ /* 0x000ee80000300800 */
[----:B------:R-:W4:Y:S04]  /*48ed0*/  LDL.LU R250, [R1+0x4b0] ;  /* 0x0004b00001fa7983 */ /* 0x000f280000300800 */
[----:B------:R-:W2:Y:S04]  /*48ee0*/  LDL.LU R244, [R1+0x470] ;  /* 0x0004700001f47983 */ /* 0x000ea80000300800 */
[----:B------:R-:W2:Y:S04]  /*48ef0*/  LDL.LU R249, [R1+0x4d4] ;  /* 0x0004d40001f97983 */ /* 0x000ea80000300800 */
[----:B------:R-:W2:Y:S04]  /*48f00*/  LDL.LU R248, [R1+0x4b4] ;  /* 0x0004b40001f87983 */ /* 0x000ea80000300800 */
[----:B------:R1:W-:Y:S04]  /*48f10*/  @P0 STG.E [R2.64], R241 ;  /* 0x000000f102000986 */ /* 0x0003e8000c101908 */
[----:B------:R1:W-:Y:S04]  /*48f20*/  @P5 STG.E [R40.64], R243 ;  /* 0x000000f328005986 */ /* 0x0003e8000c101908 */
[----:B-1----:R-:W2:Y:S04]  /*48f30*/  LDL.LU R241, [R1+0x484] ;  /* 0x0004840001f17983 */ /* 0x002ea80000300800 */
[----:B------:R-:W2:Y:S04]  /*48f40*/  LDL.LU R243, [R1+0x1390] ;  /* 0x0013900001f37983 */ /* 0x000ea80000300800 */
[----:B------:R-:W2:Y:S04]  /*48f50*/  LDL.LU R40, [R1+0x410] ;  /* 0x0004100001287983 */ /* 0x000ea80000300800 */
[----:B------:R-:W3:Y:S01]  /*48f60*/  LDL.LU R41, [R1+0x3f0] ;  /* 0x0003f00001297983 */ /* 0x000ee20000300800 */
[----:B------:R-:W-:-:S02]  /*48f70*/  ISETP.LT.AND P3, PT, R191, c[0x0][0x178], !P1 ;  /* 0x00005e00bf007a0c */ /* 0x000fc40004f61270 */
[----:B------:R-:W-:Y:S02]  /*48f80*/  ISETP.LT.AND P2, PT, R247, c[0x0][0x178], !P1 ;  /* 0x00005e00f7007a0c */ /* 0x000fe40004f41270 */
[----:B------:R-:W-:Y:S01]  /*48f90*/  ISETP.LT.AND P1, PT, R246, c[0x0][0x178], !P1 ;  /* 0x00005e00f6007a0c */ /* 0x000fe20004f21270 */
[----:B------:R-:W-:-:S04]  /*48fa0*/  IMAD.WIDE R42, R238, 0x4, R28 ;  /* 0x00000004ee2a7825 */ /* 0x000fc800078e021c */
[----:B------:R-:W-:-:S04]  /*48fb0*/  IMAD.WIDE R236, R238, 0x4, R6 ;  /* 0x00000004eeec7825 */ /* 0x000fc800078e0206 */
[----:B------:R1:W-:Y:S01]  /*48fc0*/  @P3 STG.E [R42.64], R242 ;  /* 0x000000f22a003986 */ /* 0x0003e2000c101908 */
[C---:B------:R-:W-:Y:S01]  /*48fd0*/  IMAD.WIDE R2, R238.reuse, 0x4, R4 ;  /* 0x00000004ee027825 */ /* 0x040fe200078e0204 */
[----:B------:R-:W-:Y:S02]  /*48fe0*/  IADD3 R238, R238, c[0x0][0x198], RZ ;  /* 0x00006600eeee7a10 */ /* 0x000fe40007ffe0ff */
[----:B------:R-:W-:Y:S01]  /*48ff0*/  ISETP.LT.AND P3, PT, R191, c[0x0][0x178], !P4 ;  /* 0x00005e00bf007a0c */ /* 0x000fe20006761270 */
[----:B-1----:R-:W4:Y:S02]  /*49000*/  LDL.LU R242, [R1+0x138c] ;  /* 0x00138c0001f27983 */ /* 0x002f240000300800 */
[----:B------:R-:W-:Y:S02]  /*49010*/  IMAD.WIDE R42, R238, 0x4, R30 ;  /* 0x00000004ee2a7825 */ /* 0x000fe400078e021e */
[----:B--2---:R-:W-:Y:S01]  /*49020*/  @P2 STG.E [R236.64], R40 ;  /* 0x00000028ec002986 */ /* 0x004fe2000c101908 */
[----:B------:R-:W-:-:S03]  /*49030*/  ISETP.LT.AND P2, PT, R211, c[0x0][0x178], !P4 ;  /* 0x00005e00d3007a0c */ /* 0x000fc60006741270 */
[----:B---3--:R1:W-:Y:S01]  /*49040*/  @P1 STG.E [R2.64], R41 ;  /* 0x0000002902001986 */ /* 0x0083e2000c101908 */
[----:B------:R-:W-:Y:S02]  /*49050*/  ISETP.LT.AND P1, PT, R247, c[0x0][0x178], !P4 ;  /* 0x00005e00f7007a0c */ /* 0x000fe40006721270 */
[----:B------:R-:W-:Y:S02]  /*49060*/  ISETP.LT.AND P4, PT, R246, c[0x0][0x178], !P4 ;  /* 0x00005e00f6007a0c */ /* 0x000fe40006781270 */
[----:B-1----:R-:W-:Y:S01]  /*49070*/  IADD3 R2, R195, 0x37, RZ ;  /* 0x00000037c3027810 */ /* 0x002fe20007ffe0ff */
[----:B------:R-:W-:-:S04]  /*49080*/  IMAD.WIDE R40, R238, 0x4, R6 ;  /* 0x00000004ee287825 */ /* 0x000fc800078e0206 */
[----:B------:R1:W-:Y:S01]  /*49090*/  @P2 STG.E [R42.64], R241 ;  /* 0x000000f12a002986 */ /* 0x0003e2000c101908 */
[----:B------:R-:W-:Y:S01]  /*490a0*/  ISETP.GE.AND P0, PT, R2, c[0x0][0x17c], PT ;  /* 0x00005f0002007a0c */ /* 0x000fe20003f06270 */
[----:B------:R-:W-:-:S05]  /*490b0*/  IMAD.WIDE R2, R238, 0x4, R28 ;  /* 0x00000004ee027825 */ /* 0x000fca00078e021c */
[----:B------:R-:W-:Y:S01]  /*490c0*/  @P3 STG.E [R2.64], R240 ;  /* 0x000000f002003986 */ /* 0x000fe2000c101908 */
[----:B-1----:R-:W-:-:S03]  /*490d0*/  IMAD.WIDE R42, R238, 0x4, R4 ;  /* 0x00000004ee2a7825 */ /* 0x002fc600078e0204 */
[----:B------:R-:W-:Y:S04]  /*490e0*/  @P1 STG.E [R40.64], R239 ;  /* 0x000000ef28001986 */ /* 0x000fe8000c101908 */
[----:B------:R1:W-:Y:S04]  /*490f0*/  @P4 STG.E [R42.64], R245 ;  /* 0x000000f52a004986 */ /* 0x0003e8000c101908 */
[----:B-1----:R-:W2:Y:S01]  /*49100*/  LDL.LU R245, [R1+0x474] ;  /* 0x0004740001f57983 */ /* 0x002ea20000300800 */
[----:B------:R-:W-:Y:S02]  /*49110*/  ISETP.LT.AND P5, PT, R211, c[0x0][0x178], !P6 ;  /* 0x00005e00d3007a0c */ /* 0x000fe400077a1270 */
[----:B------:R-:W-:-:S02]  /*49120*/  IADD3 R236, R238, c[0x0][0x198], RZ ;  /* 0x00006600eeec7a10 */ /* 0x000fc40007ffe0ff */
[----:B------:R-:W-:Y:S01]  /*49130*/  ISETP.LT.AND P1, PT, R191, c[0x0][0x178], !P6 ;  /* 0x00005e00bf007a0c */ /* 0x000fe20007721270 */
[----:B------:R-:W3:Y:S02]  /*49140*/  LDL.LU R238, [R1+0x3e8] ;  /* 0x0003e80001ee7983 */ /* 0x000ee40000300800 */
[----:B------:R-:W-:Y:S01]  /*49150*/  IMAD.WIDE R2, R236, 0x4, R30 ;  /* 0x00000004ec027825 */ /* 0x000fe200078e021e */
[----:B------:R-:W-:Y:S01]  /*49160*/  ISETP.LT.AND P3, PT, R247, c[0x0][0x178], !P6 ;  /* 0x00005e00f7007a0c */ /* 0x000fe20007761270 */
[----:B------:R-:W3:Y:S04]  /*49170*/  LDL.LU R241, [R1+0x3a8] ;  /* 0x0003a80001f17983 */ /* 0x000ee80000300800 */
[----:B------:R1:W-:Y:S01]  /*49180*/  @P5 STG.E [R2.64], R251 ;  /* 0x000000fb02005986 */ /* 0x0003e2000c101908 */
[----:B------:R-:W-:-:S02]  /*49190*/  ISETP.LT.AND P5, PT, R246, c[0x0][0x178], !P6 ;  /* 0x00005e00f6007a0c */ /* 0x000fc400077a1270 */
[----:B------:R-:W-:Y:S01]  /*491a0*/  IADD3 R42, R195, 0x38, RZ ;  /* 0x00000038c32a7810 */ /* 0x000fe20007ffe0ff */
[----:B------:R-:W-:Y:S01]  /*491b0*/  IMAD.WIDE R40, R236, 0x4, R28 ;  /* 0x00000004ec287825 */ /* 0x000fe200078e021c */
[----:B------:R-:W-:Y:S01]  /*491c0*/  ISETP.LT.AND P6, PT, R211, c[0x0][0x178], !P0 ;  /* 0x00005e00d3007a0c */ /* 0x000fe200047c1270 */
[----:B------:R-:W3:Y:S01]  /*491d0*/  LDL.LU R240, [R1+0x388] ;  /* 0x0003880001f07983 */ /* 0x000ee20000300800 */
[----:B------:R-:W-:Y:S01]  /*491e0*/  ISETP.GE.AND P2, PT, R42, c[0x0][0x17c], PT ;  /* 0x00005f002a007a0c */ /* 0x000fe20003f46270 */
[----:B------:R-:W-:Y:S01]  /*491f0*/  IMAD.WIDE R42, R236, 0x4, R4 ;  /* 0x00000004ec2a7825 */ /* 0x000fe200078e0204 */
[----:B------:R-:W-:-:S03]  /*49200*/  ISETP.LT.AND P4, PT, R191, c[0x0][0x178], !P0 ;  /* 0x00005e00bf007a0c */ /* 0x000fc60004781270 */
[C---:B-1----:R-:W-:Y:S01]  /*49210*/  IMAD.WIDE R2, R236.reuse, 0x4, R6 ;  /* 0x00000004ec027825 */ /* 0x042fe200078e0206 */
[----:B------:R-:W-:Y:S01]  /*49220*/  IADD3 R237, R236, c[0x0][0x198], RZ ;  /* 0x00006600eced7a10 */ /* 0x000fe20007ffe0ff */
[----:B----4-:R1:W-:Y:S04]  /*49230*/  @P1 STG.E [R40.64], R250 ;  /* 0x000000fa28001986 */ /* 0x0103e8000c101908 */
[----:B------:R4:W-:Y:S04]  /*49240*/  @P3 STG.E [R2.64], R244 ;  /* 0x000000f402003986 */ /* 0x0009e8000c101908 */
[----:B------:R4:W-:Y:S01]  /*49250*/  @P5 STG.E [R42.64], R242 ;  /* 0x000000f22a005986 */ /* 0x0009e2000c101908 */
[----:B------:R-:W-:-:S02]  /*49260*/  ISETP.LT.AND P5, PT, R247, c[0x0][0x178], !P0 ;  /* 0x00005e00f7007a0c */ /* 0x000fc400047a1270 */
[----:B------:R-:W-:Y:S01]  /*49270*/  ISETP.LT.AND P0, PT, R246, c[0x0][0x178], !P0 ;  /* 0x00005e00f6007a0c */ /* 0x000fe20004701270 */
[----:B-1----:R-:W-:-:S04]  /*49280*/  IMAD.WIDE R40, R237, 0x4, R30 ;  /* 0x00000004ed287825 */ /* 0x002fc800078e021e */
[C---:B----4-:R-:W-:Y:S01]  /*49290*/  IMAD.WIDE R2, R237.reuse, 0x4, R28 ;  /* 0x00000004ed027825 */ /* 0x050fe200078e021c */
[----:B------:R1:W-:Y:S04]  /*492a0*/  @P6 STG.E [R40.64], R249 ;  /* 0x000000f928006986 */ /* 0x0003e8000c101908 */
[----:B------:R-:W4:Y:S04]  /*492b0*/  LDL.LU R242, [R1+0x1388] ;  /* 0x0013880001f27983 */ /* 0x000f280000300800 */
[----:B------:R1:W-:Y:S04]  /*492c0*/  @P4 STG.E [R2.64], R248 ;  /* 0x000000f802004986 */ /* 0x0003e8000c101908 */
[----:B------:R-:W4:Y:S01]  /*492d0*/  LDL.LU R244, [R1+0x248] ;  /* 0x0002480001f47983 */ /* 0x000f220000300800 */
[----:B-1----:R-:W-:-:S03]  /*492e0*/  IMAD.WIDE R40, R237, 0x4, R4 ;  /* 0x00000004ed287825 */ /* 0x002fc600078e0204 */
[----:B------:R-:W4:Y:S01]  /*492f0*/  LDL.LU R249, [R1+0x3ec] ;  /* 0x0003ec0001f97983 */ /* 0x000f220000300800 */
[----:B------:R-:W-:-:S05]  /*49300*/  IMAD.WIDE R2, R237, 0x4, R6 ;  /* 0x00000004ed027825 */ /* 0x000fca00078e0206 */
[----:B--2---:R-:W-:Y:S04]  /*49310*/  @P5 STG.E [R2.64], R245 ;  /* 0x000000f502005986 */ /* 0x004fe8000c101908 */
[----:B------:R1:W-:Y:S04]  /*49320*/  @P0 STG.E [R40.64], R243 ;  /* 0x000000f328000986 */ /* 0x0003e8000c101908 */
[----:B-1----:R-:W2:Y:S04]  /*49330*/  LDL.LU R243, [R1+0x1384] ;  /* 0x0013840001f37983 */ /* 0x002ea80000300800 */
[----:B------:R-:W2:Y:S04]  /*49340*/  LDL.LU R239, [R1+0x3ac] ;  /* 0x0003ac0001ef7983 */ /* 0x000ea80000300800 */
[----:B------:R-:W2:Y:S04]  /*49350*/  LDL.LU R248, [R1+0x38c] ;  /* 0x00038c0001f87983 */ /* 0x000ea80000300800 */
[----:B------:R-:W2:Y:S01]  /*49360*/  LDL.LU R245, [R1+0x24c] ;  /* 0x00024c0001f57983 */ /* 0x000ea20000300800 */
[----:B------:R-:W-:-:S02]  /*49370*/  ISETP.LT.AND P1, PT, R211, c[0x0][0x178], !P2 ;  /* 0x00005e00d3007a0c */ /* 0x000fc40005721270 */
[----:B------:R-:W-:Y:S01]  /*49380*/  ISETP.LT.AND P3, PT, R191, c[0x0][0x178], !P2 ;  /* 0x00005e00bf007a0c */ /* 0x000fe20005761270 */
[----:B------:R-:W2:Y:S01]  /*49390*/  LDL.LU R251, [R1+0x428] ;  /* 0x0004280001fb7983 */ /* 0x000ea20000300800 */
[----:B------:R-:W-:Y:S02]  /*493a0*/  IADD3 R42, R195, 0x39, RZ ;  /* 0x00000039c32a7810 */ /* 0x000fe40007ffe0ff */
[----:B------:R-:W-:Y:S01]  /*493b0*/  ISETP.LT.AND P6, PT, R247, c[0x0][0x178], !P2 ;  /* 0x00005e00f7007a0c */ /* 0x000fe200057c1270 */
[----:B------:R-:W2:Y:S01]  /*493c0*/  LDL.LU R250, [R1+0x408] ;  /* 0x0004080001fa7983 */ /* 0x000ea20000300800 */
[----:B------:R-:W-:Y:S02]  /*493d0*/  IADD3 R237, R237, c[0x0][0x198], RZ ;  /* 0x00006600eded7a10 */ /* 0x000fe40007ffe0ff */
[----:B------:R-:W-:Y:S02]  /*493e0*/  IADD3 R43, R195, 0x3a, RZ ;  /* 0x0000003ac32b7810 */ /* 0x000fe40007ffe0ff */
[----:B------:R-:W-:Y:S01]  /*493f0*/  ISETP.GE.AND P4, PT, R42, c[0x0][0x17c], PT ;  /* 0x00005f002a007a0c */ /* 0x000fe20003f86270 */
[----:B------:R-:W-:Y:S01]  /*49400*/  IMAD.WIDE R2, R237, 0x4, R30 ;  /* 0x00000004ed027825 */ /* 0x000fe200078e021e */
[----:B------:R-:W-:-:S02]  /*49410*/  ISETP.LT.AND P2, PT, R246, c[0x0][0x178], !P2 ;  /* 0x00005e00f6007a0c */ /* 0x000fc40005741270 */
[----:B------:R-:W-:Y:S01]  /*49420*/  ISETP.GE.AND P5, PT, R43, c[0x0][0x17c], PT ;  /* 0x00005f002b007a0c */ /* 0x000fe20003fa6270 */
[----:B------:R-:W-:Y:S01]  /*49430*/  IMAD.WIDE R40, R237, 0x4, R28 ;  /* 0x00000004ed287825 */ /* 0x000fe200078e021c */
[----:B------:R-:W-:-:S03]  /*49440*/  ISETP.LT.AND P0, PT, R211, c[0x0][0x178], !P4 ;  /* 0x00005e00d3007a0c */ /* 0x000fc60006701270 */
[C---:B------:R-:W-:Y:S01]  /*49450*/  IMAD.WIDE R42, R237.reuse, 0x4, R6 ;  /* 0x00000004ed2a7825 */ /* 0x040fe200078e0206 */
[----:B---3--:R1:W-:Y:S01]  /*49460*/  @P1 STG.E [R2.64], R238 ;  /* 0x000000ee02001986 */ /* 0x0083e2000c101908 */
[----:B------:R-:W-:Y:S02]  /*49470*/  IADD3 R236, R237, c[0x0][0x198], RZ ;  /* 0x00006600edec7a10 */ /* 0x000fe40007ffe0ff */
[----:B------:R-:W-:Y:S01]  /*49480*/  ISETP.LT.AND P1, PT, R191, c[0x0][0x178], !P4 ;  /* 0x00005e00bf007a0c */ /* 0x000fe20006721270 */
[----:B------:R3:W-:Y:S04]  /*49490*/  @P3 STG.E [R40.64], R241 ;  /* 0x000000f128003986 */ /* 0x0007e8000c101908 */
[----:B------:R4:W-:Y:S01]  /*494a0*/  @P6 STG.E [R42.64], R240 ;  /* 0x000000f02a006986 */ /* 0x0009e2000c101908 */
[----:B------:R-:W-:Y:S01]  /*494b0*/  ISETP.LT.AND P6, PT, R247, c[0x0][0x178], !P4 ;  /* 0x00005e00f7007a0c */ /* 0x000fe200067c1270 */
[----:B-1----:R-:W-:-:S04]  /*494c0*/  IMAD.WIDE R2, R237, 0x4, R4 ;  /* 0x00000004ed027825 */ /* 0x002fc800078e0204 */
[----:B---3--:R-:W-:Y:S01]  /*494d0*/  IMAD.WIDE R40, R236, 0x4, R30 ;  /* 0x00000004ec287825 */ /* 0x008fe200078e021e */
[----:B----4-:R1:W-:Y:S01]  /*494e0*/  @P2 STG.E [R2.64], R244 ;  /* 0x000000f402002986 */ /* 0x0103e2000c101908 */
[----:B------:R-:W-:Y:S02]  /*494f0*/  ISETP.LT.AND P4, PT, R246, c[0x0][0x178], !P4 ;  /* 0x00005e00f6007a0c */ /* 0x000fe40006781270 */
[C---:B------:R-:W-:Y:S01]  /*49500*/  IADD3 R42, R195.reuse, 0x3b, RZ ;  /* 0x0000003bc32a7810 */ /* 0x040fe20007ffe0ff */
[----:B------:R3:W-:Y:S03]  /*49510*/  @P0 STG.E [R40.64], R249 ;  /* 0x000000f928000986 */ /* 0x0007e6000c101908 */
[----:B------:R-:W-:Y:S01]  /*49520*/  ISETP.GE.AND P3, PT, R42, c[0x0][0x17c], PT ;  /* 0x00005f002a007a0c */ /* 0x000fe20003f66270 */
[----:B-1----:R-:W4:Y:S01]  /*49530*/  LDL.LU R244, [R1+0x3d8] ;  /* 0x0003d80001f47983 */ /* 0x002f220000300800 */
[----:B------:R-:W-:Y:S01]  /*49540*/  IMAD.WIDE R2, R236, 0x4, R28 ;  /* 0x00000004ec027825 */ /* 0x000fe200078e021c */
[----:B------:R-:W-:-:S02]  /*49550*/  IADD3 R42, R195, 0x3c, RZ ;  /* 0x0000003cc32a7810 */ /* 0x000fc40007ffe0ff */
[----:B---3--:R-:W4:Y:S01]  /*49560*/  LDL.LU R249, [R1+0x42c] ;  /* 0x00042c0001f97983 */ /* 0x008f220000300800 */
[----:B------:R-:W-:Y:S01]  /*49570*/  IMAD.WIDE R40, R236, 0x4, R6 ;  /* 0x00000004ec287825 */ /* 0x000fe200078e0206 */
[----:B------:R-:W-:-:S03]  /*49580*/  ISETP.GE.AND P2, PT, R42, c[0x0][0x17c], PT ;  /* 0x00005f002a007a0c */ /* 0x000fc60003f46270 */
[----:B------:R-:W-:Y:S01]  /*49590*/  IMAD.WIDE R42, R236, 0x4, R4 ;  /* 0x00000004ec2a7825 */ /* 0x000fe200078e0204 */
[----:B--2---:R-:W-:Y:S04]  /*495a0*/  @P1 STG.E [R2.64], R239 ;  /* 0x000000ef02001986 */ /* 0x004fe8000c101908 */
[----:B------:R1:W-:Y:S04]  /*495b0*/  @P6 STG.E [R40.64], R248 ;  /* 0x000000f828006986 */ /* 0x0003e8000c101908 */
[----:B------:R2:W-:Y:S04]  /*495c0*/  @P4 STG.E [R42.64], R245 ;  /* 0x000000f52a004986 */ /* 0x0005e8000c101908 */
[----:B-1----:R-:W3:Y:S04]  /*495d0*/  LDL.LU R248, [R1+0x40c] ;  /* 0x00040c0001f87983 */ /* 0x002ee80000300800 */
[----:B--2---:R-:W2:Y:S01]  /*495e0*/  LDL.LU R245, [R1+0x3dc] ;  /* 0x0003dc0001f57983 */ /* 0x004ea20000300800 */
        /* <DEDUP_REMOVED lines=9> */
[----:B------:R-:W-:Y:S01]  /*49680*/  IMAD.WIDE R42, R237, 0x4, R28 ;  /* 0x00000004ed2a7825 */ /* 0x000fe200078e021c */
[----:B------:R-:W-:Y:S01]  /*49690*/  ISETP.LT.AND P4, PT, R211, c[0x0][0x178], !P3 ;  /* 0x00005e00d3007a0c */ /* 0x000fe20005f81270 */
[----:B------:R1:W-:Y:S01]  /*496a0*/  @P0 STG.E [R2.64], R251 ;  /* 0x000000fb02000986 */ /* 0x0003e2000c101908 */
[----:B------:R-:W-:Y:S01]  /*496b0*/  ISETP.GE.AND P0, PT, R40, c[0x0][0x17c], PT ;  /* 0x00005f0028007a0c */ /* 0x000fe20003f06270 */
[----:B------:R-:W-:-:S02]  /*496c0*/  IMAD.WIDE R40, R237, 0x4, R6 ;  /* 0x00000004ed287825 */ /* 0x000fc400078e0206 */
[----:B------:R1:W-:Y:S01]  /*496d0*/  @P1 STG.E [R42.64], R250 ;  /* 0x000000fa2a001986 */ /* 0x0003e2000c101908 */
[----:B------:R-:W-:Y:S02]  /*496e0*/  ISETP.LT.AND P1, PT, R191, c[0x0][0x178], !P3 ;  /* 0x00005e00bf007a0c */ /* 0x000fe40005f21270 */
[C---:B-1----:R-:W-:Y:S01]  /*496f0*/  IADD3 R2, R237.reuse, c[0x0][0x198], RZ ;  /* 0x00006600ed027a10 */ /* 0x042fe20007ffe0ff */
[----:B------:R-:W-:Y:S01]  /*49700*/  IMAD.WIDE R236, R237, 0x4, R4 ;  /* 0x00000004edec7825 */ /* 0x000fe200078e0204 */
[----:B------:R-:W2:Y:S03]  /*49710*/  LDL.LU R251, [R1+0x418] ;  /* 0x0004180001fb7983 */ /* 0x000ea60000300800 */
[----:B------:R-:W-:Y:S01]  /*49720*/  IMAD.WIDE R42, R2, 0x4, R30 ;  /* 0x00000004022a7825 */ /* 0x000fe200078e021e */
[----:B------:R-:W2:Y:S04]  /*49730*/  LDL.LU R250, [R1+0x3f8] ;  /* 0x0003f80001fa7983 */ /* 0x000ea80000300800 */
[----:B----4-:R1:W-:Y:S04]  /*49740*/  @P6 STG.E [R40.64], R244 ;  /* 0x000000f428006986 */ /* 0x0103e8000c101908 */
[----:B------:R-:W-:Y:S01]  /*49750*/  @P5 STG.E [R236.64], R242 ;  /* 0x000000f2ec005986 */ /* 0x000fe2000c101908 */
[----:B------:R-:W-:-:S03]  /*49760*/  ISETP.LT.AND P5, PT, R247, c[0x0][0x178], !P3 ;  /* 0x00005e00f7007a0c */ /* 0x000fc60005fa1270 */
[----:B------:R4:W-:Y:S04]  /*49770*/  @P4 STG.E [R42.64], R249 ;  /* 0x000000f92a004986 */ /* 0x0009e8000c101908 */
[----:B-1----:R-:W2:Y:S01]  /*49780*/  LDL.LU R244, [R1+0x48c] ;  /* 0x00048c0001f47983 */ /* 0x002ea20000300800 */
[----:B------:R-:W-:-:S04]  /*49790*/  IMAD.WIDE R40, R2, 0x4, R6 ;  /* 0x0000000402287825 */ /* 0x000fc800078e0206 */
[----:B----4-:R-:W-:Y:S01]  /*497a0*/  IMAD.WIDE R42, R2, 0x4, R28 ;  /* 0x00000004022a7825 */ /* 0x010fe200078e021c */
[----:B------:R-:W4:Y:S04]  /*497b0*/  LDL.LU R249, [R1+0x46c] ;  /* 0x00046c0001f97983 */ /* 0x000f280000300800 */
[----:B---3--:R1:W-:Y:S04]  /*497c0*/  @P1 STG.E [R42.64], R248 ;  /* 0x000000f82a001986 */ /* 0x0083e8000c101908 */
[----:B--2---:R2:W-:Y:S04]  /*497d0*/  @P5 STG.E [R40.64], R245 ;  /* 0x000000f528005986 */ /* 0x0045e8000c101908 */
[----:B-1----:R-:W3:Y:S04]  /*497e0*/  LDL.LU R248, [R1+0x41c] ;  /* 0x00041c0001f87983 */ /* 0x002ee80000300800 */
[----:B--2---:R-:W2:Y:S01]  /*497f0*/  LDL.LU R245, [R1+0x3fc] ;  /* 0x0003fc0001f57983 */ /* 0x004ea20000300800 */
[----:B------:R-:W-:-:S02]  /*49800*/  ISETP.LT.AND P3, PT, R246, c[0x0][0x178], !P3 ;  /* 0x00005e00f6007a0c */ /* 0x000fc40005f61270 */
[----:B------:R-:W-:Y:S02]  /*49810*/  ISETP.LT.AND P6, PT, R211, c[0x0][0x178], !P2 ;  /* 0x00005e00d3007a0c */ /* 0x000fe400057c1270 */
[----:B------:R-:W-:Y:S02]  /*49820*/  ISETP.LT.AND P4, PT, R191, c[0x0][0x178], !P2 ;  /* 0x00005e00bf007a0c */ /* 0x000fe40005781270 */
[C---:B------:R-:W-:Y:S01]  /*49830*/  IADD3 R236, R2.reuse, c[0x0][0x198], RZ ;  /* 0x0000660002ec7a10 */ /* 0x040fe20007ffe0ff */
[----:B------:R-:W-:-:S04]  /*49840*/  IMAD.WIDE R2, R2, 0x4, R4 ;  /* 0x0000000402027825 */ /* 0x000fc800078e0204 */
[----:B------:R-:W-:Y:S02]  /*49850*/  IMAD.WIDE R42, R236, 0x4, R30 ;  /* 0x00000004ec2a7825 */ /* 0x000fe400078e021e */
[----:B------:R1:W-:Y:S01]  /*49860*/  @P3 STG.E [R2.64], R243 ;  /* 0x000000f302003986 */ /* 0x0003e2000c101908 */
[----:B------:R-:W-:Y:S02]  /*49870*/  ISETP.LT.AND P3, PT, R247, c[0x0][0x178], !P2 ;  /* 0x00005e00f7007a0c */ /* 0x000fe40005761270 */
[----:B------:R-:W-:Y:S01]  /*49880*/  ISETP.LT.AND P2, PT, R246, c[0x0][0x178], !P2 ;  /* 0x00005e00f6007a0c */ /* 0x000fe20005741270 */
[----:B------:R1:W-:Y:S01]  /*49890*/  @P6 STG.E [R42.64], R240 ;  /* 0x000000f02a006986 */ /* 0x0003e2000c101908 */
[----:B------:R-:W-:Y:S02]  /*498a0*/  ISETP.LT.AND P6, PT, R211, c[0x0][0x178], !P0 ;  /* 0x00005e00d3007a0c */ /* 0x000fe400047c1270 */
[----:B------:R-:W-:Y:S01]  /*498b0*/  ISETP.LT.AND P5, PT, R191, c[0x0][0x178], !P0 ;  /* 0x00005e00bf007a0c */ /* 0x000fe200047a1270 */
[C---:B-1----:R-:W-:Y:S01]  /*498c0*/  IMAD.WIDE R2, R236.reuse, 0x4, R28 ;  /* 0x00000004ec027825 */ /* 0x042fe200078e021c */
[----:B------:R-:W-:Y:S01]  /*498d0*/  IADD3 R238, R236, c[0x0][0x198], RZ ;  /* 0x00006600ecee7a10 */ /* 0x000fe20007ffe0ff */
[----:B------:R-:W2:Y:S01]  /*498e0*/  LDL.LU R243, [R1+0x438] ;  /* 0x0004380001f37983 */ /* 0x000ea20000300800 */
[----:B------:R-:W-:-:S03]  /*498f0*/  IADD3 R237, R195, 0x3e, RZ ;  /* 0x0000003ec3ed7810 */ /* 0x000fc60007ffe0ff */
[----:B------:R1:W-:Y:S01]  /*49900*/  @P4 STG.E [R2.64], R239 ;  /* 0x000000ef02004986 */ /* 0x0003e2000c101908 */
[----:B------:R-:W-:Y:S01]  /*49910*/  ISETP.LT.AND P4, PT, R247, c[0x0][0x178], !P0 ;  /* 0x00005e00f7007a0c */ /* 0x000fe20004781270 */
[----:B------:R-:W-:Y:S01]  /*49920*/  IMAD.WIDE R40, R236, 0x4, R4 ;  /* 0x00000004ec287825 */ /* 0x000fe200078e0204 */
[----:B------:R-:W-:Y:S01]  /*49930*/  ISETP.GE.AND P1, PT, R237, c[0x0][0x17c], PT ;  /* 0x00005f00ed007a0c */ /* 0x000fe20003f26270 */
[----:B------:R-:W2:Y:S01]  /*49940*/  LDL.LU R242, [R1+0x4dc] ;  /* 0x0004dc0001f27983 */ /* 0x000ea20000300800 */
[----:B------:R-:W-:Y:S01]  /*49950*/  ISETP.LT.AND P0, PT, R246, c[0x0][0x178], !P0 ;  /* 0x00005e00f6007a0c */ /* 0x000fe20004701270 */
[----:B------:R-:W-:Y:S01]  /*49960*/  IMAD.WIDE R42, R238, 0x4, R30 ;  /* 0x00000004ee2a7825 */ /* 0x000fe200078e021e */
[----:B------:R-:W-:Y:S01]  /*49970*/  IADD3 R240, R195, 0x40, RZ ;  /* 0x00000040c3f07810 */ /* 0x000fe20007ffe0ff */
[----:B------:R-:W2:Y:S02]  /*49980*/  LDL.LU R241, [R1+0x4bc] ;  /* 0x0004bc0001f17983 */ /* 0x000ea40000300800 */
[----:B-1----:R-:W-:-:S04]  /*49990*/  IMAD.WIDE R2, R236, 0x4, R6 ;  /* 0x00000004ec027825 */ /* 0x002fc800078e0206 */
[----:B------:R-:W-:Y:S01]  /*499a0*/  IMAD.WIDE R236, R238, 0x4, R28 ;  /* 0x00000004eeec7825 */ /* 0x000fe200078e021c */
[----:B------:R1:W-:Y:S01]  /*499b0*/  @P3 STG.E [R2.64], R251 ;  /* 0x000000fb02003986 */ /* 0x0003e2000c101908 */
[----:B------:R-:W-:-:S03]  /*499c0*/  IADD3 R239, R195, 0x3f, RZ ;  /* 0x0000003fc3ef7810 */ /* 0x000fc60007ffe0ff */
[----:B------:R-:W-:Y:S04]  /*499d0*/  @P2 STG.E [R40.64], R250 ;  /* 0x000000fa28002986 */ /* 0x000fe8000c101908 */
[----:B------:R4:W-:Y:S01]  /*499e0*/  @P6 STG.E [R42.64], R244 ;  /* 0x000000f42a006986 */ /* 0x0009e2000c101908 */
[----:B-1----:R-:W-:-:S03]  /*499f0*/  IMAD.WIDE R2, R238, 0x4, R6 ;  /* 0x00000004ee027825 */ /* 0x002fc600078e0206 */
[----:B----4-:R-:W-:Y:S01]  /*49a00*/  @P5 STG.E [R236.64], R249 ;  /* 0x000000f9ec005986 */ /* 0x010fe2000c101908 */
[----:B------:R-:W-:-:S03]  /*49a10*/  ISETP.GE.AND P3, PT, R239, c[0x0][0x17c], PT ;  /* 0x00005f00ef007a0c */ /* 0x000fc60003f66270 */
[----:B------:R-:W4:Y:S01]  /*49a20*/  LDL.LU R251, [R1+0x47c] ;  /* 0x00047c0001fb7983 */ /* 0x000f220000300800 */
[----:B------:R-:W-:Y:S02]  /*49a30*/  ISETP.LT.AND P6, PT, R211, c[0x0][0x178], !P1 ;  /* 0x00005e00d3007a0c */ /* 0x000fe40004fc1270 */
[----:B------:R-:W-:Y:S01]  /*49a40*/  ISETP.LT.AND P5, PT, R191, c[0x0][0x178], !P1 ;  /* 0x00005e00bf007a0c */ /* 0x000fe20004fa1270 */
[----:B------:R-:W4:Y:S01]  /*49a50*/  LDL.LU R244, [R1+0x43c] ;  /* 0x00043c0001f47983 */ /* 0x000f220000300800 */
[----:B------:R-:W-:Y:S02]  /*49a60*/  ISETP.LT.AND P2, PT, R247, c[0x0][0x178], !P1 ;  /* 0x00005e00f7007a0c */ /* 0x000fe40004f41270 */
[----:B------:R-:W-:Y:S01]  /*49a70*/  IADD3 R239, R238, c[0x0][0x198], RZ ;  /* 0x00006600eeef7a10 */ /* 0x000fe20007ffe0ff */
[----:B------:R-:W4:Y:S04]  /*49a80*/  LDL.LU R250, [R1+0x4a0] ;  /* 0x0004a00001fa7983 */ /* 0x000f280000300800 */
[----:B---3--:R1:W-:Y:S01]  /*49a90*/  @P4 STG.E [R2.64], R248 ;  /* 0x000000f802004986 */ /* 0x0083e2000c101908 */
[----:B------:R-:W-:-:S02]  /*49aa0*/  ISETP.LT.AND P4, PT, R246, c[0x0][0x178], !P1 ;  /* 0x00005e00f6007a0c */ /* 0x000fc40004f81270 */
[----:B------:R-:W-:Y:S01]  /*49ab0*/  ISETP.GE.AND P1, PT, R240, c[0x0][0x17c], PT ;  /* 0x00005f00f0007a0c */ /* 0x000fe20003f26270 */
[----:B-1----:R-:W-:Y:S02]  /*49ac0*/  IMAD.WIDE R2, R238, 0x4, R4 ;  /* 0x00000004ee027825 */ /* 0x002fe400078e0204 */
[----:B------:R-:W3:Y:S04]  /*49ad0*/  LDL.LU R238, [R1+0x478] ;  /* 0x0004780001ee7983 */ /* 0x000ee80000300800 */
[----:B------:R-:W3:Y:S04]  /*49ae0*/  LDL.LU R240, [R1+0x4b8] ;  /* 0x0004b80001f07983 */ /* 0x000ee80000300800 */
[----:B--2---:R1:W-:Y:S04]  /*49af0*/  @P0 STG.E [R2.64], R245 ;  /* 0x000000f502000986 */ /* 0x0043e8000c101908 */
[----:B-1----:R-:W2:Y:S04]  /*49b00*/  LDL.LU R3, [R1+0x4d8] ;  /* 0x0004d80001037983 */ /* 0x002ea80000300800 */
[----:B------:R-:W3:Y:S04]  /*49b10*/  LDL.LU R249, [R1+0x20] ;  /* 0x0000200001f97983 */ /* 0x000ee80000300800 */
[----:B------:R-:W4:Y:S04]  /*49b20*/  LDL.LU R248, [R1+0x4a4] ;  /* 0x0004a40001f87983 */ /* 0x000f280000300800 */
[----:B------:R-:W4:Y:S01]  /*49b30*/  LDL.LU R245, [R1+0x24] ;  /* 0x0000240001f57983 */ /* 0x000f220000300800 */
[----:B------:R-:W-:-:S04]  /*49b40*/  IMAD.WIDE R40, R239, 0x4, R30 ;  /* 0x00000004ef287825 */ /* 0x000fc800078e021e */
[----:B------:R-:W-:-:S04]  /*49b50*/  IMAD.WIDE R42, R239, 0x4, R28 ;  /* 0x00000004ef2a7825 */ /* 0x000fc800078e021c */
[----:B------:R-:W-:Y:S01]  /*49b60*/  IMAD.WIDE R236, R239, 0x4, R6 ;  /* 0x00000004efec7825 */ /* 0x000fe200078e0206 */
[----:B------:R-:W-:Y:S01]  /*49b70*/  ISETP.LT.AND P0, PT, R191, c[0x0][0x178], !P3 ;  /* 0x00005e00bf007a0c */ /* 0x000fe20005f01270 */
[----:B--2---:R1:W-:Y:S04]  /*49b80*/  @P6 STG.E [R40.64], R3 ;  /* 0x0000000328006986 */ /* 0x0043e8000c101908 */
[----:B---3--:R-:W-:Y:S01]  /*49b90*/  @P5 STG.E [R42.64], R240 ;  /* 0x000000f02a005986 */ /* 0x008fe2000c101908 */
[----:B------:R-:W-:Y:S02]  /*49ba0*/  ISETP.LT.AND P5, PT, R211, c[0x0][0x178], !P3 ;  /* 0x00005e00d3007a0c */ /* 0x000fe40005fa1270 */
[----:B------:R-:W-:Y:S01]  /*49bb0*/  ISETP.LT.AND P6, PT, R247, c[0x0][0x178], !P3 ;  /* 0x00005e00f7007a0c */ /* 0x000fe20005fc1270 */
[----:B------:R2:W-:Y:S01]  /*49bc0*/  @P2 STG.E [R236.64], R238 ;  /* 0x000000eeec002986 */ /* 0x0005e2000c101908 */
[C---:B-1----:R-:W-:Y:S01]  /*49bd0*/  IMAD.WIDE R2, R239.reuse, 0x4, R4 ;  /* 0x00000004ef027825 */ /* 0x042fe200078e0204 */
[----:B------:R-:W-:-:S02]  /*49be0*/  IADD3 R40, R239, c[0x0][0x198], RZ ;  /* 0x00006600ef287a10 */ /* 0x000fc40007ffe0ff */
[----:B------:R-:W-:Y:S02]  /*49bf0*/  ISETP.LT.AND P3, PT, R246, c[0x0][0x178], !P3 ;  /* 0x00005e00f6007a0c */ /* 0x000fe40005f61270 */
[----:B------:R1:W-:Y:S01]  /*49c00*/  @P4 STG.E [R2.64], R243 ;  /* 0x000000f302004986 */ /* 0x0003e2000c101908 */
[----:B------:R-:W-:Y:S02]  /*49c10*/  ISETP.LT.AND P4, PT, R211, c[0x0][0x178], !P1 ;  /* 0x00005e00d3007a0c */ /* 0x000fe40004f81270 */
[----:B------:R-:W-:Y:S01]  /*49c20*/  IADD3 R41, R195, 0x41, RZ ;  /* 0x00000041c3297810 */ /* 0x000fe20007ffe0ff */
[----:B--2---:R-:W-:-:S03]  /*49c30*/  IMAD.WIDE R238, R40, 0x4, R30 ;  /* 0x0000000428ee7825 */ /* 0x004fc600078e021e */
[----:B------:R-:W-:Y:S01]  /*49c40*/  ISETP.GE.AND P2, PT, R41, c[0x0][0x17c], PT ;  /* 0x00005f0029007a0c */ /* 0x000fe20003f46270 */
[C---:B------:R-:W-:Y:S01]  /*49c50*/  IMAD.WIDE R236, R40.reuse, 0x4, R28 ;  /* 0x0000000428ec7825 */ /* 0x040fe200078e021c */
[----:B-1----:R-:W-:-:S03]  /*49c60*/  IADD3 R2, R40, c[0x0][0x198], RZ ;  /* 0x0000660028027a10 */ /* 0x002fc60007ffe0ff */
[C---:B------:R-:W-:Y:S01]  /*49c70*/  IMAD.WIDE R42, R40.reuse, 0x4, R6 ;  /* 0x00000004282a7825 */ /* 0x040fe200078e0206 */
[----:B------:R1:W-:Y:S03]  /*49c80*/  @P5 STG.E [R238.64], R242 ;  /* 0x000000f2ee005986 */ /* 0x0003e6000c101908 */
[----:B------:R-:W-:Y:S01]  /*49c90*/  IMAD.WIDE R40, R40, 0x4, R4 ;  /* 0x0000000428287825 */ /* 0x000fe200078e0204 */
[----:B------:R-:W-:Y:S04]  /*49ca0*/  @P0 STG.E [R236.64], R241 ;  /* 0x000000f1ec000986 */ /* 0x000fe8000c101908 */
[----:B----4-:R-:W-:Y:S01]  /*49cb0*/  @P6 STG.E [R42.64], R251 ;  /* 0x000000fb2a006986 */ /* 0x010fe2000c101908 */
[----:B-1----:R-:W-:-:S03]  /*49cc0*/  IMAD.WIDE R238, R2, 0x4, R30 ;  /* 0x0000000402ee7825 */ /* 0x002fc600078e021e */
[----:B------:R1:W-:Y:S01]  /*49cd0*/  @P3 STG.E [R40.64], R244 ;  /* 0x000000f428003986 */ /* 0x0003e2000c101908 */
[----:B------:R-:W-:-:S03]  /*49ce0*/  ISETP.LT.AND P3, PT, R191, c[0x0][0x178], !P1 ;  /* 0x00005e00bf007a0c */ /* 0x000fc60004f61270 */
[----:B------:R2:W-:Y:S01]  /*49cf0*/  @P4 STG.E [R238.64], R250 ;  /* 0x000000faee004986 */ /* 0x0005e2000c101908 */
[----:B------:R-:W-:Y:S02]  /*49d00*/  ISETP.LT.AND P4, PT, R247, c[0x0][0x178], !P1 ;  /* 0x00005e00f7007a0c */ /* 0x000fe40004f81270 */
[----:B------:R-:W-:Y:S02]  /*49d10*/  ISETP.LT.AND P0, PT, R246, c[0x0][0x178], !P1 ;  /* 0x00005e00f6007a0c */ /* 0x000fe40004f01270 */
[----:B------:R-:W-:Y:S02]  /*49d20*/  ISETP.LT.AND P6, PT, R211, c[0x0][0x178], !P2 ;  /* 0x00005e00d3007a0c */ /* 0x000fe400057c1270 */
[----:B------:R-:W-:Y:S01]  /*49d30*/  IADD3 R3, R195, 0x42, RZ ;  /* 0x00000042c3037810 */ /* 0x000fe20007ffe0ff */
[----:B-1----:R-:W3:Y:S01]  /*49d40*/  LDL.LU R244, [R1+0x490] ;  /* 0x0004900001f47983 */ /* 0x002ee20000300800 */
[C---:B------:R-:W-:Y:S01]  /*49d50*/  IMAD.WIDE R42, R2.reuse, 0x4, R28 ;  /* 0x00000004022a7825 */ /* 0x040fe200078e021c */
[----:B--2---:R-:W-:-:S03]  /*49d60*/  IADD3 R238, R2, c[0x0][0x198], RZ ;  /* 0x0000660002ee7a10 */ /* 0x004fc60007ffe0ff */
[----:B------:R-:W-:Y:S01]  /*49d70*/  IMAD.WIDE R40, R2, 0x4, R6 ;  /* 0x0000000402287825 */ /* 0x000fe200078e0206 */
[----:B------:R-:W-:-:S03]  /*49d80*/  ISETP.GE.AND P1, PT, R3, c[0x0][0x17c], PT ;  /* 0x00005f0003007a0c */ /* 0x000fc60003f26270 */
[----:B------:R-:W-:Y:S01]  /*49d90*/  IMAD.WIDE R2, R2, 0x4, R4 ;  /* 0x0000000402027825 */ /* 0x000fe200078e0204 */
[----:B------:R-:W-:Y:S03]  /*49da0*/  @P3 STG.E [R42.64], R249 ;  /* 0x000000f92a003986 */ /* 0x000fe6000c101908 */
[----:B------:R-:W-:Y:S01]  /*49db0*/  IMAD.WIDE R236, R238, 0x4, R30 ;  /* 0x00000004eeec7825 */ /* 0x000fe200078e021e */
[----:B------:R-:W-:Y:S04]  /*49dc0*/  @P4 STG.E [R40.64], R36 ;  /* 0x0000002428004986 */ /* 0x000fe8000c101908 */
[----:B------:R-:W-:Y:S04]  /*49dd0*/  @P0 STG.E [R2.64], R56 ;  /* 0x0000003802000986 */ /* 0x000fe8000c101908 */
[----:B------:R1:W-:Y:S01]  /*49de0*/  @P6 STG.E [R236.64], R248 ;  /* 0x000000f8ec006986 */ /* 0x0003e2000c101908 */
[----:B------:R-:W-:-:S03]  /*49df0*/  ISETP.LT.AND P5, PT, R191, c[0x0][0x178], !P2 ;  /* 0x00005e00bf007a0c */ /* 0x000fc600057a1270 */
[----:B-1----:R-:W2:Y:S01]  /*49e00*/  LDL.LU R248, [R1+0x494] ;  /* 0x0004940001f87983 */ /* 0x002ea20000300800 */
[----:B------:R-:W-:-:S03]  /*49e10*/  IMAD.WIDE R42, R238, 0x4, R28 ;  /* 0x00000004ee2a7825 */ /* 0x000fc600078e021c */
[----:B------:R-:W4:Y:S06]  /*49e20*/  LDL.LU R249, [R1+0x450] ;  /* 0x0004500001f97983 */ /* 0x000f2c0000300800 */
[----:B------:R1:W-:Y:S04]  /*49e30*/  @P5 STG.E [R42.64], R245 ;  /* 0x000000f52a005986 */ /* 0x0003e8000c101908 */
[----:B-1----:R-:W4:Y:S01]  /*49e40*/  LDL.LU R245, [R1+0x454] ;  /* 0x0004540001f57983 */ /* 0x002f220000300800 */
[----:B------:R-:W-:-:S02]  /*49e50*/  ISETP.LT.AND P3, PT, R247, c[0x0][0x178], !P2 ;  /* 0x00005e00f7007a0c */ /* 0x000fc40005761270 */
[----:B------:R-:W-:Y:S02]  /*49e60*/  ISETP.LT.AND P2, PT, R246, c[0x0][0x178], !P2 ;  /* 0x00005e00f6007a0c */ /* 0x000fe40005741270 */
[----:B------:R-:W-:Y:S02]  /*49e70*/  ISETP.LT.AND P5, PT, R211, c[0x0][0x178], !P1 ;  /* 0x00005e00d3007a0c */ /* 0x000fe40004fa1270 */
[----:B------:R-:W-:Y:S01]  /*49e80*/  ISETP.LT.AND P0, PT, R191, c[0x0][0x178], !P1 ;  /* 0x00005e00bf007a0c */ /* 0x000fe20004f01270 */
[C---:B------:R-:W-:Y:S01]  /*49e90*/  IMAD.WIDE R2, R238.reuse, 0x4, R6 ;  /* 0x00000004ee027825 */ /* 0x040fe200078e0206 */
[C---:B------:R-:W-:Y:S02]  /*49ea0*/  IADD3 R36, R238.reuse, c[0x0][0x198], RZ ;  /* 0x00006600ee247a10 */ /* 0x040fe40007ffe0ff */
[----:B------:R-:W-:Y:S01]  /*49eb0*/  IADD3 R56, R195, 0x43, RZ ;  /* 0x00000043c3387810 */ /* 0x000fe20007ffe0ff */
[----:B------:R-:W-:Y:S01]  /*49ec0*/  IMAD.WIDE R40, R238, 0x4, R4 ;  /* 0x00000004ee287825 */ /* 0x000fe200078e0204 */
[----:B------:R-:W-:Y:S01]  /*49ed0*/  ISETP.LT.AND P4, PT, R247, c[0x0][0x178], !P1 ;  /* 0x00005e00f7007a0c */ /* 0x000fe20004f81270 */
[----:B------:R1:W-:Y:S01]  /*49ee0*/  @P3 STG.E [R2.64], R37 ;  /* 0x0000002502003986 */ /* 0x0003e2000c101908 */
[----:B------:R-:W-:Y:S01]  /*49ef0*/  ISETP.GE.AND P6, PT, R56, c[0x0][0x17c], PT ;  /* 0x00005f0038007a0c */ /* 0x000fe20003fc6270 */
[----:B------:R-:W-:Y:S01]  /*49f00*/  IMAD.WIDE R42, R36, 0x4, R30 ;  /* 0x00000004242a7825 */ /* 0x000fe200078e021e */
[----:B------:R-:W-:Y:S01]  /*49f10*/  ISETP.LT.AND P1, PT, R246, c[0x0][0x178], !P1 ;  /* 0x00005e00f6007a0c */ /* 0x000fe20004f21270 */
[----:B------:R1:W-:Y:S01]  /*49f20*/  @P2 STG.E [R40.64], R57 ;  /* 0x0000003928002986 */ /* 0x0003e2000c101908 */
[----:B------:R-:W-:Y:S01]  /*49f30*/  ISETP.LT.AND P2, PT, R211, c[0x0][0x178], !P6 ;  /* 0x00005e00d3007a0c */ /* 0x000fe20007741270 */
[----:B-1----:R-:W-:-:S04]  /*49f40*/  IMAD.WIDE R2, R36, 0x4, R28 ;  /* 0x0000000424027825 */ /* 0x002fc800078e021c */
[----:B------:R-:W-:Y:S01]  /*49f50*/  IMAD.WIDE R40, R36, 0x4, R6 ;  /* 0x0000000424287825 */ /* 0x000fe200078e0206 */
[----:B------:R-:W-:-:S04]  /*49f60*/  IADD3 R236, R195, 0x44, RZ ;  /* 0x00000044c3ec7810 */ /* 0x000fc80007ffe0ff */
[----:B------:R-:W-:Y:S01]  /*49f70*/  ISETP.GE.AND P3, PT, R236, c[0x0][0x17c], PT ;  /* 0x00005f00ec007a0c */ /* 0x000fe20003f66270 */
[----:B---3--:R-:W-:Y:S01]  /*49f80*/  @P5 STG.E [R42.64], R244 ;  /* 0x000000f42a005986 */ /* 0x008fe2000c101908 */
[----:B------:R-:W-:-:S03]  /*49f90*/  ISETP.LT.AND P5, PT, R191, c[0x0][0x178], !P6 ;  /* 0x00005e00bf007a0c */ /* 0x000fc600077a1270 */
[----:B------:R1:W-:Y:S04]  /*49fa0*/  @P0 STG.E [R2.64], R24 ;  /* 0x0000001802000986 */ /* 0x0003e8000c101908 */
[----:B------:R3:W-:Y:S01]  /*49fb0*/  @P4 STG.E [R40.64], R32 ;  /* 0x0000002028004986 */ /* 0x0007e2000c101908 */
[----:B------:R-:W-:Y:S02]  /*49fc0*/  ISETP.LT.AND P4, PT, R247, c[0x0][0x178], !P6 ;  /* 0x00005e00f7007a0c */ /* 0x000fe40007781270 */
[----:B------:R-:W-:Y:S02]  /*49fd0*/  ISETP.LT.AND P6, PT, R246, c[0x0][0x178], !P6 ;  /* 0x00005e00f6007a0c */ /* 0x000fe400077c1270 */
[C---:B-1----:R-:W-:Y:S01]  /*49fe0*/  IADD3 R24, R36.reuse, c[0x0][0x198], RZ ;  /* 0x0000660024187a10 */ /* 0x042fe20007ffe0ff */
[----:B------:R-:W-:-:S04]  /*49ff0*/  IMAD.WIDE R2, R36, 0x4, R4 ;  /* 0x0000000424027825 */ /* 0x000fc800078e0204 */
[C---:B------:R-:W-:Y:S01]  /*4a000*/  IMAD.WIDE R36, R24.reuse, 0x4, R30 ;  /* 0x0000000418247825 */ /* 0x040fe200078e021e */
[----:B------:R1:W-:Y:S03]  /*4a010*/  @P1 STG.E [R2.64], R52 ;  /* 0x0000003402001986 */ /* 0x0003e6000c101908 */
[C---:B---3--:R-:W-:Y:S01]  /*4a020*/  IMAD.WIDE R40, R24.reuse, 0x4, R28 ;  /* 0x0000000418287825 */ /* 0x048fe200078e021c */
[----:B------:R-:W-:Y:S02]  /*4a030*/  IADD3 R32, R195, 0x45, RZ ;  /* 0x00000045c3207810 */ /* 0x000fe40007ffe0ff */
[----:B------:R-:W-:Y:S01]  /*4a040*/  ISETP.LT.AND P1, PT, R191, c[0x0][0x178], !P3 ;  /* 0x00005e00bf007a0c */ /* 0x000fe20005f21270 */
[----:B--2---:R2:W-:Y:S01]  /*4a050*/  @P2 STG.E [R36.64], R248 ;  /* 0x000000f824002986 */ /* 0x0045e2000c101908 */
[----:B-1----:R-:W-:-:S03]  /*4a060*/  IMAD.WIDE R2, R24, 0x4, R6 ;  /* 0x0000000418027825 */ /* 0x002fc600078e0206 */
[----:B------:R1:W-:Y:S01]  /*4a070*/  @P5 STG.E [R40.64], R25 ;  /* 0x0000001928005986 */ /* 0x0003e2000c101908 */
[----:B------:R-:W-:Y:S02]  /*4a080*/  ISETP.LT.AND P5, PT, R211, c[0x0][0x178], !P3 ;  /* 0x00005e00d3007a0c */ /* 0x000fe40005fa1270 */
[----:B------:R-:W-:Y:S01]  /*4a090*/  ISETP.GE.AND P0, PT, R32, c[0x0][0x17c], PT ;  /* 0x00005f0020007a0c */ /* 0x000fe20003f06270 */
[----:B------:R3:W-:Y:S01]  /*4a0a0*/  @P4 STG.E [R2.64], R33 ;  /* 0x0000002102004986 */ /* 0x0007e2000c101908 */
[C---:B--2---:R-:W-:Y:S01]  /*4a0b0*/  IMAD.WIDE R36, R24.reuse, 0x4, R4 ;  /* 0x0000000418247825 */ /* 0x044fe200078e0204 */
[----:B------:R-:W-:Y:S02]  /*4a0c0*/  ISETP.LT.AND P2, PT, R247, c[0x0][0x178], !P3 ;  /* 0x00005e00f7007a0c */ /* 0x000fe40005f41270 */
[----:B------:R-:W2:Y:S01]  /*4a0d0*/  LDL.LU R248, [R1+0x440] ;  /* 0x0004400001f87983 */ /* 0x000ea20000300800 */
[----:B-1----:R-:W-:-:S03]  /*4a0e0*/  IADD3 R40, R24, c[0x0][0x198], RZ ;  /* 0x0000660018287a10 */ /* 0x002fc60007ffe0ff */
[----:B------:R-:W-:Y:S01]  /*4a0f0*/  @P6 STG.E [R36.64], R53 ;  /* 0x0000003524006986 */ /* 0x000fe2000c101908 */
[----:B------:R-:W-:Y:S02]  /*4a100*/  ISETP.LT.AND P3, PT, R246, c[0x0][0x178], !P3 ;  /* 0x00005e00f6007a0c */ /* 0x000fe40005f61270 */
[----:B------:R-:W-:Y:S01]  /*4a110*/  ISETP.LT.AND P6, PT, R211, c[0x0][0x178], !P0 ;  /* 0x00005e00d3007a0c */ /* 0x000fe200047c1270 */
[C---:B---3--:R-:W-:Y:S01]  /*4a120*/  IMAD.WIDE R2, R40.reuse, 0x4, R30 ;  /* 0x0000000428027825 */ /* 0x048fe200078e021e */
[----:B------:R-:W-:Y:S02]  /*4a130*/  IADD3 R32, R195, 0x46, RZ ;  /* 0x00000046c3207810 */ /* 0x000fe40007ffe0ff */
[C---:B------:R-:W-:Y:S01]  /*4a140*/  IADD3 R41, R40.reuse, c[0x0][0x198], RZ ;  /* 0x0000660028297a10 */ /* 0x040fe20007ffe0ff */
[----:B------:R-:W-:Y:S01]  /*4a150*/  IMAD.WIDE R24, R40, 0x4, R28 ;  /* 0x0000000428187825 */ /* 0x000fe200078e021c */
[----:B------:R-:W-:Y:S01]  /*4a160*/  ISETP.GE.AND P4, PT, R32, c[0x0][0x17c], PT ;  /* 0x00005f0020007a0c */ /* 0x000fe20003f86270 */
[----:B----4-:R1:W-:Y:S02]  /*4a170*/  @P5 STG.E [R2.64], R249 ;  /* 0x000000f902005986 */ /* 0x0103e4000c101908 */
[----:B------:R-:W-:-:S02]  /*4a180*/  IMAD.WIDE R32, R40, 0x4, R6 ;  /* 0x0000000428207825 */ /* 0x000fc400078e0206 */
[----:B------:R3:W-:Y:S04]  /*4a190*/  @P1 STG.E [R24.64], R20 ;  /* 0x0000001418001986 */ /* 0x0007e8000c101908 */
[----:B------:R-:W-:Y:S01]  /*4a1a0*/  @P2 STG.E [R32.64], R12 ;  /* 0x0000000c20002986 */ /* 0x000fe2000c101908 */
[----:B-1----:R-:W-:-:S04]  /*4a1b0*/  IMAD.WIDE R2, R40, 0x4, R4 ;  /* 0x0000000428027825 */ /* 0x002fc800078e0204 */
[----:B---3--:R-:W-:Y:S01]  /*4a1c0*/  IMAD.WIDE R24, R41, 0x4, R30 ;  /* 0x0000000429187825 */ /* 0x008fe200078e021e */
[----:B------:R-:W-:Y:S04]  /*4a1d0*/  @P3 STG.E [R2.64], R48 ;  /* 0x0000003002003986 */ /* 0x000fe8000c101908 */
[----:B------:R1:W-:Y:S04]  /*4a1e0*/  @P6 STG.E [R24.64], R245 ;  /* 0x000000f518006986 */ /* 0x0003e8000c101908 */
[----:B-1----:R-:W3:Y:S04]  /*4a1f0*/  LDL.LU R245, [R1+0x444] ;  /* 0x0004440001f57983 */ /* 0x002ee80000300800 */
[----:B------:R-:W4:Y:S04]  /*4a200*/  LDL.LU R251, [R1+0x4a8] ;  /* 0x0004a80001fb7983 */ /* 0x000f280000300800 */
[----:B------:R-:W4:Y:S04]  /*4a210*/  LDL.LU R250, [R1+0x28] ;  /* 0x0000280001fa7983 */ /* 0x000f280000300800 */
[----:B------:R-:W4:Y:S01]  /*4a220*/  LDL.LU R244, [R1+0x4ac] ;  /* 0x0004ac0001f47983 */ /* 0x000f220000300800 */
[----:B------:R-:W-:-:S02]  /*4a230*/  ISETP.LT.AND P5, PT, R191, c[0x0][0x178], !P0 ;  /* 0x00005e00bf007a0c */ /* 0x000fc400047a1270 */
[----:B------:R-:W-:Y:S02]  /*4a240*/  ISETP.LT.AND P1, PT, R247, c[0x0][0x178], !P0 ;  /* 0x00005e00f7007a0c */ /* 0x000fe40004721270 */
[----:B------:R-:W-:Y:S01]  /*4a250*/  IADD3 R36, R195, 0x47, RZ ;  /* 0x00000047c3247810 */ /* 0x000fe20007ffe0ff */
[C---:B------:R-:W-:Y:S01]  /*4a260*/  IMAD.WIDE R32, R41.reuse, 0x4, R28 ;  /* 0x0000000429207825 */ /* 0x040fe200078e021c */
[----:B------:R-:W-:Y:S01]  /*4a270*/  ISETP.LT.AND P0, PT, R246, c[0x0][0x178], !P0 ;  /* 0x00005e00f6007a0c */ /* 0x000fe20004701270 */
[----:B------:R-:W4:Y:S01]  /*4a280*/  LDL.LU R249, [R1+0x2c] ;  /* 0x00002c0001f97983 */ /* 0x000f220000300800 */
[----:B------:R-:W-:Y:S01]  /*4a290*/  ISETP.GE.AND P2, PT, R36, c[0x0][0x17c], PT ;  /* 0x00005f0024007a0c */ /* 0x000fe20003f46270 */
[C---:B------:R-:W-:Y:S01]  /*4a2a0*/  IMAD.WIDE R36, R41.reuse, 0x4, R6 ;  /* 0x0000000429247825 */ /* 0x040fe200078e0206 */
[----:B------:R-:W-:-:S03]  /*4a2b0*/  IADD3 R43, R41, c[0x0][0x198], RZ ;  /* 0x00006600292b7a10 */ /* 0x000fc60007ffe0ff */
[----:B------:R-:W-:Y:S01]  /*4a2c0*/  IMAD.WIDE R40, R41, 0x4, R4 ;  /* 0x0000000429287825 */ /* 0x000fe200078e0204 */
[----:B------:R-:W-:Y:S01]  /*4a2d0*/  ISETP.LT.AND P6, PT, R211, c[0x0][0x178], !P4 ;  /* 0x00005e00d3007a0c */ /* 0x000fe200067c1270 */
[----:B------:R1:W-:Y:S01]  /*4a2e0*/  @P5 STG.E [R32.64], R21 ;  /* 0x0000001520005986 */ /* 0x0003e2000c101908 */
[----:B------:R-:W-:Y:S02]  /*4a2f0*/  ISETP.LT.AND P3, PT, R191, c[0x0][0x178], !P4 ;  /* 0x00005e00bf007a0c */ /* 0x000fe40006761270 */
[----:B------:R-:W-:Y:S01]  /*4a300*/  ISETP.LT.AND P5, PT, R247, c[0x0][0x178], !P4 ;  /* 0x00005e00f7007a0c */ /* 0x000fe200067a1270 */
[----:B------:R1:W-:Y:S01]  /*4a310*/  @P1 STG.E [R36.64], R13 ;  /* 0x0000000d24001986 */ /* 0x0003e2000c101908 */
[----:B------:R-:W-:-:S03]  /*4a320*/  ISETP.LT.AND P4, PT, R246, c[0x0][0x178], !P4 ;  /* 0x00005e00f6007a0c */ /* 0x000fc60006781270 */
[----:B------:R-:W-:Y:S01]  /*4a330*/  @P0 STG.E [R40.64], R49 ;  /* 0x0000003128000986 */ /* 0x000fe2000c101908 */
[----:B------:R-:W-:Y:S01]  /*4a340*/  ISETP.LT.AND P0, PT, R211, c[0x0][0x178], !P2 ;  /* 0x00005e00d3007a0c */ /* 0x000fe20005701270 */
[----:B------:R-:W-:-:S04]  /*4a350*/  IMAD.WIDE R2, R43, 0x4, R30 ;  /* 0x000000042b027825 */ /* 0x000fc800078e021e */
[----:B-1----:R-:W-:-:S04]  /*4a360*/  IMAD.WIDE R20, R43, 0x4, R28 ;  /* 0x000000042b147825 */ /* 0x002fc800078e021c */
[----:B------:R-:W-:-:S04]  /*4a370*/  IMAD.WIDE R24, R43, 0x4, R6 ;  /* 0x000000042b187825 */ /* 0x000fc800078e0206 */
[C---:B------:R-:W-:Y:S01]  /*4a380*/  IMAD.WIDE R32, R43.reuse, 0x4, R4 ;  /* 0x000000042b207825 */ /* 0x040fe200078e0204 */
[----:B------:R-:W-:-:S05]  /*4a390*/  IADD3 R43, R43, c[0x0][0x198], RZ ;  /* 0x000066002b2b7a10 */ /* 0x000fca0007ffe0ff */
[----:B------:R-:W-:Y:S01]  /*4a3a0*/  IMAD.WIDE R36, R43, 0x4, R30 ;  /* 0x000000042b247825 */ /* 0x000fe200078e021e */
[----:B--2---:R1:W-:Y:S04]  /*4a3b0*/  @P6 STG.E [R2.64], R248 ;  /* 0x000000f802006986 */ /* 0x0043e8000c101908 */
[----:B------:R-:W-:Y:S04]  /*4a3c0*/  @P3 STG.E [R20.64], R16 ;  /* 0x0000001014003986 */ /* 0x000fe8000c101908 */
[----:B------:R-:W-:Y:S04]  /*4a3d0*/  @P5 STG.E [R24.64], R8 ;  /* 0x0000000818005986 */ /* 0x000fe8000c101908 */
[----:B-1----:R-:W2:Y:S04]  /*4a3e0*/  LDL.LU R248, [R1+0x498] ;  /* 0x0004980001f87983 */ /* 0x002ea80000300800 */
[----:B------:R-:W-:Y:S04]  /*4a3f0*/  @P4 STG.E [R32.64], R44 ;  /* 0x0000002c20004986 */ /* 0x000fe8000c101908 */
[----:B---3--:R1:W-:Y:S04]  /*4a400*/  @P0 STG.E [R36.64], R245 ;  /* 0x000000f524000986 */ /* 0x0083e8000c101908 */
[----:B-1----:R-:W3:Y:S01]  /*4a410*/  LDL.LU R245, [R1+0x49c] ;  /* 0x00049c0001f57983 */ /* 0x002ee20000300800 */
[----:B------:R-:W-:-:S02]  /*4a420*/  IADD3 R12, R195, 0x48, RZ ;  /* 0x00000048c30c7810 */ /* 0x000fc40007ffe0ff */
[----:B------:R-:W-:Y:S02]  /*4a430*/  ISETP.LT.AND P3, PT, R191, c[0x0][0x178], !P2 ;  /* 0x00005e00bf007a0c */ /* 0x000fe40005761270 */
[----:B------:R-:W-:Y:S02]  /*4a440*/  ISETP.GE.AND P1, PT, R12, c[0x0][0x17c], PT ;  /* 0x00005f000c007a0c */ /* 0x000fe40003f26270 */
[----:B------:R-:W-:Y:S02]  /*4a450*/  ISETP.LT.AND P6, PT, R247, c[0x0][0x178], !P2 ;  /* 0x00005e00f7007a0c */ /* 0x000fe400057c1270 */
[----:B------:R-:W-:Y:S02]  /*4a460*/  ISETP.LT.AND P2, PT, R246, c[0x0][0x178], !P2 ;  /* 0x00005e00f6007a0c */ /* 0x000fe40005741270 */
[----:B------:R-:W-:Y:S02]  /*4a470*/  ISETP.LT.AND P4, PT, R211, c[0x0][0x178], !P1 ;  /* 0x00005e00d3007a0c */ /* 0x000fe40004f81270 */
[----:B------:R-:W-:-:S02]  /*4a480*/  IADD3 R12, R195, 0x49, RZ ;  /* 0x00000049c30c7810 */ /* 0x000fc40007ffe0ff */
[C---:B------:R-:W-:Y:S01]  /*4a490*/  IADD3 R41, R43.reuse, c[0x0][0x198], RZ ;  /* 0x000066002b297a10 */ /* 0x040fe20007ffe0ff */
[----:B------:R-:W-:Y:S01]  /*4a4a0*/  IMAD.WIDE R2, R43, 0x4, R28 ;  /* 0x000000042b027825 */ /* 0x000fe200078e021c */
[----:B------:R-:W-:-:S03]  /*4a4b0*/  ISETP.GE.AND P0, PT, R12, c[0x0][0x17c], PT ;  /* 0x00005f000c007a0c */ /* 0x000fc60003f06270 */
[C---:B------:R-:W-:Y:S01]  /*4a4c0*/  IMAD.WIDE R12, R43.reuse, 0x4, R6 ;  /* 0x000000042b0c7825 */ /* 0x040fe200078e0206 */
[----:B------:R1:W-:Y:S03]  /*4a4d0*/  @P3 STG.E [R2.64], R17 ;  /* 0x0000001102003986 */ /* 0x0003e6000c101908 */
[----:B------:R-:W-:Y:S01]  /*4a4e0*/  IMAD.WIDE R20, R43, 0x4, R4 ;  /* 0x000000042b147825 */ /* 0x000fe200078e0204 */
[----:B------:R-:W-:-:S03]  /*4a4f0*/  ISETP.LT.AND P5, PT, R191, c[0x0][0x178], !P1 ;  /* 0x00005e00bf007a0c */ /* 0x000fc60004fa1270 */
[----:B------:R-:W-:Y:S01]  /*4a500*/  IMAD.WIDE R24, R41, 0x4, R30 ;  /* 0x0000000429187825 */ /* 0x000fe200078e021e */
[----:B------:R1:W-:Y:S01]  /*4a510*/  @P6 STG.E [R12.64], R9 ;  /* 0x000000090c006986 */ /* 0x0003e2000c101908 */
[----:B------:R-:W-:-:S03]  /*4a520*/  ISETP.LT.AND P3, PT, R247, c[0x0][0x178], !P1 ;  /* 0x00005e00f7007a0c */ /* 0x000fc60004f61270 */
[----:B------:R-:W-:Y:S01]  /*4a530*/  @P2 STG.E [R20.64], R45 ;  /* 0x0000002d14002986 */ /* 0x000fe2000c101908 */
[----:B------:R-:W-:-:S03]  /*4a540*/  ISETP.LT.AND P2, PT, R246, c[0x0][0x178], !P1 ;  /* 0x00005e00f6007a0c */ /* 0x000fc60004f41270 */
[----:B----4-:R-:W-:Y:S01]  /*4a550*/  @P4 STG.E [R24.64], R251 ;  /* 0x000000fb18004986 */ /* 0x010fe2000c101908 */
[----:B------:R-:W-:Y:S02]  /*4a560*/  ISETP.LT.AND P4, PT, R211, c[0x0][0x178], !P0 ;  /* 0x00005e00d3007a0c */ /* 0x000fe40004781270 */
[----:B------:R-:W-:Y:S02]  /*4a570*/  IADD3 R8, R195, 0x4a, RZ ;  /* 0x0000004ac3087810 */ /* 0x000fe40007ffe0ff */
[C---:B------:R-:W-:Y:S01]  /*4a580*/  IADD3 R37, R41.reuse, c[0x0][0x198], RZ ;  /* 0x0000660029257a10 */ /* 0x040fe20007ffe0ff */
[----:B------:R-:W-:Y:S01]  /*4a590*/  IMAD.WIDE R32, R41, 0x4, R28 ;  /* 0x0000000429207825 */ /* 0x000fe200078e021c */
[----:B------:R-:W-:-:S03]  /*4a5a0*/  ISETP.GE.AND P1, PT, R8, c[0x0][0x17c], PT ;  /* 0x00005f0008007a0c */ /* 0x000fc60003f26270 */
[C---:B-1----:R-:W-:Y:S01]  /*4a5b0*/  IMAD.WIDE R2, R41.reuse, 0x4, R6 ;  /* 0x0000000429027825 */ /* 0x042fe200078e0206 */
[----:B------:R-:W-:Y:S03]  /*4a5c0*/  @P5 STG.E [R32.64], R250 ;  /* 0x000000fa20005986 */ /* 0x000fe6000c101908 */
[----:B------:R-:W-:Y:S01]  /*4a5d0*/  IMAD.WIDE R8, R41, 0x4, R4 ;  /* 0x0000000429087825 */ /* 0x000fe200078e0204 */
[----:B------:R-:W-:Y:S03]  /*4a5e0*/  @P3 STG.E [R2.64], R38 ;  /* 0x0000002602003986 */ /* 0x000fe6000c101908 */
[----:B------:R-:W-:Y:S01]  /*4a5f0*/  IMAD.WIDE R12, R37, 0x4, R30 ;  /* 0x00000004250c7825 */ /* 0x000fe200078e021e */
[----:B------:R-:W-:Y:S01]  /*4a600*/  @P2 STG.E [R8.64], R58 ;  /* 0x0000003a08002986 */ /* 0x000fe2000c101908 */
[----:B------:R-:W-:-:S03]  /*4a610*/  ISETP.LT.AND P5, PT, R191, c[0x0][0x178], !P0 ;  /* 0x00005e00bf007a0c */ /* 0x000fc600047a1270 */
[----:B------:R1:W-:Y:S01]  /*4a620*/  @P4 STG.E [R12.64], R244 ;  /* 0x000000f40c004986 */ /* 0x0003e2000c101908 */
[----:B------:R-:W-:Y:S02]  /*4a630*/  ISETP.LT.AND P6, PT, R247, c[0x0][0x178], !P0 ;  /* 0x00005e00f7007a0c */ /* 0x000fe400047c1270 */
[----:B------:R-:W-:Y:S01]  /*4a640*/  IADD3 R16, R195, 0x4b, RZ ;  /* 0x0000004bc3107810 */ /* 0x000fe20007ffe0ff */
[----:B-1----:R-:W4:Y:S03]  /*4a650*/  LDL.LU R244, [R1+0x458] ;  /* 0x0004580001f47983 */ /* 0x002f260000300800 */
[----:B------:R-:W-:Y:S01]  /*4a660*/  ISETP.GE.AND P3, PT, R16, c[0x0][0x17c], PT ;  /* 0x00005f0010007a0c */ /* 0x000fe20003f66270 */
[----:B------:R-:W-:Y:S01]  /*4a670*/  IMAD.WIDE R16, R37, 0x4, R28 ;  /* 0x0000000425107825 */ /* 0x000fe200078e021c */
[----:B------:R-:W-:-:S03]  /*4a680*/  ISETP.LT.AND P0, PT, R246, c[0x0][0x178], !P0 ;  /* 0x00005e00f6007a0c */ /* 0x000fc60004701270 */
[----:B------:R-:W-:Y:S01]  /*4a690*/  IMAD.WIDE R20, R37, 0x4, R6 ;  /* 0x0000000425147825 */ /* 0x000fe200078e0206 */
[----:B------:R1:W-:Y:S01]  /*4a6a0*/  @P5 STG.E [R16.64], R249 ;  /* 0x000000f910005986 */ /* 0x0003e2000c101908 */
[----:B------:R-:W-:-:S03]  /*4a6b0*/  ISETP.LT.AND P4, PT, R211, c[0x0][0x178], !P1 ;  /* 0x00005e00d3007a0c */ /* 0x000fc60004f81270 */
[----:B------:R1:W-:Y:S01]  /*4a6c0*/  @P6 STG.E [R20.64], R39 ;  /* 0x0000002714006986 */ /* 0x0003e2000c101908 */
[----:B------:R-:W-:Y:S02]  /*4a6d0*/  ISETP.LT.AND P6, PT, R191, c[0x0][0x178], !P1 ;  /* 0x00005e00bf007a0c */ /* 0x000fe40004fc1270 */
[----:B------:R-:W-:Y:S01]  /*4a6e0*/  ISETP.LT.AND P2, PT, R247, c[0x0][0x178], !P1 ;  /* 0x00005e00f7007a0c */ /* 0x000fe20004f41270 */
[----:B-1----:R-:W4:Y:S01]  /*4a6f0*/  LDL.LU R249, [R1+0x45c] ;  /* 0x00045c0001f97983 */ /* 0x002f220000300800 */
[C---:B------:R-:W-:Y:S02]  /*4a700*/  IADD3 R25, R37.reuse, c[0x0][0x198], RZ ;  /* 0x0000660025197a10 */ /* 0x040fe40007ffe0ff */
[----:B------:R-:W-:Y:S01]  /*4a710*/  ISETP.LT.AND P1, PT, R246, c[0x0][0x178], !P1 ;  /* 0x00005e00f6007a0c */ /* 0x000fe20004f21270 */
[----:B------:R-:W-:Y:S01]  /*4a720*/  IMAD.WIDE R2, R37, 0x4, R4 ;  /* 0x0000000425027825 */ /* 0x000fe200078e0204 */
[----:B------:R-:W-:Y:S02]  /*4a730*/  ISETP.LT.AND P5, PT, R211, c[0x0][0x178], !P3 ;  /* 0x00005e00d3007a0c */ /* 0x000fe40005fa1270 */
[----:B------:R-:W-:Y:S01]  /*4a740*/  IADD3 R24, R195, 0x4c, RZ ;  /* 0x0000004cc3187810 */ /* 0x000fe20007ffe0ff */
[C---:B------:R-:W-:Y:S01]  /*4a750*/  IMAD.WIDE R8, R25.reuse, 0x4, R30 ;  /* 0x0000000419087825 */ /* 0x040fe200078e021e */
[C---:B------:R-:W-:Y:S01]  /*4a760*/  IADD3 R33, R25.reuse, c[0x0][0x198], RZ ;  /* 0x0000660019217a10 */ /* 0x040fe20007ffe0ff */
[----:B------:R-:W-:Y:S02]  /*4a770*/  @P0 STG.E [R2.64], R59 ;  /* 0x0000003b02000986 */ /* 0x000fe4000c101908 */
[----:B------:R-:W-:Y:S01]  /*4a780*/  IMAD.WIDE R12, R25, 0x4, R28 ;  /* 0x00000004190c7825 */ /* 0x000fe200078e021c */
[----:B------:R-:W-:-:S03]  /*4a790*/  ISETP.GE.AND P0, PT, R24, c[0x0][0x17c], PT ;  /* 0x00005f0018007a0c */ /* 0x000fc60003f06270 */
[----:B------:R-:W-:-:S04]  /*4a7a0*/  IMAD.WIDE R16, R25, 0x4, R6 ;  /* 0x0000000419107825 */ /* 0x000fc800078e0206 */
[----:B------:R-:W-:-:S04]  /*4a7b0*/  IMAD.WIDE R20, R25, 0x4, R4 ;  /* 0x0000000419147825 */ /* 0x000fc800078e0204 */
        /* <DEDUP_REMOVED lines=8> */
[----:B------:R-:W-:-:S02]  /*4a840*/  ISETP.LT.AND P6, PT, R191, c[0x0][0x178], !P3 ;  /* 0x00005e00bf007a0c */ /* 0x000fc40005fc1270 */
[----:B------:R-:W-:Y:S02]  /*4a850*/  ISETP.LT.AND P4, PT, R247, c[0x0][0x178], !P3 ;  /* 0x00005e00f7007a0c */ /* 0x000fe40005f81270 */
[----:B------:R-:W-:Y:S02]  /*4a860*/  ISETP.LT.AND P3, PT, R246, c[0x0][0x178], !P3 ;  /* 0x00005e00f6007a0c */ /* 0x000fe40005f61270 */
[----:B------:R-:W-:Y:S02]  /*4a870*/  ISETP.LT.AND P2, PT, R211, c[0x0][0x178], !P0 ;  /* 0x00005e00d3007a0c */ /* 0x000fe40004741270 */
[----:B------:R-:W-:Y:S02]  /*4a880*/  ISETP.LT.AND P5, PT, R191, c[0x0][0x178], !P0 ;  /* 0x00005e00bf007a0c */ /* 0x000fe400047a1270 */
[C---:B------:R-:W-:Y:S01]  /*4a890*/  IADD3 R37, R33.reuse, c[0x0][0x198], RZ ;  /* 0x0000660021257a10 */ /* 0x040fe20007ffe0ff */
[----:B------:R-:W-:Y:S01]  /*4a8a0*/  IMAD.WIDE R2, R33, 0x4, R28 ;  /* 0x0000000421027825 */ /* 0x000fe200078e021c */
[----:B------:R-:W-:-:S03]  /*4a8b0*/  IADD3 R32, R195, 0x4d, RZ ;  /* 0x0000004dc3207810 */ /* 0x000fc60007ffe0ff */
[C---:B------:R-:W-:Y:S01]  /*4a8c0*/  IMAD.WIDE R8, R33.reuse, 0x4, R6 ;  /* 0x0000000421087825 */ /* 0x040fe200078e0206 */
[----:B------:R1:W-:Y:S03]  /*4a8d0*/  @P6 STG.E [R2.64], R27 ;  /* 0x0000001b02006986 */ /* 0x0003e6000c101908 */
[----:B------:R-:W-:Y:S01]  /*4a8e0*/  IMAD.WIDE R12, R33, 0x4, R4 ;  /* 0x00000004210c7825 */ /* 0x000fe200078e0204 */
[----:B------:R-:W-:-:S03]  /*4a8f0*/  ISETP.GE.AND P1, PT, R32, c[0x0][0x17c], PT ;  /* 0x00005f0020007a0c */ /* 0x000fc60003f26270 */
[C---:B------:R-:W-:Y:S01]  /*4a900*/  IMAD.WIDE R16, R37.reuse, 0x4, R30 ;  /* 0x0000000425107825 */ /* 0x040fe200078e021e */
[----:B------:R1:W-:Y:S03]  /*4a910*/  @P4 STG.E [R8.64], R35 ;  /* 0x0000002308004986 */ /* 0x0003e6000c101908 */
[----:B------:R-:W-:Y:S01]  /*4a920*/  IMAD.WIDE R20, R37, 0x4, R28 ;  /* 0x0000000425147825 */ /* 0x000fe200078e021c */
[----:B------:R-:W-:Y:S01]  /*4a930*/  ISETP.LT.AND P6, PT, R247, c[0x0][0x178], !P0 ;  /* 0x00005e00f7007a0c */ /* 0x000fe200047c1270 */
[----:B------:R1:W-:Y:S01]  /*4a940*/  @P3 STG.E [R12.64], R55 ;  /* 0x000000370c003986 */ /* 0x0003e2000c101908 */
[----:B------:R-:W-:Y:S02]  /*4a950*/  ISETP.LT.AND P0, PT, R246, c[0x0][0x178], !P0 ;  /* 0x00005e00f6007a0c */ /* 0x000fe40004701270 */
[----:B------:R-:W-:Y:S02]  /*4a960*/  ISETP.LT.AND P3, PT, R191, c[0x0][0x178], !P1 ;  /* 0x00005e00bf007a0c */ /* 0x000fe40004f61270 */
[----:B------:R-:W-:-:S02]  /*4a970*/  IADD3 R24, R195, 0x4e, RZ ;  /* 0x0000004ec3187810 */ /* 0x000fc40007ffe0ff */
[C---:B-1----:R-:W-:Y:S01]  /*4a980*/  IADD3 R27, R37.reuse, c[0x0][0x198], RZ ;  /* 0x00006600251b7a10 */ /* 0x042fe20007ffe0ff */
[----:B------:R-:W-:Y:S01]  /*4a990*/  IMAD.WIDE R2, R37, 0x4, R6 ;  /* 0x0000000425027825 */ /* 0x000fe200078e0206 */
[----:B------:R-:W-:Y:S02]  /*4a9a0*/  ISETP.GE.AND P4, PT, R24, c[0x0][0x17c], PT ;  /* 0x00005f0018007a0c */ /* 0x000fe40003f86270 */
[----:B------:R-:W-:Y:S01]  /*4a9b0*/  IADD3 R24, R195, 0x4f, RZ ;  /* 0x0000004fc3187810 */ /* 0x000fe20007ffe0ff */
[----:B------:R-:W-:-:S04]  /*4a9c0*/  IMAD.WIDE R8, R37, 0x4, R4 ;  /* 0x0000000425087825 */ /* 0x000fc800078e0204 */
[----:B------:R-:W-:Y:S01]  /*4a9d0*/  IMAD.WIDE R12, R27, 0x4, R30 ;  /* 0x000000041b0c7825 */ /* 0x000fe200078e021e */
[----:B----4-:R1:W-:Y:S01]  /*4a9e0*/  @P2 STG.E [R16.64], R244 ;  /* 0x000000f410002986 */ /* 0x0103e2000c101908 */
[----:B------:R-:W-:-:S03]  /*4a9f0*/  ISETP.LT.AND P2, PT, R247, c[0x0][0x178], !P1 ;  /* 0x00005e00f7007a0c */ /* 0x000fc60004f41270 */
[----:B------:R4:W-:Y:S01]  /*4aa00*/  @P5 STG.E [R20.64], R22 ;  /* 0x0000001614005986 */ /* 0x0009e2000c101908 */
[----:B------:R-:W-:Y:S02]  /*4aa10*/  ISETP.LT.AND P5, PT, R211, c[0x0][0x178], !P1 ;  /* 0x00005e00d3007a0c */ /* 0x000fe40004fa1270 */
[----:B------:R-:W-:Y:S01]  /*4aa20*/  ISETP.LT.AND P1, PT, R246, c[0x0][0x178], !P1 ;  /* 0x00005e00f6007a0c */ /* 0x000fe20004f21270 */
[----:B------:R4:W-:Y:S01]  /*4aa30*/  @P6 STG.E [R2.64], R14 ;  /* 0x0000000e02006986 */ /* 0x0009e2000c101908 */
[----:B------:R-:W-:Y:S01]  /*4aa40*/  ISETP.GE.AND P6, PT, R24, c[0x0][0x17c], PT ;  /* 0x00005f0018007a0c */ /* 0x000fe20003fc6270 */
[C---:B-1----:R-:W-:Y:S02]  /*4aa50*/  IMAD.WIDE R16, R27.reuse, 0x4, R28 ;  /* 0x000000041b107825 */ /* 0x042fe400078e021c */
[----:B------:R-:W-:Y:S02]  /*4aa60*/  @P0 STG.E [R8.64], R50 ;  /* 0x0000003208000986 */ /* 0x000fe4000c101908 */
[----:B----4-:R-:W-:-:S04]  /*4aa70*/  IMAD.WIDE R20, R27, 0x4, R6 ;  /* 0x000000041b147825 */ /* 0x010fc800078e0206 */
[----:B------:R-:W-:Y:S01]  /*4aa80*/  @P5 STG.E [R12.64], R249 ;  /* 0x000000f90c005986 */ /* 0x000fe2000c101908 */
[----:B------:R-:W-:-:S03]  /*4aa90*/  IMAD.WIDE R24, R27, 0x4, R4 ;  /* 0x000000041b187825 */ /* 0x000fc600078e0204 */
[----:B------:R-:W-:Y:S01]  /*4aaa0*/  @P3 STG.E [R16.64], R23 ;  /* 0x0000001710003986 */ /* 0x000fe2000c101908 */
[----:B------:R-:W-:-:S03]  /*4aab0*/  ISETP.LT.AND P3, PT, R191, c[0x0][0x178], !P4 ;  /* 0x00005e00bf007a0c */ /* 0x000fc60006761270 */
[----:B------:R1:W-:Y:S01]  /*4aac0*/  @P2 STG.E [R20.64], R15 ;  /* 0x0000000f14002986 */ /* 0x0003e2000c101908 */
[----:B------:R-:W-:-:S03]  /*4aad0*/  ISETP.LT.AND P2, PT, R211, c[0x0][0x178], !P4 ;  /* 0x00005e00d3007a0c */ /* 0x000fc60006741270 */
[----:B------:R-:W-:Y:S01]  /*4aae0*/  @P1 STG.E [R24.64], R51 ;  /* 0x0000003318001986 */ /* 0x000fe2000c101908 */
[----:B------:R-:W-:Y:S02]  /*4aaf0*/  ISETP.LT.AND P1, PT, R247, c[0x0][0x178], !P4 ;  /* 0x00005e00f7007a0c */ /* 0x000fe40006721270 */
[----:B------:R-:W-:Y:S02]  /*4ab00*/  IADD3 R27, R27, c[0x0][0x198], RZ ;  /* 0x000066001b1b7a10 */ /* 0x000fe40007ffe0ff */
[----:B------:R-:W-:Y:S02]  /*4ab10*/  ISETP.LT.AND P4, PT, R246, c[0x0][0x178], !P4 ;  /* 0x00005e00f6007a0c */ /* 0x000fe40006781270 */
[----:B------:R-:W-:Y:S02]  /*4ab20*/  ISETP.LT.AND P5, PT, R211, c[0x0][0x178], !P6 ;  /* 0x00005e00d3007a0c */ /* 0x000fe400077a1270 */
[----:B------:R-:W-:Y:S01]  /*4ab30*/  IADD3 R14, R195, 0x50, RZ ;  /* 0x00000050c30e7810 */ /* 0x000fe20007ffe0ff */
[C---:B------:R-:W-:Y:S01]  /*4ab40*/  IMAD.WIDE R2, R27.reuse, 0x4, R30 ;  /* 0x000000041b027825 */ /* 0x040fe200078e021e */
[----:B-1----:R-:W-:-:S02]  /*4ab50*/  IADD3 R21, R27, c[0x0][0x198], RZ ;  /* 0x000066001b157a10 */ /* 0x002fc40007ffe0ff */
[----:B------:R-:W-:Y:S01]  /*4ab60*/  ISETP.GE.AND P0, PT, R14, c[0x0][0x17c], PT ;  /* 0x00005f000e007a0c */ /* 0x000fe20003f06270 */
[----:B------:R-:W-:-:S04]  /*4ab70*/  IMAD.WIDE R8, R27, 0x4, R28 ;  /* 0x000000041b087825 */ /* 0x000fc800078e021c */
[----:B------:R-:W-:-:S04]  /*4ab80*/  IMAD.WIDE R12, R27, 0x4, R6 ;  /* 0x000000041b0c7825 */ /* 0x000fc800078e0206 */
[----:B------:R-:W-:-:S04]  /*4ab90*/  IMAD.WIDE R14, R27, 0x4, R4 ;  /* 0x000000041b0e7825 */ /* 0x000fc800078e0204 */
[C---:B------:R-:W-:Y:S01]  /*4aba0*/  IMAD.WIDE R16, R21.reuse, 0x4, R30 ;  /* 0x0000000415107825 */ /* 0x040fe200078e021e */
[----:B------:R-:W-:Y:S02]  /*4abb0*/  IADD3 R23, R21, c[0x0][0x198], RZ ;  /* 0x0000660015177a10 */ /* 0x000fe40007ffe0ff */
[----:B------:R-:W-:Y:S01]  /*4abc0*/  IADD3 R20, R195, 0x51, RZ ;  /* 0x00000051c3147810 */ /* 0x000fe20007ffe0ff */
[----:B--2---:R1:W-:Y:S04]  /*4abd0*/  @P2 STG.E [R2.64], R248 ;  /* 0x000000f802002986 */ /* 0x0043e8000c101908 */
[----:B------:R2:W-:Y:S01]  /*4abe0*/  @P3 STG.E [R8.64], R18 ;  /* 0x0000001208003986 */ /* 0x0005e2000c101908 */
[----:B------:R-:W-:-:S03]  /*4abf0*/  ISETP.LT.AND P3, PT, R247, c[0x0][0x178], !P6 ;  /* 0x00005e00f7007a0c */ /* 0x000fc60007761270 */
[----:B------:R4:W-:Y:S01]  /*4ac00*/  @P1 STG.E [R12.64], R10 ;  /* 0x0000000a0c001986 */ /* 0x0009e2000c101908 */
[----:B------:R-:W-:-:S03]  /*4ac10*/  ISETP.LT.AND P1, PT, R191, c[0x0][0x178], !P6 ;  /* 0x00005e00bf007a0c */ /* 0x000fc60007721270 */
[----:B------:R4:W-:Y:S01]  /*4ac20*/  @P4 STG.E [R14.64], R46 ;  /* 0x0000002e0e004986 */ /* 0x0009e2000c101908 */
[----:B-1----:R-:W-:-:S04]  /*4ac30*/  IMAD.WIDE R2, R21, 0x4, R28 ;  /* 0x0000000415027825 */ /* 0x002fc800078e021c */
[----:B--2---:R-:W-:-:S04]  /*4ac40*/  IMAD.WIDE R8, R21, 0x4, R6 ;  /* 0x0000000415087825 */ /* 0x004fc800078e0206 */
[----:B----4-:R-:W-:Y:S01]  /*4ac50*/  IMAD.WIDE R12, R21, 0x4, R4 ;  /* 0x00000004150c7825 */ /* 0x010fe200078e0204 */
[----:B------:R-:W-:Y:S02]  /*4ac60*/  ISETP.LT.AND P4, PT, R191, c[0x0][0x178], !P0 ;  /* 0x00005e00bf007a0c */ /* 0x000fe40004781270 */
[----:B------:R-:W-:Y:S01]  /*4ac70*/  ISETP.GE.AND P2, PT, R20, c[0x0][0x17c], PT ;  /* 0x00005f0014007a0c */ /* 0x000fe20003f46270 */
[----:B------:R-:W-:Y:S01]  /*4ac80*/  IMAD.WIDE R14, R23, 0x4, R30 ;  /* 0x00000004170e7825 */ /* 0x000fe200078e021e */
[----:B---3--:R1:W-:Y:S01]  /*4ac90*/  @P5 STG.E [R16.64], R245 ;  /* 0x000000f510005986 */ /* 0x0083e2000c101908 */
[C---:B------:R-:W-:Y:S02]  /*4aca0*/  ISETP.LT.AND P5, PT, R246.reuse, c[0x0][0x178], !P6 ;  /* 0x00005e00f6007a0c */ /* 0x040fe400077a1270 */
[----:B------:R-:W-:Y:S01]  /*4acb0*/  ISETP.LT.AND P6, PT, R211, c[0x0][0x178], !P0 ;  /* 0x00005e00d3007a0c */ /* 0x000fe200047c1270 */
[----:B------:R2:W-:Y:S04]  /*4acc0*/  @P1 STG.E [R2.64], R19 ;  /* 0x0000001302001986 */ /* 0x0005e8000c101908 */
[----:B------:R3:W-:Y:S06]  /*4acd0*/  @P3 STG.E [R8.64], R11 ;  /* 0x0000000b08003986 */ /* 0x0007ec000c101908 */
[----:B------:R4:W-:Y:S01]  /*4ace0*/  @P5 STG.E [R12.64], R47 ;  /* 0x0000002f0c005986 */ /* 0x0009e2000c101908 */
[----:B------:R-:W-:Y:S01]  /*4acf0*/  ISETP.LT.AND P5, PT, R247, c[0x0][0x178], !P0 ;  /* 0x00005e00f7007a0c */ /* 0x000fe200047a1270 */
[----:B-1----:R-:W-:Y:S01]  /*4ad00*/  IMAD.WIDE R16, R23, 0x4, R28 ;  /* 0x0000000417107825 */ /* 0x002fe200078e021c */
[----:B------:R-:W-:Y:S01]  /*4ad10*/  ISETP.LT.AND P0, PT, R246, c[0x0][0x178], !P0 ;  /* 0x00005e00f6007a0c */ /* 0x000fe20004701270 */
[----:B------:R1:W-:Y:S01]  /*4ad20*/  @P6 STG.E [R14.64], R76 ;  /* 0x0000004c0e006986 */ /* 0x0003e2000c101908 */
[----:B------:R-:W-:Y:S01]  /*4ad30*/  ISETP.LT.AND P1, PT, R211, c[0x0][0x178], !P2 ;  /* 0x00005e00d3007a0c */ /* 0x000fe20005721270 */
[----:B--2---:R-:W-:Y:S01]  /*4ad40*/  IMAD.WIDE R2, R23, 0x4, R6 ;  /* 0x0000000417027825 */ /* 0x004fe200078e0206 */
[----:B------:R-:W-:-:S02]  /*4ad50*/  ISETP.LT.AND P3, PT, R191, c[0x0][0x178], !P2 ;  /* 0x00005e00bf007a0c */ /* 0x000fc40005761270 */
[----:B------:R-:W-:Y:S01]  /*4ad60*/  ISETP.LT.AND P6, PT, R247, c[0x0][0x178], !P2 ;  /* 0x00005e00f7007a0c */ /* 0x000fe200057c1270 */
[----:B---3--:R-:W-:Y:S01]  /*4ad70*/  IMAD.WIDE R8, R23, 0x4, R4 ;  /* 0x0000000417087825 */ /* 0x008fe200078e0204 */
[----:B------:R-:W-:Y:S02]  /*4ad80*/  IADD3 R10, R195, 0x53, RZ ;  /* 0x00000053c30a7810 */ /* 0x000fe40007ffe0ff */
[----:B------:R-:W-:Y:S01]  /*4ad90*/  IADD3 R23, R23, c[0x0][0x198], RZ ;  /* 0x0000660017177a10 */ /* 0x000fe20007ffe0ff */
[----:B------:R2:W-:Y:S01]  /*4ada0*/  @P4 STG.E [R16.64], R92 ;  /* 0x0000005c10004986 */ /* 0x0005e2000c101908 */
[----:B------:R-:W-:-:S03]  /*4adb0*/  IADD3 R18, R195, 0x52, RZ ;  /* 0x00000052c3127810 */ /* 0x000fc60007ffe0ff */
[----:B------:R3:W-:Y:S01]  /*4adc0*/  @P5 STG.E [R2.64], R104 ;  /* 0x0000006802005986 */ /* 0x0007e2000c101908 */
[----:B------:R-:W-:Y:S01]  /*4add0*/  ISETP.GE.AND P5, PT, R10, c[0x0][0x17c], PT ;  /* 0x00005f000a007a0c */ /* 0x000fe20003fa6270 */
[----:B------:R-:W-:Y:S01]  /*4ade0*/  IMAD.WIDE R10, R23, 0x4, R30 ;  /* 0x00000004170a7825 */ /* 0x000fe200078e021e */
[----:B------:R-:W-:-:S03]  /*4adf0*/  ISETP.GE.AND P4, PT, R18, c[0x0][0x17c], PT ;  /* 0x00005f0012007a0c */ /* 0x000fc60003f86270 */
[C---:B----4-:R-:W-:Y:S01]  /*4ae00*/  IMAD.WIDE R12, R23.reuse, 0x4, R28 ;  /* 0x00000004170c7825 */ /* 0x050fe200078e021c */
[----:B------:R4:W-:Y:S03]  /*4ae10*/  @P0 STG.E [R8.64], R120 ;  /* 0x0000007808000986 */ /* 0x0009e6000c101908 */
[----:B-1----:R-:W-:Y:S01]  /*4ae20*/  IMAD.WIDE R14, R23, 0x4, R6 ;  /* 0x00000004170e7825 */ /* 0x002fe200078e0206 */
[----:B------:R-:W-:Y:S01]  /*4ae30*/  ISETP.LT.AND P2, PT, R246, c[0x0][0x178], !P2 ;  /* 0x00005e00f6007a0c */ /* 0x000fe20005741270 */
[----:B------:R1:W-:Y:S01]  /*4ae40*/  @P1 STG.E [R10.64], R77 ;  /* 0x0000004d0a001986 */ /* 0x0003e2000c101908 */
[----:B------:R-:W-:Y:S02]  /*4ae50*/  ISETP.LT.AND P0, PT, R211, c[0x0][0x178], !P4 ;  /* 0x00005e00d3007a0c */ /* 0x000fe40006701270 */
[----:B------:R-:W-:Y:S01]  /*4ae60*/  ISETP.LT.AND P1, PT, R191, c[0x0][0x178], !P4 ;  /* 0x00005e00bf007a0c */ /* 0x000fe20006721270 */
[----:B------:R1:W-:Y:S01]  /*4ae70*/  @P3 STG.E [R12.64], R93 ;  /* 0x0000005d0c003986 */ /* 0x0003e2000c101908 */
[----:B--2---:R-:W-:-:S03]  /*4ae80*/  IADD3 R17, R23, c[0x0][0x198], RZ ;  /* 0x0000660017117a10 */ /* 0x004fc60007ffe0ff */
[----:B------:R2:W-:Y:S01]  /*4ae90*/  @P6 STG.E [R14.64], R105 ;  /* 0x000000690e006986 */ /* 0x0005e2000c101908 */
[----:B------:R-:W-:Y:S01]  /*4aea0*/  ISETP.LT.AND P6, PT, R247, c[0x0][0x178], !P4 ;  /* 0x00005e00f7007a0c */ /* 0x000fe200067c1270 */
[----:B---3--:R-:W-:Y:S01]  /*4aeb0*/  IMAD.WIDE R2, R23, 0x4, R4 ;  /* 0x0000000417027825 */ /* 0x008fe200078e0204 */
[----:B------:R-:W-:-:S03]  /*4aec0*/  ISETP.LT.AND P4, PT, R246, c[0x0][0x178], !P4 ;  /* 0x00005e00f6007a0c */ /* 0x000fc60006781270 */
[C---:B----4-:R-:W-:Y:S01]  /*4aed0*/  IMAD.WIDE R8, R17.reuse, 0x4, R30 ;  /* 0x0000000411087825 */ /* 0x050fe200078e021e */
[----:B------:R3:W-:Y:S03]  /*4aee0*/  @P2 STG.E [R2.64], R121 ;  /* 0x0000007902002986 */ /* 0x0007e6000c101908 */
[C---:B-1----:R-:W-:Y:S01]  /*4aef0*/  IMAD.WIDE R10, R17.reuse, 0x4, R28 ;  /* 0x00000004110a7825 */ /* 0x042fe200078e021c */
[----:B------:R1:W-:Y:S03]  /*4af00*/  @P0 STG.E [R8.64], R72 ;  /* 0x0000004808000986 */ /* 0x0003e6000c101908 */
[----:B------:R-:W-:Y:S01]  /*4af10*/  IMAD.WIDE R12, R17, 0x4, R6 ;  /* 0x00000004110c7825 */ /* 0x000fe200078e0206 */
[----:B------:R-:W-:Y:S01]  /*4af20*/  ISETP.LT.AND P0, PT, R211, c[0x0][0x178], !P5 ;  /* 0x00005e00d3007a0c */ /* 0x000fe20006f01270 */
[----:B------:R4:W-:Y:S01]  /*4af30*/  @P1 STG.E [R10.64], R88 ;  /* 0x000000580a001986 */ /* 0x0009e2000c101908 */
[----:B------:R-:W-:-:S03]  /*4af40*/  ISETP.LT.AND P1, PT, R191, c[0x0][0x178], !P5 ;  /* 0x00005e00bf007a0c */ /* 0x000fc60006f21270 */
[----:B------:R1:W-:Y:S01]  /*4af50*/  @P6 STG.E [R12.64], R100 ;  /* 0x000000640c006986 */ /* 0x0003e2000c101908 */
[----:B------:R-:W-:Y:S02]  /*4af60*/  ISETP.LT.AND P6, PT, R247, c[0x0][0x178], !P5 ;  /* 0x00005e00f7007a0c */ /* 0x000fe40006fc1270 */
[----:B------:R-:W-:Y:S02]  /*4af70*/  IADD3 R16, R195, 0x54, RZ ;  /* 0x00000054c3107810 */ /* 0x000fe40007ffe0ff */
[C---:B------:R-:W-:Y:S02]  /*4af80*/  IADD3 R19, R17.reuse, c[0x0][0x198], RZ ;  /* 0x0000660011137a10 */ /* 0x040fe40007ffe0ff */
[----:B------:R-:W-:Y:S01]  /*4af90*/  ISETP.LT.AND P5, PT, R246, c[0x0][0x178], !P5 ;  /* 0x00005e00f6007a0c */ /* 0x000fe20006fa1270 */
[----:B--2---:R-:W-:Y:S01]  /*4afa0*/  IMAD.WIDE R14, R17, 0x4, R4 ;  /* 0x00000004110e7825 */ /* 0x004fe200078e0204 */
[----:B------:R-:W-:-:S03]  /*4afb0*/  ISETP.GE.AND P3, PT, R16, c[0x0][0x17c], PT ;  /* 0x00005f0010007a0c */ /* 0x000fc60003f66270 */
[----:B---3--:R-:W-:Y:S01]  /*4afc0*/  IMAD.WIDE R2, R19, 0x4, R30 ;  /* 0x0000000413027825 */ /* 0x008fe200078e021e */
[----:B------:R2:W-:Y:S01]  /*4afd0*/  @P4 STG.E [R14.64], R116 ;  /* 0x000000740e004986 */ /* 0x0005e2000c101908 */
[----:B------:R-:W-:Y:S02]  /*4afe0*/  ISETP.LT.AND P4, PT, R211, c[0x0][0x178], !P3 ;  /* 0x00005e00d3007a0c */ /* 0x000fe40005f81270 */
[----:B-1----:R-:W-:Y:S01]  /*4aff0*/  IMAD.WIDE R8, R19, 0x4, R28 ;  /* 0x0000000413087825 */ /* 0x002fe200078e021c */
[----:B------:R-:W-:-:S03]  /*4b000*/  IADD3 R16, R195, 0x55, RZ ;  /* 0x00000055c3107810 */ /* 0x000fc60007ffe0ff */
[C---:B----4-:R-:W-:Y:S01]  /*4b010*/  IMAD.WIDE R10, R19.reuse, 0x4, R6 ;  /* 0x00000004130a7825 */ /* 0x050fe200078e0206 */
[----:B------:R1:W-:Y:S03]  /*4b020*/  @P0 STG.E [R2.64], R73 ;  /* 0x0000004902000986 */ /* 0x0003e6000c101908 */
[C---:B------:R-:W-:Y:S01]  /*4b030*/  IMAD.WIDE R12, R19.reuse, 0x4, R4 ;  /* 0x00000004130c7825 */ /* 0x040fe200078e0204 */
[----:B------:R-:W-:Y:S01]  /*4b040*/  IADD3 R17, R19, c[0x0][0x198], RZ ;  /* 0x0000660013117a10 */ /* 0x000fe20007ffe0ff */
[----:B------:R3:W-:Y:S01]  /*4b050*/  @P1 STG.E [R8.64], R89 ;  /* 0x0000005908001986 */ /* 0x0007e2000c101908 */
[----:B------:R-:W-:Y:S02]  /*4b060*/  ISETP.GE.AND P2, PT, R16, c[0x0][0x17c], PT ;  /* 0x00005f0010007a0c */ /* 0x000fe40003f46270 */
[----:B------:R-:W-:Y:S01]  /*4b070*/  ISETP.LT.AND P1, PT, R191, c[0x0][0x178], !P3 ;  /* 0x00005e00bf007a0c */ /* 0x000fe20005f21270 */
[----:B------:R4:W-:Y:S01]  /*4b080*/  @P6 STG.E [R10.64], R101 ;  /* 0x000000650a006986 */ /* 0x0009e2000c101908 */
[----:B--2---:R-:W-:-:S03]  /*4b090*/  IMAD.WIDE R14, R17, 0x4, R30 ;  /* 0x00000004110e7825 */ /* 0x004fc600078e021e */
[----:B------:R2:W-:Y:S01]  /*4b0a0*/  @P5 STG.E [R12.64], R117 ;  /* 0x000000750c005986 */ /* 0x0005e2000c101908 */
[----:B------:R-:W-:Y:S02]  /*4b0b0*/  ISETP.LT.AND P5, PT, R247, c[0x0][0x178], !P3 ;  /* 0x00005e00f7007a0c */ /* 0x000fe40005fa1270 */
[----:B------:R-:W-:Y:S02]  /*4b0c0*/  ISETP.LT.AND P3, PT, R246, c[0x0][0x178], !P3 ;  /* 0x00005e00f6007a0c */ /* 0x000fe40005f61270 */
[----:B------:R-:W-:Y:S01]  /*4b0d0*/  ISETP.LT.AND P6, PT, R211, c[0x0][0x178], !P2 ;  /* 0x00005e00d3007a0c */ /* 0x000fe200057c1270 */
[----:B------:R2:W-:Y:S01]  /*4b0e0*/  @P4 STG.E [R14.64], R68 ;  /* 0x000000440e004986 */ /* 0x0005e2000c101908 */
[C---:B------:R-:W-:Y:S01]  /*4b0f0*/  IADD3 R19, R17.reuse, c[0x0][0x198], RZ ;  /* 0x0000660011137a10 */ /* 0x040fe20007ffe0ff */
[----:B-1----:R-:W-:Y:S01]  /*4b100*/  IMAD.WIDE R2, R17, 0x4, R28 ;  /* 0x0000000411027825 */ /* 0x002fe200078e021c */
[----:B------:R-:W-:Y:S02]  /*4b110*/  ISETP.LT.AND P4, PT, R191, c[0x0][0x178], !P2 ;  /* 0x00005e00bf007a0c */ /* 0x000fe40005781270 */
[----:B------:R-:W-:Y:S01]  /*4b120*/  IADD3 R16, R195, 0x56, RZ ;  /* 0x00000056c3107810 */ /* 0x000fe20007ffe0ff */
[C---:B---3--:R-:W-:Y:S01]  /*4b130*/  IMAD.WIDE R8, R17.reuse, 0x4, R6 ;  /* 0x0000000411087825 */ /* 0x048fe200078e0206 */
[----:B------:R1:W-:Y:S03]  /*4b140*/  @P1 STG.E [R2.64], R84 ;  /* 0x0000005402001986 */ /* 0x0003e6000c101908 */
[----:B----4-:R-:W-:Y:S01]  /*4b150*/  IMAD.WIDE R10, R17, 0x4, R4 ;  /* 0x00000004110a7825 */ /* 0x010fe200078e0204 */
[----:B------:R-:W-:Y:S01]  /*4b160*/  ISETP.GE.AND P0, PT, R16, c[0x0][0x17c], PT ;  /* 0x00005f0010007a0c */ /* 0x000fe20003f06270 */
[----:B------:R3:W-:Y:S02]  /*4b170*/  @P5 STG.E [R8.64], R96 ;  /* 0x0000006008005986 */ /* 0x0007e4000c101908 */
[----:B--2---:R-:W-:-:S02]  /*4b180*/  IMAD.WIDE R12, R19, 0x4, R30 ;  /* 0x00000004130c7825 */ /* 0x004fc400078e021e */
[----:B------:R2:W-:Y:S01]  /*4b190*/  @P3 STG.E [R10.64], R112 ;  /* 0x000000700a003986 */ /* 0x0005e2000c101908 */
[----:B------:R-:W-:Y:S01]  /*4b1a0*/  ISETP.LT.AND P3, PT, R247, c[0x0][0x178], !P2 ;  /* 0x00005e00f7007a0c */ /* 0x000fe20005761270 */
[----:B------:R-:W-:Y:S01]  /*4b1b0*/  IMAD.WIDE R14, R19, 0x4, R28 ;  /* 0x00000004130e7825 */ /* 0x000fe200078e021c */
[----:B------:R-:W-:Y:S01]  /*4b1c0*/  ISETP.LT.AND P2, PT, R246, c[0x0][0x178], !P2 ;  /* 0x00005e00f6007a0c */ /* 0x000fe20005741270 */
[----:B------:R4:W-:Y:S01]  /*4b1d0*/  @P6 STG.E [R12.64], R69 ;  /* 0x000000450c006986 */ /* 0x0009e2000c101908 */
[----:B------:R-:W-:Y:S02]  /*4b1e0*/  ISETP.LT.AND P6, PT, R211, c[0x0][0x178], !P0 ;  /* 0x00005e00d3007a0c */ /* 0x000fe400047c1270 */
[----:B------:R-:W-:Y:S01]  /*4b1f0*/  ISETP.LT.AND P5, PT, R191, c[0x0][0x178], !P0 ;  /* 0x00005e00bf007a0c */ /* 0x000fe200047a1270 */
[----:B------:R4:W-:Y:S01]  /*4b200*/  @P4 STG.E [R14.64], R85 ;  /* 0x000000550e004986 */ /* 0x0009e2000c101908 */
[C---:B------:R-:W-:Y:S01]  /*4b210*/  IADD3 R17, R19.reuse, c[0x0][0x198], RZ ;  /* 0x0000660013117a10 */ /* 0x040fe20007ffe0ff */
[----:B-1----:R-:W-:Y:S01]  /*4b220*/  IMAD.WIDE R2, R19, 0x4, R6 ;  /* 0x0000000413027825 */ /* 0x002fe200078e0206 */
[----:B------:R-:W-:-:S02]  /*4b230*/  ISETP.LT.AND P4, PT, R247, c[0x0][0x178], !P0 ;  /* 0x00005e00f7007a0c */ /* 0x000fc40004781270 */
[----:B------:R-:W-:Y:S01]  /*4b240*/  IADD3 R16, R195, 0x57, RZ ;  /* 0x00000057c3107810 */ /* 0x000fe20007ffe0ff */
[----:B---3--:R-:W-:Y:S01]  /*4b250*/  IMAD.WIDE R8, R19, 0x4, R4 ;  /* 0x0000000413087825 */ /* 0x008fe200078e0204 */
[----:B------:R1:W-:Y:S03]  /*4b260*/  @P3 STG.E [R2.64], R97 ;  /* 0x0000006102003986 */ /* 0x0003e6000c101908 */
[----:B--2---:R-:W-:Y:S01]  /*4b270*/  IMAD.WIDE R10, R17, 0x4, R30 ;  /* 0x00000004110a7825 */ /* 0x004fe200078e021e */
[----:B------:R-:W-:-:S03]  /*4b280*/  ISETP.GE.AND P1, PT, R16, c[0x0][0x17c], PT ;  /* 0x00005f0010007a0c */ /* 0x000fc60003f26270 */
[C---:B----4-:R-:W-:Y:S01]  /*4b290*/  IMAD.WIDE R12, R17.reuse, 0x4, R28 ;  /* 0x00000004110c7825 */ /* 0x050fe200078e021c */
[----:B------:R2:W-:Y:S01]  /*4b2a0*/  @P2 STG.E [R8.64], R113 ;  /* 0x0000007108002986 */ /* 0x0005e2000c101908 */
[----:B------:R-:W-:Y:S02]  /*4b2b0*/  ISETP.LT.AND P0, PT, R246, c[0x0][0x178], !P0 ;  /* 0x00005e00f6007a0c */ /* 0x000fe40004701270 */
[----:B------:R-:W-:Y:S01]  /*4b2c0*/  IMAD.WIDE R14, R17, 0x4, R6 ;  /* 0x00000004110e7825 */ /* 0x000fe200078e0206 */
[----:B------:R3:W-:Y:S01]  /*4b2d0*/  @P6 STG.E [R10.64], R60 ;  /* 0x0000003c0a006986 */ /* 0x0007e2000c101908 */
[----:B------:R-:W-:-:S03]  /*4b2e0*/  ISETP.LT.AND P6, PT, R211, c[0x0][0x178], !P1 ;  /* 0x00005e00d3007a0c */ /* 0x000fc60004fc1270 */
[----:B------:R4:W-:Y:S01]  /*4b2f0*/  @P5 STG.E [R12.64], R80 ;  /* 0x000000500c005986 */ /* 0x0009e2000c101908 */
[----:B------:R-:W-:Y:S02]  /*4b300*/  ISETP.LT.AND P5, PT, R191, c[0x0][0x178], !P1 ;  /* 0x00005e00bf007a0c */ /* 0x000fe40004fa1270 */
[----:B------:R-:W-:Y:S01]  /*4b310*/  IADD3 R19, R17, c[0x0][0x198], RZ ;  /* 0x0000660011137a10 */ /* 0x000fe20007ffe0ff */
[----:B------:R3:W-:Y:S01]  /*4b320*/  @P4 STG.E [R14.64], R64 ;  /* 0x000000400e004986 */ /* 0x0007e2000c101908 */
[----:B------:R-:W-:Y:S02]  /*4b330*/  ISETP.LT.AND P2, PT, R247, c[0x0][0x178], !P1 ;  /* 0x00005e00f7007a0c */ /* 0x000fe40004f41270 */
[----:B------:R-:W-:Y:S01]  /*4b340*/  ISETP.LT.AND P4, PT, R246, c[0x0][0x178], !P1 ;  /* 0x00005e00f6007a0c */ /* 0x000fe20004f81270 */
[----:B-1----:R-:W-:Y:S01]  /*4b350*/  IMAD.WIDE R2, R17, 0x4, R4 ;  /* 0x0000000411027825 */ /* 0x002fe200078e0204 */
[----:B------:R-:W-:-:S03]  /*4b360*/  IADD3 R16, R195, 0x58, RZ ;  /* 0x00000058c3107810 */ /* 0x000fc60007ffe0ff */
[----:B--2---:R-:W-:Y:S01]  /*4b370*/  IMAD.WIDE R8, R19, 0x4, R30 ;  /* 0x0000000413087825 */ /* 0x004fe200078e021e */
[----:B------:R-:W-:-:S03]  /*4b380*/  ISETP.GE.AND P3, PT, R16, c[0x0][0x17c], PT ;  /* 0x00005f0010007a0c */ /* 0x000fc60003f66270 */
[----:B---3--:R-:W-:Y:S01]  /*4b390*/  IMAD.WIDE R10, R19, 0x4, R28 ;  /* 0x00000004130a7825 */ /* 0x008fe200078e021c */
[----:B------:R-:W-:Y:S01]  /*4b3a0*/  IADD3 R16, R195, 0x59, RZ ;  /* 0x00000059c3107810 */ /* 0x000fe20007ffe0ff */
[----:B------:R1:W-:Y:S02]  /*4b3b0*/  @P0 STG.E [R2.64], R108 ;  /* 0x0000006c02000986 */ /* 0x0003e4000c101908 */
[C---:B----4-:R-:W-:Y:S02]  /*4b3c0*/  IMAD.WIDE R12, R19.reuse, 0x4, R6 ;  /* 0x00000004130c7825 */ /* 0x050fe400078e0206 */
[----:B------:R2:W-:Y:S02]  /*4b3d0*/  @P6 STG.E [R8.64], R61 ;  /* 0x0000003d08006986 */ /* 0x0005e4000c101908 */
[----:B------:R-:W-:Y:S01]  /*4b3e0*/  IMAD.WIDE R14, R19, 0x4, R4 ;  /* 0x00000004130e7825 */ /* 0x000fe200078e0204 */
[----:B------:R-:W-:Y:S01]  /*4b3f0*/  ISETP.GE.AND P1, PT, R16, c[0x0][0x17c], PT ;  /* 0x00005f0010007a0c */ /* 0x000fe20003f26270 */
[----:B------:R3:W-:Y:S01]  /*4b400*/  @P5 STG.E [R10.64], R81 ;  /* 0x000000510a005986 */ /* 0x0007e2000c101908 */
[----:B------:R-:W-:-:S02]  /*4b410*/  ISETP.LT.AND P5, PT, R211, c[0x0][0x178], !P3 ;  /* 0x00005e00d3007a0c */ /* 0x000fc40005fa1270 */
[----:B------:R-:W-:Y:S01]  /*4b420*/  ISETP.LT.AND P0, PT, R191, c[0x0][0x178], !P3 ;  /* 0x00005e00bf007a0c */ /* 0x000fe20005f01270 */
[----:B------:R4:W-:Y:S01]  /*4b430*/  @P2 STG.E [R12.64], R65 ;  /* 0x000000410c002986 */ /* 0x0009e2000c101908 */
[----:B------:R-:W-:Y:S02]  /*4b440*/  ISETP.LT.AND P6, PT, R247, c[0x0][0x178], !P3 ;  /* 0x00005e00f7007a0c */ /* 0x000fe40005fc1270 */
[----:B------:R-:W-:Y:S01]  /*4b450*/  IADD3 R19, R19, c[0x0][0x198], RZ ;  /* 0x0000660013137a10 */ /* 0x000fe20007ffe0ff */
[----:B------:R-:W-:Y:S01]  /*4b460*/  @P4 STG.E [R14.64], R109 ;  /* 0x0000006d0e004986 */ /* 0x000fe2000c101908 */
[----:B------:R-:W-:Y:S02]  /*4b470*/  ISETP.LT.AND P3, PT, R246, c[0x0][0x178], !P3 ;  /* 0x00005e00f6007a0c */ /* 0x000fe40005f61270 */
[----:B------:R-:W-:Y:S01]  /*4b480*/  ISETP.LT.AND P4, PT, R211, c[0x0][0x178], !P1 ;  /* 0x00005e00d3007a0c */ /* 0x000fe20004f81270 */
[----:B-1----:R-:W-:Y:S01]  /*4b490*/  IMAD.WIDE R2, R19, 0x4, R30 ;  /* 0x0000000413027825 */ /* 0x002fe200078e021e */
[----:B------:R-:W-:-:S02]  /*4b4a0*/  IADD3 R16, R195, 0x5a, RZ ;  /* 0x0000005ac3107810 */ /* 0x000fc40007ffe0ff */
[C---:B------:R-:W-:Y:S01]  /*4b4b0*/  IADD3 R21, R19.reuse, c[0x0][0x198], RZ ;  /* 0x0000660013157a10 */ /* 0x040fe20007ffe0ff */
[----:B--2---:R-:W-:Y:S01]  /*4b4c0*/  IMAD.WIDE R8, R19, 0x4, R28 ;  /* 0x0000000413087825 */ /* 0x004fe200078e021c */
[----:B------:R-:W-:-:S03]  /*4b4d0*/  ISETP.GE.AND P2, PT, R16, c[0x0][0x17c], PT ;  /* 0x00005f0010007a0c */ /* 0x000fc60003f46270 */
[C---:B---3--:R-:W-:Y:S01]  /*4b4e0*/  IMAD.WIDE R10, R19.reuse, 0x4, R6 ;  /* 0x00000004130a7825 */ /* 0x048fe200078e0206 */
[----:B------:R1:W-:Y:S03]  /*4b4f0*/  @P5 STG.E [R2.64], R78 ;  /* 0x0000004e02005986 */ /* 0x0003e6000c101908 */
[----:B----4-:R-:W-:Y:S01]  /*4b500*/  IMAD.WIDE R12, R19, 0x4, R4 ;  /* 0x00000004130c7825 */ /* 0x010fe200078e0204 */
[----:B------:R2:W-:Y:S03]  /*4b510*/  @P0 STG.E [R8.64], R94 ;  /* 0x0000005e08000986 */ /* 0x0005e6000c101908 */
[----:B------:R-:W-:Y:S01]  /*4b520*/  IMAD.WIDE R16, R21, 0x4, R30 ;  /* 0x0000000415107825 */ /* 0x000fe200078e021e */
[----:B------:R3:W-:Y:S01]  /*4b530*/  @P6 STG.E [R10.64], R106 ;  /* 0x0000006a0a006986 */ /* 0x0007e2000c101908 */
[----:B------:R-:W-:-:S03]  /*4b540*/  ISETP.LT.AND P0, PT, R246, c[0x0][0x178], !P1 ;  /* 0x00005e00f6007a0c */ /* 0x000fc60004f01270 */
[----:B------:R4:W-:Y:S01]  /*4b550*/  @P3 STG.E [R12.64], R122 ;  /* 0x0000007a0c003986 */ /* 0x0009e2000c101908 */
[----:B------:R-:W-:-:S03]  /*4b560*/  ISETP.LT.AND P3, PT, R191, c[0x0][0x178], !P1 ;  /* 0x00005e00bf007a0c */ /* 0x000fc60004f61270 */
[----:B------:R-:W-:Y:S01]  /*4b570*/  @P4 STG.E [R16.64], R79 ;  /* 0x0000004f10004986 */ /* 0x000fe2000c101908 */
[----:B------:R-:W-:Y:S02]  /*4b580*/  ISETP.LT.AND P4, PT, R247, c[0x0][0x178], !P1 ;  /* 0x00005e00f7007a0c */ /* 0x000fe40004f81270 */
[----:B------:R-:W-:Y:S02]  /*4b590*/  ISETP.LT.AND P6, PT, R211, c[0x0][0x178], !P2 ;  /* 0x00005e00d3007a0c */ /* 0x000fe400057c1270 */
[----:B------:R-:W-:Y:S02]  /*4b5a0*/  ISETP.LT.AND P5, PT, R191, c[0x0][0x178], !P2 ;  /* 0x00005e00bf007a0c */ /* 0x000fe400057a1270 */
[C---:B------:R-:W-:Y:S01]  /*4b5b0*/  IADD3 R19, R21.reuse, c[0x0][0x198], RZ ;  /* 0x0000660015137a10 */ /* 0x040fe20007ffe0ff */
[----:B-1----:R-:W-:Y:S01]  /*4b5c0*/  IMAD.WIDE R2, R21, 0x4, R28 ;  /* 0x0000000415027825 */ /* 0x002fe200078e021c */
[----:B------:R-:W-:-:S03]  /*4b5d0*/  IADD3 R14, R195, 0x5b, RZ ;  /* 0x0000005bc30e7810 */ /* 0x000fc60007ffe0ff */
[----:B--2---:R-:W-:Y:S01]  /*4b5e0*/  IMAD.WIDE R8, R21, 0x4, R6 ;  /* 0x0000000415087825 */ /* 0x004fe200078e0206 */
[----:B------:R-:W-:-:S03]  /*4b5f0*/  ISETP.GE.AND P1, PT, R14, c[0x0][0x17c], PT ;  /* 0x00005f000e007a0c */ /* 0x000fc60003f26270 */
[----:B---3--:R-:W-:Y:S01]  /*4b600*/  IMAD.WIDE R10, R21, 0x4, R4 ;  /* 0x00000004150a7825 */ /* 0x008fe200078e0204 */
[----:B------:R1:W-:Y:S03]  /*4b610*/  @P3 STG.E [R2.64], R95 ;  /* 0x0000005f02003986 */ /* 0x0003e6000c101908 */
[C---:B----4-:R-:W-:Y:S01]  /*4b620*/  IMAD.WIDE R12, R19.reuse, 0x4, R30 ;  /* 0x00000004130c7825 */ /* 0x050fe200078e021e */
[----:B------:R2:W-:Y:S03]  /*4b630*/  @P4 STG.E [R8.64], R107 ;  /* 0x0000006b08004986 */ /* 0x0005e6000c101908 */
[----:B------:R-:W-:Y:S01]  /*4b640*/  IMAD.WIDE R14, R19, 0x4, R28 ;  /* 0x00000004130e7825 */ /* 0x000fe200078e021c */
[----:B------:R3:W-:Y:S01]  /*4b650*/  @P0 STG.E [R10.64], R123 ;  /* 0x0000007b0a000986 */ /* 0x0007e2000c101908 */
[----:B------:R-:W-:-:S02]  /*4b660*/  ISETP.LT.AND P3, PT, R247, c[0x0][0x178], !P2 ;  /* 0x00005e00f7007a0c */ /* 0x000fc40005761270 */
[----:B------:R-:W-:Y:S01]  /*4b670*/  ISETP.LT.AND P2, PT, R246, c[0x0][0x178], !P2 ;  /* 0x00005e00f6007a0c */ /* 0x000fe20005741270 */
[----:B------:R4:W-:Y:S04]  /*4b680*/  @P6 STG.E [R12.64], R74 ;  /* 0x0000004a0c006986 */ /* 0x0009e8000c101908 */
[----:B------:R3:W-:Y:S01]  /*4b690*/  @P5 STG.E [R14.64], R90 ;  /* 0x0000005a0e005986 */ /* 0x0007e2000c101908 */
[----:B------:R-:W-:Y:S02]  /*4b6a0*/  ISETP.LT.AND P5, PT, R211, c[0x0][0x178], !P1 ;  /* 0x00005e00d3007a0c */ /* 0x000fe40004fa1270 */
[C---:B------:R-:W-:Y:S01]  /*4b6b0*/  IADD3 R21, R19.reuse, c[0x0][0x198], RZ ;  /* 0x0000660013157a10 */ /* 0x040fe20007ffe0ff */
[----:B-1----:R-:W-:Y:S01]  /*4b6c0*/  IMAD.WIDE R2, R19, 0x4, R6 ;  /* 0x0000000413027825 */ /* 0x002fe200078e0206 */
[----:B------:R-:W-:-:S02]  /*4b6d0*/  IADD3 R17, R195, 0x5c, RZ ;  /* 0x0000005cc3117810 */ /* 0x000fc40007ffe0ff */
[----:B------:R-:W-:Y:S01]  /*4b6e0*/  ISETP.LT.AND P0, PT, R191, c[0x0][0x178], !P1 ;  /* 0x00005e00bf007a0c */ /* 0x000fe20004f01270 */
[----:B--2---:R-:W-:Y:S01]  /*4b6f0*/  IMAD.WIDE R8, R19, 0x4, R4 ;  /* 0x0000000413087825 */ /* 0x004fe200078e0204 */
[----:B------:R-:W-:Y:S02]  /*4b700*/  ISETP.LT.AND P4, PT, R247, c[0x0][0x178], !P1 ;  /* 0x00005e00f7007a0c */ /* 0x000fe40004f81270 */
[----:B------:R-:W-:Y:S01]  /*4b710*/  ISETP.GE.AND P6, PT, R17, c[0x0][0x17c], PT ;  /* 0x00005f0011007a0c */ /* 0x000fe20003fc6270 */
[----:B---3--:R-:W-:Y:S01]  /*4b720*/  IMAD.WIDE R10, R21, 0x4, R30 ;  /* 0x00000004150a7825 */ /* 0x008fe200078e021e */
[----:B------:R1:W-:Y:S01]  /*4b730*/  @P3 STG.E [R2.64], R102 ;  /* 0x0000006602003986 */ /* 0x0003e2000c101908 */
[----:B------:R-:W-:-:S03]  /*4b740*/  ISETP.LT.AND P1, PT, R246, c[0x0][0x178], !P1 ;  /* 0x00005e00f6007a0c */ /* 0x000fc60004f21270 */
[----:B------:R2:W-:Y:S01]  /*4b750*/  @P2 STG.E [R8.64], R118 ;  /* 0x0000007608002986 */ /* 0x0005e2000c101908 */
[----:B------:R-:W-:Y:S01]  /*4b760*/  ISETP.LT.AND P2, PT, R211, c[0x0][0x178], !P6 ;  /* 0x00005e00d3007a0c */ /* 0x000fe20007741270 */
[----:B----4-:R-:W-:Y:S02]  /*4b770*/  IMAD.WIDE R12, R21, 0x4, R28 ;  /* 0x00000004150c7825 */ /* 0x010fe400078e021c */
[----:B------:R3:W-:Y:S01]  /*4b780*/  @P5 STG.E [R10.64], R75 ;  /* 0x0000004b0a005986 */ /* 0x0007e2000c101908 */
[----:B------:R-:W-:Y:S01]  /*4b790*/  ISETP.LT.AND P5, PT, R191, c[0x0][0x178], !P6 ;  /* 0x00005e00bf007a0c */ /* 0x000fe200077a1270 */
[C---:B------:R-:W-:Y:S01]  /*4b7a0*/  IMAD.WIDE R14, R21.reuse, 0x4, R6 ;  /* 0x00000004150e7825 */ /* 0x040fe200078e0206 */
[----:B------:R-:W-:Y:S01]  /*4b7b0*/  IADD3 R17, R21, c[0x0][0x198], RZ ;  /* 0x0000660015117a10 */ /* 0x000fe20007ffe0ff */
[----:B------:R4:W-:Y:S01]  /*4b7c0*/  @P0 STG.E [R12.64], R91 ;  /* 0x0000005b0c000986 */ /* 0x0009e2000c101908 */
[----:B------:R-:W-:Y:S01]  /*4b7d0*/  IADD3 R16, R195, 0x5d, RZ ;  /* 0x0000005dc3107810 */ /* 0x000fe20007ffe0ff */
[----:B-1----:R-:W-:-:S02]  /*4b7e0*/  IMAD.WIDE R2, R21, 0x4, R4 ;  /* 0x0000000415027825 */ /* 0x002fc400078e0204 */
[----:B------:R1:W-:Y:S01]  /*4b7f0*/  @P4 STG.E [R14.64], R103 ;  /* 0x000000670e004986 */ /* 0x0003e2000c101908 */
[----:B------:R-:W-:Y:S01]  /*4b800*/  ISETP.LT.AND P4, PT, R247, c[0x0][0x178], !P6 ;  /* 0x00005e00f7007a0c */ /* 0x000fe20007781270 */
[----:B--2---:R-:W-:Y:S01]  /*4b810*/  IMAD.WIDE R8, R17, 0x4, R30 ;  /* 0x0000000411087825 */ /* 0x004fe200078e021e */
[----:B------:R-:W-:-:S03]  /*4b820*/  ISETP.LT.AND P6, PT, R246, c[0x0][0x178], !P6 ;  /* 0x00005e00f6007a0c */ /* 0x000fc600077c1270 */
[----:B---3--:R-:W-:Y:S01]  /*4b830*/  IMAD.WIDE R10, R17, 0x4, R28 ;  /* 0x00000004110a7825 */ /* 0x008fe200078e021c */
[----:B------:R-:W-:Y:S01]  /*4b840*/  ISETP.GE.AND P3, PT, R16, c[0x0][0x17c], PT ;  /* 0x00005f0010007a0c */ /* 0x000fe20003f66270 */
[----:B------:R2:W-:Y:S01]  /*4b850*/  @P1 STG.E [R2.64], R119 ;  /* 0x0000007702001986 */ /* 0x0005e2000c101908 */
[----:B------:R-:W-:-:S03]  /*4b860*/  IADD3 R16, R195, 0x5e, RZ ;  /* 0x0000005ec3107810 */ /* 0x000fc60007ffe0ff */
[----:B------:R3:W-:Y:S01]  /*4b870*/  @P2 STG.E [R8.64], R70 ;  /* 0x0000004608002986 */ /* 0x0007e2000c101908 */
[----:B----4-:R-:W-:-:S03]  /*4b880*/  IMAD.WIDE R12, R17, 0x4, R6 ;  /* 0x00000004110c7825 */ /* 0x010fc600078e0206 */
[----:B------:R4:W-:Y:S01]  /*4b890*/  @P5 STG.E [R10.64], R86 ;  /* 0x000000560a005986 */ /* 0x0009e2000c101908 */
[----:B------:R-:W-:Y:S01]  /*4b8a0*/  ISETP.LT.AND P5, PT, R211, c[0x0][0x178], !P3 ;  /* 0x00005e00d3007a0c */ /* 0x000fe20005fa1270 */
[C---:B-1----:R-:W-:Y:S01]  /*4b8b0*/  IMAD.WIDE R14, R17.reuse, 0x4, R4 ;  /* 0x00000004110e7825 */ /* 0x042fe200078e0204 */
[----:B------:R-:W-:Y:S02]  /*4b8c0*/  IADD3 R17, R17, c[0x0][0x198], RZ ;  /* 0x0000660011117a10 */ /* 0x000fe40007ffe0ff */
[----:B------:R-:W-:Y:S01]  /*4b8d0*/  ISETP.GE.AND P0, PT, R16, c[0x0][0x17c], PT ;  /* 0x00005f0010007a0c */ /* 0x000fe20003f06270 */
[----:B------:R1:W-:Y:S01]  /*4b8e0*/  @P4 STG.E [R12.64], R98 ;  /* 0x000000620c004986 */ /* 0x0003e2000c101908 */
[----:B------:R-:W-:Y:S02]  /*4b8f0*/  ISETP.LT.AND P1, PT, R191, c[0x0][0x178], !P3 ;  /* 0x00005e00bf007a0c */ /* 0x000fe40005f21270 */
[----:B------:R-:W-:Y:S01]  /*4b900*/  ISETP.LT.AND P2, PT, R247, c[0x0][0x178], !P3 ;  /* 0x00005e00f7007a0c */ /* 0x000fe20005f41270 */
[----:B------:R1:W-:Y:S01]  /*4b910*/  @P6 STG.E [R14.64], R114 ;  /* 0x000000720e006986 */ /* 0x0003e2000c101908 */
[----:B------:R-:W-:Y:S01]  /*4b920*/  ISETP.LT.AND P3, PT, R246, c[0x0][0x178], !P3 ;  /* 0x00005e00f6007a0c */ /* 0x000fe20005f61270 */
[----:B--2---:R-:W-:Y:S01]  /*4b930*/  IMAD.WIDE R2, R17, 0x4, R30 ;  /* 0x0000000411027825 */ /* 0x004fe200078e021e */
[----:B------:R-:W-:-:S02]  /*4b940*/  ISETP.LT.AND P6, PT, R211, c[0x0][0x178], !P0 ;  /* 0x00005e00d3007a0c */ /* 0x000fc400047c1270 */
[C---:B------:R-:W-:Y:S01]  /*4b950*/  IADD3 R19, R17.reuse, c[0x0][0x198], RZ ;  /* 0x0000660011137a10 */ /* 0x040fe20007ffe0ff */
[----:B---3--:R-:W-:Y:S01]  /*4b960*/  IMAD.WIDE R8, R17, 0x4, R28 ;  /* 0x0000000411087825 */ /* 0x008fe200078e021c */
[----:B------:R2:W-:Y:S01]  /*4b970*/  @P5 STG.E [R2.64], R71 ;  /* 0x0000004702005986 */ /* 0x0005e2000c101908 */
[----:B------:R-:W-:Y:S02]  /*4b980*/  IADD3 R16, R195, 0x5f, RZ ;  /* 0x0000005fc3107810 */ /* 0x000fe40007ffe0ff */
[----:B----4-:R-:W-:Y:S01]  /*4b990*/  IMAD.WIDE R10, R17, 0x4, R6 ;  /* 0x00000004110a7825 */ /* 0x010fe200078e0206 */
[----:B------:R-:W-:-:S03]  /*4b9a0*/  ISETP.LT.AND P5, PT, R191, c[0x0][0x178], !P0 ;  /* 0x00005e00bf007a0c */ /* 0x000fc600047a1270 */
[----:B-1----:R-:W-:Y:S01]  /*4b9b0*/  IMAD.WIDE R12, R17, 0x4, R4 ;  /* 0x00000004110c7825 */ /* 0x002fe200078e0204 */
[----:B------:R-:W-:Y:S01]  /*4b9c0*/  ISETP.GE.AND P4, PT, R16, c[0x0][0x17c], PT ;  /* 0x00005f0010007a0c */ /* 0x000fe20003f86270 */
[----:B------:R1:W-:Y:S02]  /*4b9d0*/  @P1 STG.E [R8.64], R87 ;  /* 0x0000005708001986 */ /* 0x0003e4000c101908 */
[----:B------:R-:W-:Y:S01]  /*4b9e0*/  IMAD.WIDE R14, R19, 0x4, R30 ;  /* 0x00000004130e7825 */ /* 0x000fe200078e021e */
[----:B------:R-:W-:Y:S01]  /*4b9f0*/  ISETP.LT.AND P1, PT, R247, c[0x0][0x178], !P0 ;  /* 0x00005e00f7007a0c */ /* 0x000fe20004721270 */
[----:B------:R3:W-:Y:S01]  /*4ba00*/  @P2 STG.E [R10.64], R99 ;  /* 0x000000630a002986 */ /* 0x0007e2000c101908 */
[----:B------:R-:W-:Y:S01]  /*4ba10*/  ISETP.LT.AND P0, PT, R246, c[0x0][0x178], !P0 ;  /* 0x00005e00f6007a0c */ /* 0x000fe20004701270 */
[----:B------:R-:W-:Y:S02]  /*4ba20*/  IMAD.WIDE R16, R19, 0x4, R28 ;  /* 0x0000000413107825 */ /* 0x000fe400078e021c */
[----:B------:R4:W-:Y:S01]  /*4ba30*/  @P3 STG.E [R12.64], R115 ;  /* 0x000000730c003986 */ /* 0x0009e2000c101908 */
[----:B------:R-:W-:-:S03]  /*4ba40*/  ISETP.LT.AND P3, PT, R191, c[0x0][0x178], !P4 ;  /* 0x00005e00bf007a0c */ /* 0x000fc60006761270 */
[----:B------:R3:W-:Y:S01]  /*4ba50*/  @P6 STG.E [R14.64], R62 ;  /* 0x0000003e0e006986 */ /* 0x0007e2000c101908 */
[----:B------:R-:W-:Y:S02]  /*4ba60*/  ISETP.LT.AND P6, PT, R211, c[0x0][0x178], !P4 ;  /* 0x00005e00d3007a0c */ /* 0x000fe400067c1270 */
[----:B------:R-:W-:Y:S01]  /*4ba70*/  IADD3 R21, R19, c[0x0][0x198], RZ ;  /* 0x0000660013157a10 */ /* 0x000fe20007ffe0ff */
[----:B------:R4:W-:Y:S01]  /*4ba80*/  @P5 STG.E [R16.64], R82 ;  /* 0x0000005210005986 */ /* 0x0009e2000c101908 */
[----:B------:R-:W-:Y:S01]  /*4ba90*/  IADD3 R18, R195, 0x60, RZ ;  /* 0x00000060c3127810 */ /* 0x000fe20007ffe0ff */
[----:B--2---:R-:W-:Y:S01]  /*4baa0*/  IMAD.WIDE R2, R19, 0x4, R6 ;  /* 0x0000000413027825 */ /* 0x004fe200078e0206 */
[----:B------:R-:W-:Y:S02]  /*4bab0*/  ISETP.LT.AND P5, PT, R247, c[0x0][0x178], !P4 ;  /* 0x00005e00f7007a0c */ /* 0x000fe400067a1270 */
[----:B------:R-:W-:Y:S01]  /*4bac0*/  ISETP.LT.AND P4, PT, R246, c[0x0][0x178], !P4 ;  /* 0x00005e00f6007a0c */ /* 0x000fe20006781270 */
[----:B-1----:R-:W-:Y:S01]  /*4bad0*/  IMAD.WIDE R8, R19, 0x4, R4 ;  /* 0x0000000413087825 */ /* 0x002fe200078e0204 */
[----:B------:R-:W-:-:S03]  /*4bae0*/  ISETP.GE.AND P2, PT, R18, c[0x0][0x17c], PT ;  /* 0x00005f0012007a0c */ /* 0x000fc60003f46270 */
[C---:B---3--:R-:W-:Y:S01]  /*4baf0*/  IMAD.WIDE R10, R21.reuse, 0x4, R30 ;  /* 0x00000004150a7825 */ /* 0x048fe200078e021e */
[----:B------:R1:W-:Y:S03]  /*4bb00*/  @P1 STG.E [R2.64], R66 ;  /* 0x0000004202001986 */ /* 0x0003e6000c101908 */
[----:B----4-:R-:W-:Y:S01]  /*4bb10*/  IMAD.WIDE R12, R21, 0x4, R28 ;  /* 0x00000004150c7825 */ /* 0x010fe200078e021c */
[----:B------:R2:W-:Y:S01]  /*4bb20*/  @P0 STG.E [R8.64], R110 ;  /* 0x0000006e08000986 */ /* 0x0005e2000c101908 */
[----:B------:R-:W-:Y:S02]  /*4bb30*/  IADD3 R18, R195, 0x61, RZ ;  /* 0x00000061c3127810 */ /* 0x000fe40007ffe0ff */
[----:B------:R-:W-:Y:S01]  /*4bb40*/  IMAD.WIDE R14, R21, 0x4, R6 ;  /* 0x00000004150e7825 */ /* 0x000fe200078e0206 */
[----:B------:R3:W-:Y:S01]  /*4bb50*/  @P6 STG.E [R10.64], R63 ;  /* 0x0000003f0a006986 */ /* 0x0007e2000c101908 */
[----:B------:R-:W-:-:S02]  /*4bb60*/  ISETP.LT.AND P0, PT, R211, c[0x0][0x178], !P2 ;  /* 0x00005e00d3007a0c */ /* 0x000fc40005701270 */
[----:B------:R-:W-:Y:S01]  /*4bb70*/  IMAD.WIDE R16, R21, 0x4, R4 ;  /* 0x0000000415107825 */ /* 0x000fe200078e0204 */
[----:B------:R4:W-:Y:S01]  /*4bb80*/  @P3 STG.E [R12.64], R83 ;  /* 0x000000530c003986 */ /* 0x0009e2000c101908 */
[----:B------:R-:W-:Y:S02]  /*4bb90*/  ISETP.LT.AND P3, PT, R191, c[0x0][0x178], !P2 ;  /* 0x00005e00bf007a0c */ /* 0x000fe40005761270 */
[----:B------:R-:W-:Y:S02]  /*4bba0*/  ISETP.GE.AND P1, PT, R18, c[0x0][0x17c], PT ;  /* 0x00005f0012007a0c */ /* 0x000fe40003f26270 */
[----:B------:R-:W-:Y:S01]  /*4bbb0*/  IADD3 R21, R21, c[0x0][0x198], RZ ;  /* 0x0000660015157a10 */ /* 0x000fe20007ffe0ff */
[----:B------:R3:W-:Y:S01]  /*4bbc0*/  @P5 STG.E [R14.64], R67 ;  /* 0x000000430e005986 */ /* 0x0007e2000c101908 */
[----:B------:R-:W-:Y:S02]  /*4bbd0*/  ISETP.LT.AND P6, PT, R247, c[0x0][0x178], !P2 ;  /* 0x00005e00f7007a0c */ /* 0x000fe400057c1270 */
[----:B------:R-:W-:Y:S01]  /*4bbe0*/  ISETP.LT.AND P2, PT, R246, c[0x0][0x178], !P2 ;  /* 0x00005e00f6007a0c */ /* 0x000fe20005741270 */
[----:B------:R4:W-:Y:S01]  /*4bbf0*/  @P4 STG.E [R16.64], R111 ;  /* 0x0000006f10004986 */ /* 0x0009e2000c101908 */
[----:B------:R-:W-:Y:S01]  /*4bc00*/  ISETP.LT.AND P4, PT, R211, c[0x0][0x178], !P1 ;  /* 0x00005e00d3007a0c */ /* 0x000fe20004f81270 */
[----:B-1----:R-:W-:Y:S01]  /*4bc10*/  IMAD.WIDE R2, R21, 0x4, R30 ;  /* 0x0000000415027825 */ /* 0x002fe200078e021e */
[----:B------:R-:W-:-:S02]  /*4bc20*/  ISETP.LT.AND P5, PT, R191, c[0x0][0x178], !P1 ;  /* 0x00005e00bf007a0c */ /* 0x000fc40004fa1270 */
[C---:B------:R-:W-:Y:S01]  /*4bc30*/  IADD3 R19, R21.reuse, c[0x0][0x198], RZ ;  /* 0x0000660015137a10 */ /* 0x040fe20007ffe0ff */
[----:B--2---:R-:W-:Y:S01]  /*4bc40*/  IMAD.WIDE R8, R21, 0x4, R28 ;  /* 0x0000000415087825 */ /* 0x004fe200078e021c */
[----:B------:R-:W-:Y:S01]  /*4bc50*/  IADD3 R18, R195, 0x62, RZ ;  /* 0x00000062c3127810 */ /* 0x000fe20007ffe0ff */
[----:B------:R1:W-:Y:S02]  /*4bc60*/  @P0 STG.E [R2.64], R136 ;  /* 0x0000008802000986 */ /* 0x0003e4000c101908 */
[----:B---3--:R-:W-:Y:S02]  /*4bc70*/  IMAD.WIDE R10, R21, 0x4, R6 ;  /* 0x00000004150a7825 */ /* 0x008fe400078e0206 */
[----:B------:R-:W-:Y:S01]  /*4bc80*/  @P3 STG.E [R8.64], R148 ;  /* 0x0000009408003986 */ /* 0x000fe2000c101908 */
[----:B------:R-:W-:Y:S01]  /*4bc90*/  ISETP.LT.AND P3, PT, R247, c[0x0][0x178], !P1 ;  /* 0x00005e00f7007a0c */ /* 0x000fe20004f61270 */
[----:B----4-:R-:W-:Y:S01]  /*4bca0*/  IMAD.WIDE R12, R21, 0x4, R4 ;  /* 0x00000004150c7825 */ /* 0x010fe200078e0204 */
[----:B------:R-:W-:-:S03]  /*4bcb0*/  ISETP.GE.AND P0, PT, R18, c[0x0][0x17c], PT ;  /* 0x00005f0012007a0c */ /* 0x000fc60003f06270 */
[C---:B------:R-:W-:Y:S01]  /*4bcc0*/  IMAD.WIDE R14, R19.reuse, 0x4, R30 ;  /* 0x00000004130e7825 */ /* 0x040fe200078e021e */
[----:B------:R-:W-:Y:S03]  /*4bcd0*/  @P6 STG.E [R10.64], R168 ;  /* 0x000000a80a006986 */ /* 0x000fe6000c101908 */
[----:B------:R-:W-:Y:S01]  /*4bce0*/  IMAD.WIDE R16, R19, 0x4, R28 ;  /* 0x0000000413107825 */ /* 0x000fe200078e021c */
[----:B------:R2:W-:Y:S01]  /*4bcf0*/  @P2 STG.E [R12.64], R184 ;  /* 0x000000b80c002986 */ /* 0x0005e2000c101908 */
[----:B------:R-:W-:-:S03]  /*4bd00*/  ISETP.LT.AND P2, PT, R246, c[0x0][0x178], !P1 ;  /* 0x00005e00f6007a0c */ /* 0x000fc60004f41270 */
[----:B------:R3:W-:Y:S01]  /*4bd10*/  @P4 STG.E [R14.64], R137 ;  /* 0x000000890e004986 */ /* 0x0007e2000c101908 */
[----:B------:R-:W-:Y:S01]  /*4bd20*/  ISETP.LT.AND P4, PT, R211, c[0x0][0x178], !P0 ;  /* 0x00005e00d3007a0c */ /* 0x000fe20004781270 */
[----:B-1----:R-:W-:Y:S02]  /*4bd30*/  IMAD.WIDE R2, R19, 0x4, R6 ;  /* 0x0000000413027825 */ /* 0x002fe400078e0206 */
[----:B------:R1:W-:Y:S01]  /*4bd40*/  @P5 STG.E [R16.64], R149 ;  /* 0x0000009510005986 */ /* 0x0003e2000c101908 */
[----:B------:R-:W-:Y:S02]  /*4bd50*/  ISETP.LT.AND P5, PT, R191, c[0x0][0x178], !P0 ;  /* 0x00005e00bf007a0c */ /* 0x000fe400047a1270 */
[----:B------:R-:W-:Y:S02]  /*4bd60*/  ISETP.LT.AND P6, PT, R247, c[0x0][0x178], !P0 ;  /* 0x00005e00f7007a0c */ /* 0x000fe400047c1270 */
[----:B------:R-:W-:Y:S02]  /*4bd70*/  IADD3 R21, R19, c[0x0][0x198], RZ ;  /* 0x0000660013157a10 */ /* 0x000fe40007ffe0ff */
[C---:B--2---:R-:W-:Y:S01]  /*4bd80*/  IADD3 R12, R195.reuse, 0x64, RZ ;  /* 0x00000064c30c7810 */ /* 0x044fe20007ffe0ff */
[----:B------:R2:W-:Y:S01]  /*4bd90*/  @P3 STG.E [R2.64], R169 ;  /* 0x000000a902003986 */ /* 0x0005e2000c101908 */
[----:B------:R-:W-:Y:S01]  /*4bda0*/  IADD3 R18, R195, 0x63, RZ ;  /* 0x00000063c3127810 */ /* 0x000fe20007ffe0ff */
[----:B------:R-:W-:Y:S01]  /*4bdb0*/  IMAD.WIDE R8, R19, 0x4, R4 ;  /* 0x0000000413087825 */ /* 0x000fe200078e0204 */
[----:B------:R-:W-:-:S03]  /*4bdc0*/  ISETP.GE.AND P3, PT, R12, c[0x0][0x17c], PT ;  /* 0x00005f000c007a0c */ /* 0x000fc60003f66270 */
[----:B------:R-:W-:Y:S01]  /*4bdd0*/  IMAD.WIDE R10, R21, 0x4, R30 ;  /* 0x00000004150a7825 */ /* 0x000fe200078e021e */
[----:B------:R-:W-:-:S03]  /*4bde0*/  ISETP.GE.AND P1, PT, R18, c[0x0][0x17c], PT ;  /* 0x00005f0012007a0c */ /* 0x000fc60003f26270 */
[C---:B------:R-:W-:Y:S01]  /*4bdf0*/  IMAD.WIDE R12, R21.reuse, 0x4, R28 ;  /* 0x00000004150c7825 */ /* 0x040fe200078e021c */
[----:B------:R4:W-:Y:S03]  /*4be00*/  @P2 STG.E [R8.64], R185 ;  /* 0x000000b908002986 */ /* 0x0009e6000c101908 */
[----:B---3--:R-:W-:Y:S01]  /*4be10*/  IMAD.WIDE R14, R21, 0x4, R6 ;  /* 0x00000004150e7825 */ /* 0x008fe200078e0206 */
[----:B------:R3:W-:Y:S01]  /*4be20*/  @P4 STG.E [R10.64], R132 ;  /* 0x000000840a004986 */ /* 0x0007e2000c101908 */
[----:B------:R-:W-:Y:S02]  /*4be30*/  ISETP.LT.AND P0, PT, R246, c[0x0][0x178], !P0 ;  /* 0x00005e00f6007a0c */ /* 0x000fe40004701270 */
[----:B------:R-:W-:Y:S01]  /*4be40*/  ISETP.LT.AND P4, PT, R211, c[0x0][0x178], !P1 ;  /* 0x00005e00d3007a0c */ /* 0x000fe20004f81270 */
[----:B------:R3:W-:Y:S01]  /*4be50*/  @P5 STG.E [R12.64], R152 ;  /* 0x000000980c005986 */ /* 0x0007e2000c101908 */
[----:B-1----:R-:W-:-:S03]  /*4be60*/  IADD3 R17, R21, c[0x0][0x198], RZ ;  /* 0x0000660015117a10 */ /* 0x002fc60007ffe0ff */
[----:B------:R1:W-:Y:S01]  /*4be70*/  @P6 STG.E [R14.64], R164 ;  /* 0x000000a40e006986 */ /* 0x0003e2000c101908 */
[----:B------:R-:W-:Y:S02]  /*4be80*/  ISETP.LT.AND P6, PT, R191, c[0x0][0x178], !P1 ;  /* 0x00005e00bf007a0c */ /* 0x000fe40004fc1270 */
[----:B------:R-:W-:Y:S02]  /*4be90*/  ISETP.LT.AND P2, PT, R247, c[0x0][0x178], !P1 ;  /* 0x00005e00f7007a0c */ /* 0x000fe40004f41270 */
[----:B------:R-:W-:Y:S01]  /*4bea0*/  ISETP.LT.AND P1, PT, R246, c[0x0][0x178], !P1 ;  /* 0x00005e00f6007a0c */ /* 0x000fe20004f21270 */
[----:B--2---:R-:W-:Y:S01]  /*4beb0*/  IMAD.WIDE R2, R21, 0x4, R4 ;  /* 0x0000000415027825 */ /* 0x004fe200078e0204 */
[----:B------:R-:W-:Y:S02]  /*4bec0*/  ISETP.LT.AND P5, PT, R211, c[0x0][0x178], !P3 ;  /* 0x00005e00d3007a0c */ /* 0x000fe40005fa1270 */
[----:B------:R-:W-:Y:S01]  /*4bed0*/  IADD3 R16, R195, 0x65, RZ ;  /* 0x00000065c3107810 */ /* 0x000fe20007ffe0ff */
[C---:B----4-:R-:W-:Y:S01]  /*4bee0*/  IMAD.WIDE R8, R17.reuse, 0x4, R30 ;  /* 0x0000000411087825 */ /* 0x050fe200078e021e */
[C---:B------:R-:W-:Y:S01]  /*4bef0*/  IADD3 R19, R17.reuse, c[0x0][0x198], RZ ;  /* 0x0000660011137a10 */ /* 0x040fe20007ffe0ff */
[----:B------:R2:W-:Y:S02]  /*4bf00*/  @P0 STG.E [R2.64], R176 ;  /* 0x000000b002000986 */ /* 0x0005e4000c101908 */
[C---:B---3--:R-:W-:Y:S01]  /*4bf10*/  IMAD.WIDE R10, R17.reuse, 0x4, R28 ;  /* 0x00000004110a7825 */ /* 0x048fe200078e021c */
[----:B------:R-:W-:Y:S01]  /*4bf20*/  ISETP.GE.AND P0, PT, R16, c[0x0][0x17c], PT ;  /* 0x00005f0010007a0c */ /* 0x000fe20003f06270 */
[----:B------:R3:W-:Y:S02]  /*4bf30*/  @P4 STG.E [R8.64], R133 ;  /* 0x0000008508004986 */ /* 0x0007e4000c101908 */
[----:B------:R-:W-:-:S02]  /*4bf40*/  IMAD.WIDE R12, R17, 0x4, R6 ;  /* 0x00000004110c7825 */ /* 0x000fc400078e0206 */
[----:B------:R4:W-:Y:S02]  /*4bf50*/  @P6 STG.E [R10.64], R153 ;  /* 0x000000990a006986 */ /* 0x0009e4000c101908 */
[----:B-1----:R-:W-:Y:S01]  /*4bf60*/  IMAD.WIDE R14, R17, 0x4, R4 ;  /* 0x00000004110e7825 */ /* 0x002fe200078e0204 */
[----:B------:R-:W-:-:S03]  /*4bf70*/  ISETP.LT.AND P6, PT, R191, c[0x0][0x178], !P3 ;  /* 0x00005e00bf007a0c */ /* 0x000fc60005fc1270 */
[----:B------:R-:W-:Y:S01]  /*4bf80*/  IMAD.WIDE R16, R19, 0x4, R30 ;  /* 0x0000000413107825 */ /* 0x000fe200078e021e */
[----:B------:R-:W-:Y:S01]  /*4bf90*/  ISETP.LT.AND P4, PT, R247, c[0x0][0x178], !P3 ;  /* 0x00005e00f7007a0c */ /* 0x000fe20005f81270 */
[----:B------:R1:W-:Y:S01]  /*4bfa0*/  @P2 STG.E [R12.64], R165 ;  /* 0x000000a50c002986 */ /* 0x0003e2000c101908 */
[----:B------:R-:W-:Y:S02]  /*4bfb0*/  ISETP.LT.AND P3, PT, R246, c[0x0][0x178], !P3 ;  /* 0x00005e00f6007a0c */ /* 0x000fe40005f61270 */
[----:B------:R-:W-:Y:S01]  /*4bfc0*/  ISETP.LT.AND P2, PT, R211, c[0x0][0x178], !P0 ;  /* 0x00005e00d3007a0c */ /* 0x000fe20004741270 */
[----:B------:R1:W-:Y:S01]  /*4bfd0*/  @P1 STG.E [R14.64], R177 ;  /* 0x000000b10e001986 */ /* 0x0003e2000c101908 */
[----:B------:R-:W-:-:S03]  /*4bfe0*/  IADD3 R21, R19, c[0x0][0x198], RZ ;  /* 0x0000660013157a10 */ /* 0x000fc60007ffe0ff */
[----:B------:R1:W-:Y:S01]  /*4bff0*/  @P5 STG.E [R16.64], R128 ;  /* 0x0000008010005986 */ /* 0x0003e2000c101908 */
[----:B------:R-:W-:Y:S01]  /*4c000*/  ISETP.LT.AND P5, PT, R191, c[0x0][0x178], !P0 ;  /* 0x00005e00bf007a0c */ /* 0x000fe200047a1270 */
[----:B--2---:R-:W-:Y:S01]  /*4c010*/  IMAD.WIDE R2, R19, 0x4, R28 ;  /* 0x0000000413027825 */ /* 0x004fe200078e021c */
[----:B------:R-:W-:-:S03]  /*4c020*/  IADD3 R18, R195, 0x66, RZ ;  /* 0x00000066c3127810 */ /* 0x000fc60007ffe0ff */
[C---:B---3--:R-:W-:Y:S01]  /*4c030*/  IMAD.WIDE R8, R19.reuse, 0x4, R6 ;  /* 0x0000000413087825 */ /* 0x048fe200078e0206 */
[----:B------:R2:W-:Y:S03]  /*4c040*/  @P6 STG.E [R2.64], R140 ;  /* 0x0000008c02006986 */ /* 0x0005e6000c101908 */
[----:B----4-:R-:W-:Y:S01]  /*4c050*/  IMAD.WIDE R10, R19, 0x4, R4 ;  /* 0x00000004130a7825 */ /* 0x010fe200078e0204 */
[----:B------:R-:W-:-:S03]  /*4c060*/  ISETP.GE.AND P1, PT, R18, c[0x0][0x17c], PT ;  /* 0x00005f0012007a0c */ /* 0x000fc60003f26270 */
[C---:B-1----:R-:W-:Y:S01]  /*4c070*/  IMAD.WIDE R12, R21.reuse, 0x4, R30 ;  /* 0x00000004150c7825 */ /* 0x042fe200078e021e */
[----:B------:R1:W-:Y:S03]  /*4c080*/  @P4 STG.E [R8.64], R160 ;  /* 0x000000a008004986 */ /* 0x0003e6000c101908 */
[----:B------:R-:W-:Y:S01]  /*4c090*/  IMAD.WIDE R14, R21, 0x4, R28 ;  /* 0x00000004150e7825 */ /* 0x000fe200078e021c */
[----:B------:R-:W-:Y:S01]  /*4c0a0*/  ISETP.LT.AND P6, PT, R247, c[0x0][0x178], !P0 ;  /* 0x00005e00f7007a0c */ /* 0x000fe200047c1270 */
[----:B------:R3:W-:Y:S01]  /*4c0b0*/  @P3 STG.E [R10.64], R180 ;  /* 0x000000b40a003986 */ /* 0x0007e2000c101908 */
[----:B------:R-:W-:-:S03]  /*4c0c0*/  ISETP.LT.AND P0, PT, R246, c[0x0][0x178], !P0 ;  /* 0x00005e00f6007a0c */ /* 0x000fc60004701270 */
[----:B------:R4:W-:Y:S01]  /*4c0d0*/  @P2 STG.E [R12.64], R129 ;  /* 0x000000810c002986 */ /* 0x0009e2000c101908 */
[----:B------:R-:W-:-:S03]  /*4c0e0*/  ISETP.LT.AND P3, PT, R191, c[0x0][0x178], !P1 ;  /* 0x00005e00bf007a0c */ /* 0x000fc60004f61270 */
[----:B------:R1:W-:Y:S01]  /*4c0f0*/  @P5 STG.E [R14.64], R141 ;  /* 0x0000008d0e005986 */ /* 0x0003e2000c101908 */
[----:B------:R-:W-:Y:S02]  /*4c100*/  ISETP.LT.AND P5, PT, R211, c[0x0][0x178], !P1 ;  /* 0x00005e00d3007a0c */ /* 0x000fe40004fa1270 */
[----:B------:R-:W-:Y:S02]  /*4c110*/  IADD3 R16, R195, 0x67, RZ ;  /* 0x00000067c3107810 */ /* 0x000fe40007ffe0ff */
[----:B------:R-:W-:Y:S02]  /*4c120*/  ISETP.LT.AND P2, PT, R247, c[0x0][0x178], !P1 ;  /* 0x00005e00f7007a0c */ /* 0x000fe40004f41270 */
[C---:B------:R-:W-:Y:S01]  /*4c130*/  IADD3 R19, R21.reuse, c[0x0][0x198], RZ ;  /* 0x0000660015137a10 */ /* 0x040fe20007ffe0ff */
[C---:B--2---:R-:W-:Y:S01]  /*4c140*/  IMAD.WIDE R2, R21.reuse, 0x4, R6 ;  /* 0x0000000415027825 */ /* 0x044fe200078e0206 */
[----:B------:R-:W-:Y:S02]  /*4c150*/  ISETP.LT.AND P1, PT, R246, c[0x0][0x178], !P1 ;  /* 0x00005e00f6007a0c */ /* 0x000fe40004f21270 */
[----:B------:R-:W-:Y:S01]  /*4c160*/  ISETP.GE.AND P4, PT, R16, c[0x0][0x17c], PT ;  /* 0x00005f0010007a0c */ /* 0x000fe20003f86270 */
[----:B-1----:R-:W-:Y:S01]  /*4c170*/  IMAD.WIDE R8, R21, 0x4, R4 ;  /* 0x0000000415087825 */ /* 0x002fe200078e0204 */
[----:B------:R-:W-:Y:S01]  /*4c180*/  IADD3 R16, R195, 0x68, RZ ;  /* 0x00000068c3107810 */ /* 0x000fe20007ffe0ff */
[----:B------:R1:W-:Y:S02]  /*4c190*/  @P6 STG.E [R2.64], R161 ;  /* 0x000000a102006986 */ /* 0x0003e4000c101908 */
[----:B---3--:R-:W-:Y:S01]  /*4c1a0*/  IMAD.WIDE R10, R19, 0x4, R30 ;  /* 0x00000004130a7825 */ /* 0x008fe200078e021e */
[----:B------:R-:W-:-:S03]  /*4c1b0*/  ISETP.GE.AND P6, PT, R16, c[0x0][0x17c], PT ;  /* 0x00005f0010007a0c */ /* 0x000fc60003fc6270 */
[C---:B----4-:R-:W-:Y:S01]  /*4c1c0*/  IMAD.WIDE R12, R19.reuse, 0x4, R28 ;  /* 0x00000004130c7825 */ /* 0x050fe200078e021c */
[----:B------:R2:W-:Y:S03]  /*4c1d0*/  @P0 STG.E [R8.64], R181 ;  /* 0x000000b508000986 */ /* 0x0005e6000c101908 */
[C---:B------:R-:W-:Y:S01]  /*4c1e0*/  IMAD.WIDE R14, R19.reuse, 0x4, R6 ;  /* 0x00000004130e7825 */ /* 0x040fe200078e0206 */
        /* <DEDUP_REMOVED lines=8> */
[----:B------:R-:W-:Y:S02]  /*4c270*/  IADD3 R19, R19, c[0x0][0x198], RZ ;  /* 0x0000660013137a10 */ /* 0x000fe40007ffe0ff */
[----:B------:R-:W-:Y:S02]  /*4c280*/  ISETP.LT.AND P4, PT, R246, c[0x0][0x178], !P4 ;  /* 0x00005e00f6007a0c */ /* 0x000fe40006781270 */
[----:B------:R-:W-:Y:S01]  /*4c290*/  ISETP.LT.AND P5, PT, R211, c[0x0][0x178], !P6 ;  /* 0x00005e00d3007a0c */ /* 0x000fe200077a1270 */
[C---:B-1----:R-:W-:Y:S01]  /*4c2a0*/  IMAD.WIDE R2, R19.reuse, 0x4, R30 ;  /* 0x0000000413027825 */ /* 0x042fe200078e021e */
[----:B------:R-:W-:Y:S02]  /*4c2b0*/  IADD3 R21, R19, c[0x0][0x198], RZ ;  /* 0x0000660013157a10 */ /* 0x000fe40007ffe0ff */
[----:B------:R-:W-:Y:S01]  /*4c2c0*/  IADD3 R18, R195, 0x69, RZ ;  /* 0x00000069c3127810 */ /* 0x000fe20007ffe0ff */
[C---:B--2---:R-:W-:Y:S01]  /*4c2d0*/  IMAD.WIDE R8, R19.reuse, 0x4, R28 ;  /* 0x0000000413087825 */ /* 0x044fe200078e021c */
[----:B------:R1:W-:Y:S03]  /*4c2e0*/  @P2 STG.E [R2.64], R125 ;  /* 0x0000007d02002986 */ /* 0x0003e6000c101908 */
[----:B---3--:R-:W-:Y:S01]  /*4c2f0*/  IMAD.WIDE R10, R19, 0x4, R6 ;  /* 0x00000004130a7825 */ /* 0x008fe200078e0206 */
[----:B------:R-:W-:-:S03]  /*4c300*/  ISETP.GE.AND P0, PT, R18, c[0x0][0x17c], PT ;  /* 0x00005f0012007a0c */ /* 0x000fc60003f06270 */
[----:B----4-:R-:W-:Y:S01]  /*4c310*/  IMAD.WIDE R12, R19, 0x4, R4 ;  /* 0x00000004130c7825 */ /* 0x010fe200078e0204 */
[----:B------:R2:W-:Y:S03]  /*4c320*/  @P3 STG.E [R8.64], R145 ;  /* 0x0000009108003986 */ /* 0x0005e6000c101908 */
[----:B------:R-:W-:Y:S01]  /*4c330*/  IMAD.WIDE R14, R21, 0x4, R30 ;  /* 0x00000004150e7825 */ /* 0x000fe200078e021e */
[----:B------:R3:W-:Y:S01]  /*4c340*/  @P1 STG.E [R10.64], R157 ;  /* 0x0000009d0a001986 */ /* 0x0007e2000c101908 */
[----:B------:R-:W-:Y:S02]  /*4c350*/  ISETP.LT.AND P2, PT, R191, c[0x0][0x178], !P6 ;  /* 0x00005e00bf007a0c */ /* 0x000fe40007741270 */
[----:B------:R-:W-:Y:S01]  /*4c360*/  ISETP.LT.AND P3, PT, R247, c[0x0][0x178], !P6 ;  /* 0x00005e00f7007a0c */ /* 0x000fe20007761270 */
[----:B------:R4:W-:Y:S01]  /*4c370*/  @P4 STG.E [R12.64], R173 ;  /* 0x000000ad0c004986 */ /* 0x0009e2000c101908 */
[----:B------:R-:W-:-:S03]  /*4c380*/  ISETP.LT.AND P6, PT, R246, c[0x0][0x178], !P6 ;  /* 0x00005e00f6007a0c */ /* 0x000fc600077c1270 */
[----:B------:R3:W-:Y:S01]  /*4c390*/  @P5 STG.E [R14.64], R138 ;  /* 0x0000008a0e005986 */ /* 0x0007e2000c101908 */
        /* <DEDUP_REMOVED lines=15> */
[----:B------:R4:W-:Y:S01]  /*4c490*/  @P5 STG.E [R12.64], R139 ;  /* 0x0000008b0c005986 */ /* 0x0009e2000c101908 */
[----:B------:R-:W-:Y:S01]  /*4c4a0*/  ISETP.LT.AND P2, PT, R211, c[0x0][0x178], !P1 ;  /* 0x00005e00d3007a0c */ /* 0x000fe20004f41270 */
[----:B-1----:R-:W-:Y:S02]  /*4c4b0*/  IMAD.WIDE R2, R19, 0x4, R6 ;  /* 0x0000000413027825 */ /* 0x002fe400078e0206 */
[----:B------:R1:W-:Y:S01]  /*4c4c0*/  @P4 STG.E [R14.64], R151 ;  /* 0x000000970e004986 */ /* 0x0003e2000c101908 */
[----:B------:R-:W-:Y:S01]  /*4c4d0*/  ISETP.LT.AND P4, PT, R191, c[0x0][0x178], !P1 ;  /* 0x00005e00bf007a0c */ /* 0x000fe20004f81270 */
[----:B--2---:R-:W-:Y:S01]  /*4c4e0*/  IMAD.WIDE R8, R19, 0x4, R4 ;  /* 0x0000000413087825 */ /* 0x004fe200078e0204 */
[----:B------:R-:W-:Y:S02]  /*4c4f0*/  ISETP.LT.AND P6, PT, R247, c[0x0][0x178], !P1 ;  /* 0x00005e00f7007a0c */ /* 0x000fe40004fc1270 */
[----:B------:R-:W-:-:S02]  /*4c500*/  IADD3 R19, R19, c[0x0][0x198], RZ ;  /* 0x0000660013137a10 */ /* 0x000fc40007ffe0ff */
[----:B------:R-:W-:-:S03]  /*4c510*/  IADD3 R17, R195, 0x6b, RZ ;  /* 0x0000006bc3117810 */ /* 0x000fc60007ffe0ff */
[----:B---3--:R-:W-:Y:S01]  /*4c520*/  IMAD.WIDE R10, R19, 0x4, R30 ;  /* 0x00000004130a7825 */ /* 0x008fe200078e021e */
[----:B------:R-:W-:Y:S01]  /*4c530*/  ISETP.GE.AND P5, PT, R17, c[0x0][0x17c], PT ;  /* 0x00005f0011007a0c */ /* 0x000fe20003fa6270 */
[----:B------:R2:W-:Y:S02]  /*4c540*/  @P3 STG.E [R2.64], R171 ;  /* 0x000000ab02003986 */ /* 0x0005e4000c101908 */
[C---:B----4-:R-:W-:Y:S01]  /*4c550*/  IMAD.WIDE R12, R19.reuse, 0x4, R28 ;  /* 0x00000004130c7825 */ /* 0x050fe200078e021c */
[----:B------:R-:W-:Y:S01]  /*4c560*/  ISETP.LT.AND P1, PT, R246, c[0x0][0x178], !P1 ;  /* 0x00005e00f6007a0c */ /* 0x000fe20004f21270 */
[----:B------:R3:W-:Y:S02]  /*4c570*/  @P0 STG.E [R8.64], R187 ;  /* 0x000000bb08000986 */ /* 0x0007e4000c101908 */
[----:B-1----:R-:W-:Y:S01]  /*4c580*/  IMAD.WIDE R14, R19, 0x4, R6 ;  /* 0x00000004130e7825 */ /* 0x002fe200078e0206 */
[----:B------:R-:W-:Y:S01]  /*4c590*/  ISETP.LT.AND P0, PT, R211, c[0x0][0x178], !P5 ;  /* 0x00005e00d3007a0c */ /* 0x000fe20006f01270 */
[----:B------:R1:W-:Y:S01]  /*4c5a0*/  @P2 STG.E [R10.64], R134 ;  /* 0x000000860a002986 */ /* 0x0003e2000c101908 */
[----:B------:R-:W-:-:S03]  /*4c5b0*/  IADD3 R17, R19, c[0x0][0x198], RZ ;  /* 0x0000660013117a10 */ /* 0x000fc60007ffe0ff */
[----:B------:R4:W-:Y:S01]  /*4c5c0*/  @P4 STG.E [R12.64], R154 ;  /* 0x0000009a0c004986 */ /* 0x0009e2000c101908 */
[----:B------:R-:W-:-:S03]  /*4c5d0*/  ISETP.LT.AND P4, PT, R191, c[0x0][0x178], !P5 ;  /* 0x00005e00bf007a0c */ /* 0x000fc60006f81270 */
[----:B------:R4:W-:Y:S01]  /*4c5e0*/  @P6 STG.E [R14.64], R166 ;  /* 0x000000a60e006986 */ /* 0x0009e2000c101908 */
[----:B------:R-:W-:Y:S01]  /*4c5f0*/  ISETP.LT.AND P6, PT, R247, c[0x0][0x178], !P5 ;  /* 0x00005e00f7007a0c */ /* 0x000fe20006fc1270 */
[----:B--2---:R-:W-:Y:S01]  /*4c600*/  IMAD.WIDE R2, R19, 0x4, R4 ;  /* 0x0000000413027825 */ /* 0x004fe200078e0204 */
[----:B------:R-:W-:Y:S02]  /*4c610*/  IADD3 R16, R195, 0x6c, RZ ;  /* 0x0000006cc3107810 */ /* 0x000fe40007ffe0ff */
[----:B------:R-:W-:Y:S01]  /*4c620*/  ISETP.LT.AND P5, PT, R246, c[0x0][0x178], !P5 ;  /* 0x00005e00f6007a0c */ /* 0x000fe20006fa1270 */
[----:B---3--:R-:W-:Y:S01]  /*4c630*/  IMAD.WIDE R8, R17, 0x4, R30 ;  /* 0x0000000411087825 */ /* 0x008fe200078e021e */
[----:B------:R-:W-:-:S03]  /*4c640*/  ISETP.GE.AND P3, PT, R16, c[0x0][0x17c], PT ;  /* 0x00005f0010007a0c */ /* 0x000fc60003f66270 */
[----:B-1----:R-:W-:Y:S01]  /*4c650*/  IMAD.WIDE R10, R17, 0x4, R28 ;  /* 0x00000004110a7825 */ /* 0x002fe200078e021c */
[----:B------:R-:W-:Y:S01]  /*4c660*/  IADD3 R16, R195, 0x6d, RZ ;  /* 0x0000006dc3107810 */ /* 0x000fe20007ffe0ff */
[----:B------:R1:W-:Y:S02]  /*4c670*/  @P1 STG.E [R2.64], R178 ;  /* 0x000000b202001986 */ /* 0x0003e4000c101908 */
[----:B----4-:R-:W-:Y:S01]  /*4c680*/  IMAD.WIDE R12, R17, 0x4, R6 ;  /* 0x00000004110c7825 */ /* 0x010fe200078e0206 */
[----:B------:R-:W-:Y:S01]  /*4c690*/  ISETP.LT.AND P1, PT, R211, c[0x0][0x178], !P3 ;  /* 0x00005e00d3007a0c */ /* 0x000fe20005f21270 */
[----:B------:R2:W-:Y:S02]  /*4c6a0*/  @P0 STG.E [R8.64], R135 ;  /* 0x0000008708000986 */ /* 0x0005e4000c101908 */
[----:B------:R-:W-:Y:S02]  /*4c6b0*/  IMAD.WIDE R14, R17, 0x4, R4 ;  /* 0x00000004110e7825 */ /* 0x000fe400078e0204 */
[----:B------:R3:W-:Y:S01]  /*4c6c0*/  @P4 STG.E [R10.64], R155 ;  /* 0x0000009b0a004986 */ /* 0x0007e2000c101908 */
[----:B------:R-:W-:-:S02]  /*4c6d0*/  ISETP.LT.AND P4, PT, R191, c[0x0][0x178], !P3 ;  /* 0x00005e00bf007a0c */ /* 0x000fc40005f81270 */
[----:B------:R-:W-:Y:S01]  /*4c6e0*/  ISETP.GE.AND P2, PT, R16, c[0x0][0x17c], PT ;  /* 0x00005f0010007a0c */ /* 0x000fe20003f46270 */
[----:B------:R4:W-:Y:S01]  /*4c6f0*/  @P6 STG.E [R12.64], R167 ;  /* 0x000000a70c006986 */ /* 0x0009e2000c101908 */
[----:B------:R-:W-:Y:S02]  /*4c700*/  ISETP.LT.AND P6, PT, R247, c[0x0][0x178], !P3 ;  /* 0x00005e00f7007a0c */ /* 0x000fe40005fc1270 */
[----:B------:R-:W-:Y:S01]  /*4c710*/  IADD3 R19, R17, c[0x0][0x198], RZ ;  /* 0x0000660011137a10 */ /* 0x000fe20007ffe0ff */
[----:B------:R-:W4:Y:S01]  /*4c720*/  S2R R245, SR_TID.X ;  /* 0x0000000000f57919 */ /* 0x000f220000002100 */
[----:B------:R-:W-:-:S03]  /*4c730*/  ISETP.LT.AND P3, PT, R246, c[0x0][0x178], !P3 ;  /* 0x00005e00f6007a0c */ /* 0x000fc60005f61270 */
[----:B------:R4:W-:Y:S01]  /*4c740*/  @P5 STG.E [R14.64], R179 ;  /* 0x000000b30e005986 */ /* 0x0009e2000c101908 */
[----:B------:R-:W-:Y:S01]  /*4c750*/  ISETP.LT.AND P5, PT, R211, c[0x0][0x178], !P2 ;  /* 0x00005e00d3007a0c */ /* 0x000fe200057a1270 */
[C---:B-1----:R-:W-:Y:S01]  /*4c760*/  IMAD.WIDE R2, R19.reuse, 0x4, R30 ;  /* 0x0000000413027825 */ /* 0x042fe200078e021e */
[----:B------:R-:W-:-:S03]  /*4c770*/  IADD3 R21, R19, c[0x0][0x198], RZ ;  /* 0x0000660013157a10 */ /* 0x000fc60007ffe0ff */
[----:B--2---:R-:W-:Y:S01]  /*4c780*/  IMAD.WIDE R8, R19, 0x4, R28 ;  /* 0x0000000413087825 */ /* 0x004fe200078e021c */
[----:B------:R-:W-:-:S03]  /*4c790*/  IADD3 R16, R195, 0x6e, RZ ;  /* 0x0000006ec3107810 */ /* 0x000fc60007ffe0ff */
[C---:B---3--:R-:W-:Y:S01]  /*4c7a0*/  IMAD.WIDE R10, R19.reuse, 0x4, R6 ;  /* 0x00000004130a7825 */ /* 0x048fe200078e0206 */
[----:B------:R1:W-:Y:S03]  /*4c7b0*/  @P1 STG.E [R2.64], R130 ;  /* 0x0000008202001986 */ /* 0x0003e6000c101908 */
[----:B----4-:R-:W-:Y:S01]  /*4c7c0*/  IMAD.WIDE R12, R19, 0x4, R4 ;  /* 0x00000004130c7825 */ /* 0x010fe200078e0204 */
[----:B------:R-:W-:Y:S01]  /*4c7d0*/  @P4 STG.E [R8.64], R142 ;  /* 0x0000008e08004986 */ /* 0x000fe2000c101908 */
[----:B------:R-:W-:Y:S02]  /*4c7e0*/  ISETP.GE.AND P0, PT, R16, c[0x0][0x17c], PT ;  /* 0x00005f0010007a0c */ /* 0x000fe40003f06270 */
[----:B------:R-:W-:Y:S01]  /*4c7f0*/  IMAD.WIDE R14, R21, 0x4, R30 ;  /* 0x00000004150e7825 */ /* 0x000fe200078e021e */
[----:B------:R-:W-:Y:S01]  /*4c800*/  @P6 STG.E [R10.64], R162 ;  /* 0x000000a20a006986 */ /* 0x000fe2000c101908 */
[----:B------:R-:W-:-:S03]  /*4c810*/  ISETP.LT.AND P4, PT, R191, c[0x0][0x178], !P2 ;  /* 0x00005e00bf007a0c */ /* 0x000fc60005781270 */
[----:B------:R2:W-:Y:S01]  /*4c820*/  @P3 STG.E [R12.64], R182 ;  /* 0x000000b60c003986 */ /* 0x0005e2000c101908 */
[----:B------:R-:W-:Y:S02]  /*4c830*/  ISETP.LT.AND P3, PT, R247, c[0x0][0x178], !P2 ;  /* 0x00005e00f7007a0c */ /* 0x000fe40005761270 */
[----:B------:R-:W-:Y:S01]  /*4c840*/  ISETP.LT.AND P2, PT, R246, c[0x0][0x178], !P2 ;  /* 0x00005e00f6007a0c */ /* 0x000fe20005741270 */
[----:B------:R3:W-:Y:S01]  /*4c850*/  @P5 STG.E [R14.64], R131 ;  /* 0x000000830e005986 */ /* 0x0007e2000c101908 */
[----:B------:R-:W-:Y:S02]  /*4c860*/  ISETP.LT.AND P6, PT, R211, c[0x0][0x178], !P0 ;  /* 0x00005e00d3007a0c */ /* 0x000fe400047c1270 */
[----:B------:R-:W-:Y:S02]  /*4c870*/  IADD3 R16, R195, 0x6f, RZ ;  /* 0x0000006fc3107810 */ /* 0x000fe40007ffe0ff */
[C---:B------:R-:W-:Y:S01]  /*4c880*/  IADD3 R23, R21.reuse, c[0x0][0x198], RZ ;  /* 0x0000660015177a10 */ /* 0x040fe20007ffe0ff */
[----:B-1----:R-:W-:Y:S01]  /*4c890*/  IMAD.WIDE R2, R21, 0x4, R28 ;  /* 0x0000000415027825 */ /* 0x002fe200078e021c */
[----:B------:R-:W-:Y:S01]  /*4c8a0*/  ISETP.LT.AND P5, PT, R191, c[0x0][0x178], !P0 ;  /* 0x00005e00bf007a0c */ /* 0x000fe200047a1270 */
[----:B------:R-:W1:Y:S01]  /*4c8b0*/  LDS.128 R8, [R0] ;  /* 0x0000000000087984 */ /* 0x000e620000000c00 */
[----:B------:R-:W-:Y:S01]  /*4c8c0*/  ISETP.GE.AND P1, PT, R16, c[0x0][0x17c], PT ;  /* 0x00005f0010007a0c */ /* 0x000fe20003f26270 */
[----:B------:R-:W-:Y:S01]  /*4c8d0*/  IMAD.WIDE R16, R21, 0x4, R6 ;  /* 0x0000000415107825 */ /* 0x000fe200078e0206 */
[----:B------:R-:W-:-:S03]  /*4c8e0*/  LOP3.LUT R22, R245, 0x7f, RZ, 0xc0, !PT ;  /* 0x0000007ff5167812 */ /* 0x000fc600078ec0ff */
[----:B------:R-:W-:Y:S01]  /*4c8f0*/  IMAD.WIDE R18, R21, 0x4, R4 ;  /* 0x0000000415127825 */ /* 0x000fe200078e0204 */
[----:B------:R4:W-:Y:S03]  /*4c900*/  @P4 STG.E [R2.64], R143 ;  /* 0x0000008f02004986 */ /* 0x0009e6000c101908 */
[C---:B--2---:R-:W-:Y:S01]  /*4c910*/  IMAD.WIDE R12, R23.reuse, 0x4, R30 ;  /* 0x00000004170c7825 */ /* 0x044fe200078e021e */
[----:B------:R2:W-:Y:S03]  /*4c920*/  @P3 STG.E [R16.64], R163 ;  /* 0x000000a310003986 */ /* 0x0005e6000c101908 */
[----:B---3--:R-:W-:Y:S01]  /*4c930*/  IMAD.WIDE R14, R23, 0x4, R28 ;  /* 0x00000004170e7825 */ /* 0x008fe200078e021c */
[----:B------:R3:W-:Y:S01]  /*4c940*/  @P2 STG.E [R18.64], R183 ;  /* 0x000000b712002986 */ /* 0x0007e2000c101908 */
[----:B------:R-:W-:-:S02]  /*4c950*/  ISETP.LT.AND P3, PT, R247, c[0x0][0x178], !P0 ;  /* 0x00005e00f7007a0c */ /* 0x000fc40004761270 */
[----:B------:R-:W-:Y:S01]  /*4c960*/  IMAD.SHL.U32 R245, R245, 0x400, RZ ;  /* 0x00000400f5f57824 */ /* 0x000fe200078e00ff */
[----:B------:R1:W-:Y:S01]  /*4c970*/  @P6 STG.E [R12.64], R126 ;  /* 0x0000007e0c006986 */ /* 0x0003e2000c101908 */
[----:B------:R-:W-:Y:S02]  /*4c980*/  ISETP.LT.AND P0, PT, R246, c[0x0][0x178], !P0 ;  /* 0x00005e00f6007a0c */ /* 0x000fe40004701270 */
[----:B------:R-:W-:Y:S01]  /*4c990*/  ISETP.LT.AND P2, PT, R211, c[0x0][0x178], !P1 ;  /* 0x00005e00d3007a0c */ /* 0x000fe20004f41270 */
[----:B------:R1:W-:Y:S01]  /*4c9a0*/  @P5 STG.E [R14.64], R146 ;  /* 0x000000920e005986 */ /* 0x0003e2000c101908 */
[----:B------:R-:W-:Y:S02]  /*4c9b0*/  ISETP.LT.AND P5, PT, R191, c[0x0][0x178], !P1 ;  /* 0x00005e00bf007a0c */ /* 0x000fe40004fa1270 */
[----:B------:R-:W-:Y:S02]  /*4c9c0*/  LOP3.LUT R245, R245, 0x1800, RZ, 0xc0, !PT ;  /* 0x00001800f5f57812 */ /* 0x000fe400078ec0ff */
[----:B------:R-:W-:-:S02]  /*4c9d0*/  ISETP.LT.AND P6, PT, R247, c[0x0][0x178], !P1 ;  /* 0x00005e00f7007a0c */ /* 0x000fc40004fc1270 */
[C---:B------:R-:W-:Y:S01]  /*4c9e0*/  IADD3 R21, R23.reuse, c[0x0][0x198], RZ ;  /* 0x0000660017157a10 */ /* 0x040fe20007ffe0ff */
[----:B----4-:R-:W-:-:S04]  /*4c9f0*/  IMAD.WIDE R2, R23, 0x4, R6 ;  /* 0x0000000417027825 */ /* 0x010fc800078e0206 */
[----:B------:R-:W-:Y:S02]  /*4ca00*/  IMAD R245, R22, 0x10, R245 ;  /* 0x0000001016f57824 */ /* 0x000fe400078e02f5 */
[----:B--2---:R-:W-:Y:S01]  /*4ca10*/  IMAD.WIDE R16, R23, 0x4, R4 ;  /* 0x0000000417107825 */ /* 0x004fe200078e0204 */
[----:B------:R-:W-:Y:S03]  /*4ca20*/  @P3 STG.E [R2.64], R158 ;  /* 0x0000009e02003986 */ /* 0x000fe6000c101908 */
[----:B---3--:R-:W-:Y:S01]  /*4ca30*/  IMAD.WIDE R18, R21, 0x4, R30 ;  /* 0x0000000415127825 */ /* 0x008fe200078e021e */
[----:B------:R-:W-:-:S03]  /*4ca40*/  LOP3.LUT R245, R245, 0x20, RZ, 0x3c, !PT ;  /* 0x00000020f5f57812 */ /* 0x000fc600078e3cff */
[C---:B-1----:R-:W-:Y:S01]  /*4ca50*/  IMAD.WIDE R12, R21.reuse, 0x4, R28 ;  /* 0x00000004150c7825 */ /* 0x042fe200078e021c */
[----:B------:R-:W-:Y:S03]  /*4ca60*/  @P0 STG.E [R16.64], R174 ;  /* 0x000000ae10000986 */ /* 0x000fe6000c101908 */
[----:B------:R-:W-:Y:S01]  /*4ca70*/  IMAD.WIDE R14, R21, 0x4, R6 ;  /* 0x00000004150e7825 */ /* 0x000fe200078e0206 */
[----:B------:R-:W-:Y:S04]  /*4ca80*/  @P2 STG.E [R18.64], R127 ;  /* 0x0000007f12002986 */ /* 0x000fe8000c101908 */
[----:B------:R-:W-:Y:S01]  /*4ca90*/  @P5 STG.E [R12.64], R147 ;  /* 0x000000930c005986 */ /* 0x000fe2000c101908 */
[----:B------:R-:W-:-:S03]  /*4caa0*/  IADD3 R20, R195, 0x70, RZ ;  /* 0x00000070c3147810 */ /* 0x000fc60007ffe0ff */
[----:B------:R-:W-:Y:S04]  /*4cab0*/  @P6 STG.E [R14.64], R159 ;  /* 0x0000009f0e006986 */ /* 0x000fe8000c101908 */
[----:B------:R1:W2:Y:S01]  /*4cac0*/  LDS.128 R12, [R245] ;  /* 0x00000000f50c7984 */ /* 0x0002a20000000c00 */
[----:B------:R-:W-:-:S03]  /*4cad0*/  ISETP.GE.AND P4, PT, R20, c[0x0][0x17c], PT ;  /* 0x00005f0014007a0c */ /* 0x000fc60003f86270 */
[----:B-1----:R-:W1:Y:S01]  /*4cae0*/  S2R R245, SR_TID.X ;  /* 0x0000000000f57919 */ /* 0x002e620000002100 */
[C---:B------:R-:W-:Y:S02]  /*4caf0*/  ISETP.LT.AND P1, PT, R246.reuse, c[0x0][0x178], !P1 ;  /* 0x00005e00f6007a0c */ /* 0x040fe40004f21270 */
[----:B------:R-:W-:Y:S02]  /*4cb00*/  ISETP.LT.AND P0, PT, R211, c[0x0][0x178], !P4 ;  /* 0x00005e00d3007a0c */ /* 0x000fe40006701270 */
[----:B------:R-:W-:Y:S02]  /*4cb10*/  ISETP.LT.AND P5, PT, R191, c[0x0][0x178], !P4 ;  /* 0x00005e00bf007a0c */ /* 0x000fe400067a1270 */
[----:B------:R-:W-:Y:S02]  /*4cb20*/  ISETP.LT.AND P6, PT, R247, c[0x0][0x178], !P4 ;  /* 0x00005e00f7007a0c */ /* 0x000fe400067c1270 */
[----:B------:R-:W-:Y:S02]  /*4cb30*/  IADD3 R25, R21, c[0x0][0x198], RZ ;  /* 0x0000660015197a10 */ /* 0x000fe40007ffe0ff */
[----:B------:R-:W-:-:S02]  /*4cb40*/  ISETP.LT.AND P4, PT, R246, c[0x0][0x178], !P4 ;  /* 0x00005e00f6007a0c */ /* 0x000fc40006781270 */
[----:B------:R-:W-:Y:S01]  /*4cb50*/  IADD3 R20, R195, 0x71, RZ ;  /* 0x00000071c3147810 */ /* 0x000fe20007ffe0ff */
[----:B------:R-:W-:-:S03]  /*4cb60*/  IMAD.WIDE R2, R21, 0x4, R4 ;  /* 0x0000000415027825 */ /* 0x000fc600078e0204 */
[----:B------:R-:W-:Y:S01]  /*4cb70*/  ISETP.GE.AND P3, PT, R20, c[0x0][0x17c], PT ;  /* 0x00005f0014007a0c */ /* 0x000fe20003f66270 */
[C---:B------:R-:W-:Y:S01]  /*4cb80*/  IMAD.WIDE R16, R25.reuse, 0x4, R30 ;  /* 0x0000000419107825 */ /* 0x040fe200078e021e */
[----:B------:R3:W-:Y:S03]  /*4cb90*/  @P1 STG.E [R2.64], R175 ;  /* 0x000000af02001986 */ /* 0x0007e6000c101908 */
[C---:B------:R-:W-:Y:S01]  /*4cba0*/  IMAD.WIDE R18, R25.reuse, 0x4, R28 ;  /* 0x0000000419127825 */ /* 0x040fe200078e021c */
[----:B------:R4:W-:Y:S03]  /*4cbb0*/  @P0 STG.E [R16.64], R200 ;  /* 0x000000c810000986 */ /* 0x0009e6000c101908 */
[C---:B------:R-:W-:Y:S01]  /*4cbc0*/  IMAD.WIDE R20, R25.reuse, 0x4, R6 ;  /* 0x0000000419147825 */ /* 0x040fe200078e0206 */
[----:B------:R-:W-:Y:S03]  /*4cbd0*/  @P5 STG.E [R18.64], R216 ;  /* 0x000000d812005986 */ /* 0x000fe6000c101908 */
[----:B------:R-:W-:Y:S01]  /*4cbe0*/  IMAD.WIDE R22, R25, 0x4, R4 ;  /* 0x0000000419167825 */ /* 0x000fe200078e0204 */
[----:B------:R-:W-:Y:S01]  /*4cbf0*/  ISETP.LT.AND P0, PT, R211, c[0x0][0x178], !P3 ;  /* 0x00005e00d3007a0c */ /* 0x000fe20005f01270 */
[----:B------:R2:W-:Y:S01]  /*4cc00*/  @P6 STG.E [R20.64], R220 ;  /* 0x000000dc14006986 */ /* 0x0005e2000c101908 */
[----:B-1----:R-:W-:-:S02]  /*4cc10*/  LOP3.LUT R26, R245, 0x7f, RZ, 0xc0, !PT ;  /* 0x0000007ff51a7812 */ /* 0x002fc400078ec0ff */
[----:B------:R-:W-:Y:S01]  /*4cc20*/  ISETP.LT.AND P5, PT, R191, c[0x0][0x178], !P3 ;  /* 0x00005e00bf007a0c */ /* 0x000fe20005fa1270 */
[----:B------:R1:W-:Y:S01]  /*4cc30*/  @P4 STG.E [R22.64], R8 ;  /* 0x0000000816004986 */ /* 0x0003e2000c101908 */
[----:B------:R-:W-:Y:S02]  /*4cc40*/  SHF.L.U32 R245, R245, 0xa, RZ ;  /* 0x0000000af5f57819 */ /* 0x000fe400000006ff */
[----:B------:R-:W-:Y:S02]  /*4cc50*/  ISETP.LT.AND P4, PT, R247, c[0x0][0x178], !P3 ;  /* 0x00005e00f7007a0c */ /* 0x000fe40005f81270 */
[----:B------:R-:W-:Y:S02]  /*4cc60*/  IADD3 R25, R25, c[0x0][0x198], RZ ;  /* 0x0000660019197a10 */ /* 0x000fe40007ffe0ff */
[----:B------:R-:W-:Y:S02]  /*4cc70*/  LOP3.LUT R245, R245, 0x1800, RZ, 0xc0, !PT ;  /* 0x00001800f5f57812 */ /* 0x000fe400078ec0ff */
[----:B------:R-:W-:Y:S01]  /*4cc80*/  IADD3 R0, R195, 0x72, RZ ;  /* 0x00000072c3007810 */ /* 0x000fe20007ffe0ff */
[----:B---3--:R-:W-:-:S03]  /*4cc90*/  IMAD.WIDE R2, R25, 0x4, R30 ;  /* 0x0000000419027825 */ /* 0x008fc600078e021e */
[----:B------:R-:W-:Y:S01]  /*4cca0*/  ISETP.GE.AND P2, PT, R0, c[0x0][0x17c], PT ;  /* 0x00005f0000007a0c */ /* 0x000fe20003f46270 */
[----:B----4-:R-:W-:Y:S01]  /*4ccb0*/  IMAD.WIDE R16, R25, 0x4, R28 ;  /* 0x0000000419107825 */ /* 0x010fe200078e021c */
[----:B------:R-:W-:-:S03]  /*4ccc0*/  ISETP.LT.AND P3, PT, R246, c[0x0][0x178], !P3 ;  /* 0x00005e00f6007a0c */ /* 0x000fc60005f61270 */
[----:B--2---:R-:W-:Y:S01]  /*4ccd0*/  IMAD.WIDE R20, R25, 0x4, R6 ;  /* 0x0000000419147825 */ /* 0x004fe200078e0206 */
[----:B------:R2:W-:Y:S03]  /*4cce0*/  @P0 STG.E [R2.64], R201 ;  /* 0x000000c902000986 */ /* 0x0005e6000c101908 */
[----:B------:R-:W-:Y:S01]  /*4ccf0*/  IMAD R245, R26, 0x10, R245 ;  /* 0x000000101af57824 */ /* 0x000fe200078e02f5 */
[----:B------:R-:W-:Y:S01]  /*4cd00*/  ISETP.LT.AND P6, PT, R211, c[0x0][0x178], !P2 ;  /* 0x00005e00d3007a0c */ /* 0x000fe200057c1270 */
[----:B------:R-:W-:Y:S01]  /*4cd10*/  @P5 STG.E [R16.64], R217 ;  /* 0x000000d910005986 */ /* 0x000fe2000c101908 */
[----:B------:R-:W-:Y:S02]  /*4cd20*/  ISETP.LT.AND P5, PT, R191, c[0x0][0x178], !P2 ;  /* 0x00005e00bf007a0c */ /* 0x000fe400057a1270 */
[----:B------:R-:W-:Y:S01]  /*4cd30*/  LOP3.LUT R245, R245, 0x40, RZ, 0x3c, !PT ;  /* 0x00000040f5f57812 */ /* 0x000fe200078e3cff */
[----:B------:R-:W-:Y:S01]  /*4cd40*/  @P4 STG.E [R20.64], R221 ;  /* 0x000000dd14004986 */ /* 0x000fe2000c101908 */
[----:B------:R-:W-:-:S02]  /*4cd50*/  ISETP.LT.AND P4, PT, R247, c[0x0][0x178], !P2 ;  /* 0x00005e00f7007a0c */ /* 0x000fc40005781270 */
[----:B------:R-:W-:Y:S01]  /*4cd60*/  IADD3 R33, R25, c[0x0][0x198], RZ ;  /* 0x0000660019217a10 */ /* 0x000fe20007ffe0ff */
[----:B------:R-:W3:Y:S01]  /*4cd70*/  LDS.128 R16, [R245] ;  /* 0x00000000f5107984 */ /* 0x000ee20000000c00 */
[----:B------:R-:W-:Y:S01]  /*4cd80*/  IADD3 R0, R195, 0x73, RZ ;  /* 0x00000073c3007810 */ /* 0x000fe20007ffe0ff */
[----:B-1----:R-:W-:-:S04]  /*4cd90*/  IMAD.WIDE R22, R25, 0x4, R4 ;  /* 0x0000000419167825 */ /* 0x002fc800078e0204 */
[----:B------:R-:W-:Y:S01]  /*4cda0*/  IMAD.WIDE R24, R33, 0x4, R30 ;  /* 0x0000000421187825 */ /* 0x000fe200078e021e */
[----:B------:R-:W-:-:S03]  /*4cdb0*/  ISETP.GE.AND P1, PT, R0, c[0x0][0x17c], PT ;  /* 0x00005f0000007a0c */ /* 0x000fc60003f26270 */
[C---:B--2---:R-:W-:Y:S01]  /*4cdc0*/  IMAD.WIDE R2, R33.reuse, 0x4, R28 ;  /* 0x0000000421027825 */ /* 0x044fe200078e021c */
[----:B------:R1:W-:Y:S03]  /*4cdd0*/  @P3 STG.E [R22.64], R9 ;  /* 0x0000000916003986 */ /* 0x0003e6000c101908 */
[----:B------:R-:W-:Y:S01]  /*4cde0*/  IMAD.WIDE R26, R33, 0x4, R6 ;  /* 0x00000004211a7825 */ /* 0x000fe200078e0206 */
[----:B------:R-:W-:Y:S01]  /*4cdf0*/  @P6 STG.E [R24.64], R196 ;  /* 0x000000c418006986 */ /* 0x000fe2000c101908 */
[----:B------:R-:W-:Y:S02]  /*4ce00*/  ISETP.LT.AND P2, PT, R246, c[0x0][0x178], !P2 ;  /* 0x00005e00f6007a0c */ /* 0x000fe40005741270 */
[----:B------:R-:W-:Y:S01]  /*4ce10*/  ISETP.LT.AND P6, PT, R211, c[0x0][0x178], !P1 ;  /* 0x00005e00d3007a0c */ /* 0x000fe20004fc1270 */
[----:B------:R2:W-:Y:S01]  /*4ce20*/  @P5 STG.E [R2.64], R212 ;  /* 0x000000d402005986 */ /* 0x0005e2000c101908 */
[----:B------:R-:W-:-:S03]  /*4ce30*/  ISETP.LT.AND P5, PT, R247, c[0x0][0x178], !P1 ;  /* 0x00005e00f7007a0c */ /* 0x000fc60004fa1270 */
[----:B------:R4:W-:Y:S01]  /*4ce40*/  @P4 STG.E [R26.64], R224 ;  /* 0x000000e01a004986 */ /* 0x0009e2000c101908 */
[----:B------:R-:W-:Y:S02]  /*4ce50*/  ISETP.LT.AND P4, PT, R191, c[0x0][0x178], !P1 ;  /* 0x00005e00bf007a0c */ /* 0x000fe40004f81270 */
[C---:B------:R-:W-:Y:S02]  /*4ce60*/  IADD3 R35, R33.reuse, c[0x0][0x198], RZ ;  /* 0x0000660021237a10 */ /* 0x040fe40007ffe0ff */
[----:B------:R-:W-:Y:S01]  /*4ce70*/  ISETP.LT.AND P1, PT, R246, c[0x0][0x178], !P1 ;  /* 0x00005e00f6007a0c */ /* 0x000fe20004f21270 */
[----:B-1----:R-:W-:Y:S01]  /*4ce80*/  IMAD.WIDE R8, R33, 0x4, R4 ;  /* 0x0000000421087825 */ /* 0x002fe200078e0204 */
[----:B------:R-:W-:-:S03]  /*4ce90*/  IADD3 R0, R195, 0x74, RZ ;  /* 0x00000074c3007810 */ /* 0x000fc60007ffe0ff */
[----:B------:R-:W-:Y:S01]  /*4cea0*/  IMAD.WIDE R20, R35, 0x4, R30 ;  /* 0x0000000423147825 */ /* 0x000fe200078e021e */
[----:B------:R-:W-:-:S03]  /*4ceb0*/  ISETP.GE.AND P0, PT, R0, c[0x0][0x17c], PT ;  /* 0x00005f0000007a0c */ /* 0x000fc60003f06270 */
[----:B--2---:R-:W-:Y:S01]  /*4cec0*/  IMAD.WIDE R2, R35, 0x4, R28 ;  /* 0x0000000423027825 */ /* 0x004fe200078e021c */
[----:B------:R-:W-:Y:S01]  /*4ced0*/  IADD3 R0, R195, 0x75, RZ ;  /* 0x00000075c3007810 */ /* 0x000fe20007ffe0ff */
[----:B------:R1:W-:Y:S02]  /*4cee0*/  @P2 STG.E [R8.64], R12 ;  /* 0x0000000c08002986 */ /* 0x0003e4000c101908 */
[C---:B------:R-:W-:Y:S02]  /*4cef0*/  IMAD.WIDE R22, R35.reuse, 0x4, R6 ;  /* 0x0000000423167825 */ /* 0x040fe400078e0206 */
[----:B------:R-:W-:Y:S02]  /*4cf00*/  @P6 STG.E [R20.64], R197 ;  /* 0x000000c514006986 */ /* 0x000fe4000c101908 */
[----:B------:R-:W-:Y:S01]  /*4cf10*/  IMAD.WIDE R24, R35, 0x4, R4 ;  /* 0x0000000423187825 */ /* 0x000fe200078e0204 */
[----:B------:R-:W-:Y:S01]  /*4cf20*/  ISETP.LT.AND P2, PT, R211, c[0x0][0x178], !P0 ;  /* 0x00005e00d3007a0c */ /* 0x000fe20004741270 */
[----:B------:R2:W-:Y:S01]  /*4cf30*/  @P4 STG.E [R2.64], R213 ;  /* 0x000000d502004986 */ /* 0x0005e2000c101908 */
[----:B------:R-:W-:-:S02]  /*4cf40*/  ISETP.GE.AND P3, PT, R0, c[0x0][0x17c], PT ;  /* 0x00005f0000007a0c */ /* 0x000fc40003f66270 */
[----:B------:R-:W-:Y:S01]  /*4cf50*/  ISETP.LT.AND P4, PT, R191, c[0x0][0x178], !P0 ;  /* 0x00005e00bf007a0c */ /* 0x000fe20004781270 */
[----:B------:R-:W-:Y:S01]  /*4cf60*/  @P5 STG.E [R22.64], R225 ;  /* 0x000000e116005986 */ /* 0x000fe2000c101908 */
[----:B------:R-:W-:-:S03]  /*4cf70*/  IADD3 R33, R35, c[0x0][0x198], RZ ;  /* 0x0000660023217a10 */ /* 0x000fc60007ffe0ff */
[----:B------:R2:W-:Y:S01]  /*4cf80*/  @P1 STG.E [R24.64], R13 ;  /* 0x0000000d18001986 */ /* 0x0005e2000c101908 */
[----:B------:R-:W-:Y:S02]  /*4cf90*/  ISETP.LT.AND P1, PT, R247, c[0x0][0x178], !P0 ;  /* 0x00005e00f7007a0c */ /* 0x000fe40004721270 */
[----:B------:R-:W-:Y:S01]  /*4cfa0*/  ISETP.LT.AND P0, PT, R246, c[0x0][0x178], !P0 ;  /* 0x00005e00f6007a0c */ /* 0x000fe20004701270 */
[----:B------:R-:W3:Y:S01]  /*4cfb0*/  LDS.128 R20, [R252] ;  /* 0x00000000fc147984 */ /* 0x000ee20000000c00 */
[----:B------:R-:W-:Y:S01]  /*4cfc0*/  ISETP.LT.AND P5, PT, R211, c[0x0][0x178], !P3 ;  /* 0x00005e00d3007a0c */ /* 0x000fe20005fa1270 */
[C---:B----4-:R-:W-:Y:S01]  /*4cfd0*/  IMAD.WIDE R26, R33.reuse, 0x4, R30 ;  /* 0x00000004211a7825 */ /* 0x050fe200078e021e */
[----:B------:R-:W-:-:S03]  /*4cfe0*/  IADD3 R35, R33, c[0x0][0x198], RZ ;  /* 0x0000660021237a10 */ /* 0x000fc60007ffe0ff */
[----:B-1----:R-:W-:Y:S01]  /*4cff0*/  IMAD.WIDE R8, R33, 0x4, R28 ;  /* 0x0000000421087825 */ /* 0x002fe200078e021c */
[----:B------:R-:W-:-:S03]  /*4d000*/  IADD3 R0, R195, 0x76, RZ ;  /* 0x00000076c3007810 */ /* 0x000fc60007ffe0ff */
[C---:B--2---:R-:W-:Y:S01]  /*4d010*/  IMAD.WIDE R2, R33.reuse, 0x4, R6 ;  /* 0x0000000421027825 */ /* 0x044fe200078e0206 */
[----:B------:R1:W-:Y:S03]  /*4d020*/  @P2 STG.E [R26.64], R192 ;  /* 0x000000c01a002986 */ /* 0x0003e6000c101908 */
[----:B------:R-:W-:Y:S01]  /*4d030*/  IMAD.WIDE R12, R33, 0x4, R4 ;  /* 0x00000004210c7825 */ /* 0x000fe200078e0204 */
[----:B------:R-:W-:Y:S01]  /*4d040*/  @P4 STG.E [R8.64], R204 ;  /* 0x000000cc08004986 */ /* 0x000fe2000c101908 */
[----:B------:R-:W-:Y:S02]  /*4d050*/  ISETP.GE.AND P6, PT, R0, c[0x0][0x17c], PT ;  /* 0x00005f0000007a0c */ /* 0x000fe40003fc6270 */
[----:B------:R-:W-:Y:S01]  /*4d060*/  IMAD.WIDE R24, R35, 0x4, R30 ;  /* 0x0000000423187825 */ /* 0x000fe200078e021e */
[----:B------:R2:W-:Y:S01]  /*4d070*/  @P1 STG.E [R2.64], R228 ;  /* 0x000000e402001986 */ /* 0x0005e2000c101908 */
[----:B------:R-:W-:-:S03]  /*4d080*/  ISETP.LT.AND P2, PT, R191, c[0x0][0x178], !P3 ;  /* 0x00005e00bf007a0c */ /* 0x000fc60005f41270 */
[----:B---3--:R3:W-:Y:S01]  /*4d090*/  @P0 STG.E [R12.64], R16 ;  /* 0x000000100c000986 */ /* 0x0087e2000c101908 */
[----:B------:R-:W-:Y:S02]  /*4d0a0*/  ISETP.LT.AND P0, PT, R247, c[0x0][0x178], !P3 ;  /* 0x00005e00f7007a0c */ /* 0x000fe40005f01270 */
[----:B------:R-:W-:Y:S01]  /*4d0b0*/  ISETP.LT.AND P3, PT, R246, c[0x0][0x178], !P3 ;  /* 0x00005e00f6007a0c */ /* 0x000fe20005f61270 */
        /* <DEDUP_REMOVED lines=8> */
[----:B------:R-:W-:Y:S01]  /*4d140*/  IMAD.WIDE R8, R35, 0x4, R4 ;  /* 0x0000000423087825 */ /* 0x000fe200078e0204 */
[----:B------:R1:W-:Y:S03]  /*4d150*/  @P2 STG.E [R26.64], R205 ;  /* 0x000000cd1a002986 */ /* 0x0003e6000c101908 */
[----:B---3--:R-:W-:Y:S01]  /*4d160*/  IMAD.WIDE R12, R33, 0x4, R30 ;  /* 0x00000004210c7825 */ /* 0x008fe200078e021e */
[----:B------:R2:W-:Y:S01]  /*4d170*/  @P0 STG.E [R2.64], R229 ;  /* 0x000000e502000986 */ /* 0x0005e2000c101908 */
[----:B------:R-:W-:Y:S02]  /*4d180*/  ISETP.LT.AND P2, PT, R247, c[0x0][0x178], !P6 ;  /* 0x00005e00f7007a0c */ /* 0x000fe40007741270 */
[----:B----4-:R-:W-:Y:S01]  /*4d190*/  IMAD.WIDE R24, R33, 0x4, R28 ;  /* 0x0000000421187825 */ /* 0x010fe200078e021c */
[----:B------:R3:W-:Y:S01]  /*4d1a0*/  @P3 STG.E [R8.64], R17 ;  /* 0x0000001108003986 */ /* 0x0007e2000c101908 */
[----:B------:R-:W-:-:S03]  /*4d1b0*/  ISETP.LT.AND P6, PT, R246, c[0x0][0x178], !P6 ;  /* 0x00005e00f6007a0c */ /* 0x000fc600077c1270 */
[----:B------:R4:W-:Y:S01]  /*4d1c0*/  @P5 STG.E [R12.64], R188 ;  /* 0x000000bc0c005986 */ /* 0x0009e2000c101908 */
[----:B------:R-:W-:Y:S02]  /*4d1d0*/  ISETP.LT.AND P5, PT, R211, c[0x0][0x178], !P4 ;  /* 0x00005e00d3007a0c */ /* 0x000fe400067a1270 */
[----:B------:R-:W-:Y:S01]  /*4d1e0*/  ISETP.LT.AND P3, PT, R191, c[0x0][0x178], !P4 ;  /* 0x00005e00bf007a0c */ /* 0x000fe20006761270 */
[----:B------:R3:W-:Y:S01]  /*4d1f0*/  @P1 STG.E [R24.64], R208 ;  /* 0x000000d018001986 */ /* 0x0007e2000c101908 */
[----:B------:R-:W-:Y:S02]  /*4d200*/  ISETP.LT.AND P1, PT, R247, c[0x0][0x178], !P4 ;  /* 0x00005e00f7007a0c */ /* 0x000fe40006721270 */
[C---:B------:R-:W-:Y:S01]  /*4d210*/  IADD3 R35, R33.reuse, c[0x0][0x198], RZ ;  /* 0x0000660021237a10 */ /* 0x040fe20007ffe0ff */
[----:B-1----:R-:W-:Y:S01]  /*4d220*/  IMAD.WIDE R26, R33, 0x4, R6 ;  /* 0x00000004211a7825 */ /* 0x002fe200078e0206 */
[----:B------:R-:W-:-:S03]  /*4d230*/  IADD3 R0, R195, 0x78, RZ ;  /* 0x00000078c3007810 */ /* 0x000fc60007ffe0ff */
[----:B--2---:R-:W-:Y:S01]  /*4d240*/  IMAD.WIDE R2, R33, 0x4, R4 ;  /* 0x0000000421027825 */ /* 0x004fe200078e0204 */
[----:B------:R-:W-:-:S03]  /*4d250*/  ISETP.GE.AND P0, PT, R0, c[0x0][0x17c], PT ;  /* 0x00005f0000007a0c */ /* 0x000fc60003f06270 */
[C---:B---3--:R-:W-:Y:S01]  /*4d260*/  IMAD.WIDE R8, R35.reuse, 0x4, R30 ;  /* 0x0000000423087825 */ /* 0x048fe200078e021e */
[----:B------:R-:W-:Y:S03]  /*4d270*/  @P2 STG.E [R26.64], R232 ;  /* 0x000000e81a002986 */ /* 0x000fe6000c101908 */
[C---:B----4-:R-:W-:Y:S01]  /*4d280*/  IMAD.WIDE R12, R35.reuse, 0x4, R28 ;  /* 0x00000004230c7825 */ /* 0x050fe200078e021c */
[----:B------:R1:W-:Y:S03]  /*4d290*/  @P6 STG.E [R2.64], R20 ;  /* 0x0000001402006986 */ /* 0x0003e6000c101908 */
[----:B------:R-:W-:Y:S01]  /*4d2a0*/  IMAD.WIDE R16, R35, 0x4, R6 ;  /* 0x0000000423107825 */ /* 0x000fe200078e0206 */
[----:B------:R2:W-:Y:S01]  /*4d2b0*/  @P5 STG.E [R8.64], R189 ;  /* 0x000000bd08005986 */ /* 0x0005e2000c101908 */
[----:B------:R-:W-:-:S03]  /*4d2c0*/  ISETP.LT.AND P4, PT, R246, c[0x0][0x178], !P4 ;  /* 0x00005e00f6007a0c */ /* 0x000fc60006781270 */
[----:B------:R3:W-:Y:S01]  /*4d2d0*/  @P3 STG.E [R12.64], R209 ;  /* 0x000000d10c003986 */ /* 0x0007e2000c101908 */
[----:B------:R-:W-:Y:S01]  /*4d2e0*/  ISETP.LT.AND P3, PT, R211, c[0x0][0x178], !P0 ;  /* 0x00005e00d3007a0c */ /* 0x000fe20004761270 */
[----:B------:R-:W-:Y:S02]  /*4d2f0*/  IMAD.WIDE R24, R35, 0x4, R4 ;  /* 0x0000000423187825 */ /* 0x000fe400078e0204 */
[----:B------:R4:W-:Y:S01]  /*4d300*/  @P1 STG.E [R16.64], R233 ;  /* 0x000000e910001986 */ /* 0x0009e2000c101908 */
[----:B------:R-:W-:Y:S02]  /*4d310*/  ISETP.LT.AND P1, PT, R191, c[0x0][0x178], !P0 ;  /* 0x00005e00bf007a0c */ /* 0x000fe40004721270 */
[----:B------:R-:W-:Y:S02]  /*4d320*/  ISETP.LT.AND P6, PT, R247, c[0x0][0x178], !P0 ;  /* 0x00005e00f7007a0c */ /* 0x000fe400047c1270 */
[----:B------:R-:W-:Y:S02]  /*4d330*/  IADD3 R35, R35, c[0x0][0x198], RZ ;  /* 0x0000660023237a10 */ /* 0x000fe40007ffe0ff */
[----:B------:R-:W-:-:S02]  /*4d340*/  ISETP.LT.AND P0, PT, R246, c[0x0][0x178], !P0 ;  /* 0x00005e00f6007a0c */ /* 0x000fc40004701270 */
[----:B------:R-:W-:Y:S01]  /*4d350*/  IADD3 R0, R195, 0x79, RZ ;  /* 0x00000079c3007810 */ /* 0x000fe20007ffe0ff */
[C---:B-1----:R-:W-:Y:S01]  /*4d360*/  IMAD.WIDE R2, R35.reuse, 0x4, R30 ;  /* 0x0000000423027825 */ /* 0x042fe200078e021e */
[----:B------:R1:W-:Y:S03]  /*4d370*/  @P4 STG.E [R24.64], R21 ;  /* 0x0000001518004986 */ /* 0x0003e6000c101908 */
[----:B--2---:R-:W-:Y:S01]  /*4d380*/  IMAD.WIDE R8, R35, 0x4, R28 ;  /* 0x0000000423087825 */ /* 0x004fe200078e021c */
[----:B------:R-:W-:-:S03]  /*4d390*/  ISETP.GE.AND P2, PT, R0, c[0x0][0x17c], PT ;  /* 0x00005f0000007a0c */ /* 0x000fc60003f46270 */
[C---:B---3--:R-:W-:Y:S01]  /*4d3a0*/  IMAD.WIDE R12, R35.reuse, 0x4, R6 ;  /* 0x00000004230c7825 */ /* 0x048fe200078e0206 */
[----:B------:R2:W-:Y:S03]  /*4d3b0*/  @P3 STG.E [R2.64], R202 ;  /* 0x000000ca02003986 */ /* 0x0005e6000c101908 */
[----:B----4-:R-:W-:Y:S01]  /*4d3c0*/  IMAD.WIDE R16, R35, 0x4, R4 ;  /* 0x0000000423107825 */ /* 0x010fe200078e0204 */
[----:B------:R-:W-:Y:S01]  /*4d3d0*/  IADD3 R0, R195, 0x7a, RZ ;  /* 0x0000007ac3007810 */ /* 0x000fe20007ffe0ff */
[----:B------:R3:W-:Y:S01]  /*4d3e0*/  @P1 STG.E [R8.64], R218 ;  /* 0x000000da08001986 */ /* 0x0007e2000c101908 */
[----:B------:R-:W-:-:S03]  /*4d3f0*/  ISETP.LT.AND P4, PT, R211, c[0x0][0x178], !P2 ;  /* 0x00005e00d3007a0c */ /* 0x000fc60005781270 */
[----:B------:R4:W-:Y:S01]  /*4d400*/  @P6 STG.E [R12.64], R222 ;  /* 0x000000de0c006986 */ /* 0x0009e2000c101908 */
[----:B------:R-:W-:-:S03]  /*4d410*/  ISETP.GE.AND P5, PT, R0, c[0x0][0x17c], PT ;  /* 0x00005f0000007a0c */ /* 0x000fc60003fa6270 */
[----:B------:R2:W-:Y:S01]  /*4d420*/  @P0 STG.E [R16.64], R10 ;  /* 0x0000000a10000986 */ /* 0x0005e2000c101908 */
[----:B------:R-:W-:Y:S02]  /*4d430*/  ISETP.LT.AND P0, PT, R191, c[0x0][0x178], !P2 ;  /* 0x00005e00bf007a0c */ /* 0x000fe40005701270 */
[----:B------:R-:W-:Y:S02]  /*4d440*/  ISETP.LT.AND P1, PT, R247, c[0x0][0x178], !P2 ;  /* 0x00005e00f7007a0c */ /* 0x000fe40005721270 */
[----:B------:R-:W-:Y:S02]  /*4d450*/  IADD3 R33, R35, c[0x0][0x198], RZ ;  /* 0x0000660023217a10 */ /* 0x000fe40007ffe0ff */
[----:B------:R-:W-:Y:S02]  /*4d460*/  ISETP.LT.AND P2, PT, R246, c[0x0][0x178], !P2 ;  /* 0x00005e00f6007a0c */ /* 0x000fe40005741270 */
[----:B------:R-:W-:Y:S01]  /*4d470*/  ISETP.LT.AND P6, PT, R211, c[0x0][0x178], !P5 ;  /* 0x00005e00d3007a0c */ /* 0x000fe20006fc1270 */
[C---:B------:R-:W-:Y:S01]  /*4d480*/  IMAD.WIDE R26, R33.reuse, 0x4, R30 ;  /* 0x00000004211a7825 */ /* 0x040fe200078e021e */
[----:B-1----:R-:W-:-:S03]  /*4d490*/  IADD3 R25, R33, c[0x0][0x198], RZ ;  /* 0x0000660021197a10 */ /* 0x002fc60007ffe0ff */
[----:B--2---:R-:W-:Y:S01]  /*4d4a0*/  IMAD.WIDE R2, R33, 0x4, R28 ;  /* 0x0000000421027825 */ /* 0x004fe200078e021c */
[----:B------:R-:W-:-:S03]  /*4d4b0*/  IADD3 R0, R195, 0x7b, RZ ;  /* 0x0000007bc3007810 */ /* 0x000fc60007ffe0ff */
[----:B---3--:R-:W-:Y:S01]  /*4d4c0*/  IMAD.WIDE R8, R33, 0x4, R6 ;  /* 0x0000000421087825 */ /* 0x008fe200078e0206 */
[----:B------:R1:W-:Y:S01]  /*4d4d0*/  @P4 STG.E [R26.64], R203 ;  /* 0x000000cb1a004986 */ /* 0x0003e2000c101908 */
[----:B------:R-:W-:Y:S02]  /*4d4e0*/  ISETP.LT.AND P4, PT, R191, c[0x0][0x178], !P5 ;  /* 0x00005e00bf007a0c */ /* 0x000fe40006f81270 */
[----:B----4-:R-:W-:Y:S01]  /*4d4f0*/  IMAD.WIDE R12, R33, 0x4, R4 ;  /* 0x00000004210c7825 */ /* 0x010fe200078e0204 */
[----:B------:R2:W-:Y:S01]  /*4d500*/  @P0 STG.E [R2.64], R219 ;  /* 0x000000db02000986 */ /* 0x0005e2000c101908 */
[----:B------:R-:W-:Y:S02]  /*4d510*/  ISETP.GE.AND P3, PT, R0, c[0x0][0x17c], PT ;  /* 0x00005f0000007a0c */ /* 0x000fe40003f66270 */
[----:B------:R-:W-:Y:S01]  /*4d520*/  IMAD.WIDE R16, R25, 0x4, R30 ;  /* 0x0000000419107825 */ /* 0x000fe200078e021e */
[----:B------:R3:W-:Y:S01]  /*4d530*/  @P1 STG.E [R8.64], R223 ;  /* 0x000000df08001986 */ /* 0x0007e2000c101908 */
[----:B------:R-:W-:-:S02]  /*4d540*/  ISETP.LT.AND P1, PT, R247, c[0x0][0x178], !P5 ;  /* 0x00005e00f7007a0c */ /* 0x000fc40006f21270 */
[----:B------:R-:W-:Y:S01]  /*4d550*/  ISETP.LT.AND P5, PT, R246, c[0x0][0x178], !P5 ;  /* 0x00005e00f6007a0c */ /* 0x000fe20006fa1270 */
[----:B------:R4:W-:Y:S01]  /*4d560*/  @P2 STG.E [R12.64], R11 ;  /* 0x0000000b0c002986 */ /* 0x0009e2000c101908 */
[----:B------:R-:W-:-:S03]  /*4d570*/  ISETP.LT.AND P0, PT, R191, c[0x0][0x178], !P3 ;  /* 0x00005e00bf007a0c */ /* 0x000fc60005f01270 */
[----:B------:R4:W-:Y:S01]  /*4d580*/  @P6 STG.E [R16.64], R198 ;  /* 0x000000c610006986 */ /* 0x0009e2000c101908 */
[----:B------:R-:W-:Y:S01]  /*4d590*/  ISETP.LT.AND P6, PT, R211, c[0x0][0x178], !P3 ;  /* 0x00005e00d3007a0c */ /* 0x000fe20005fc1270 */
[C---:B------:R-:W-:Y:S01]  /*4d5a0*/  IMAD.WIDE R20, R25.reuse, 0x4, R28 ;  /* 0x0000000419147825 */ /* 0x040fe200078e021c */
[----:B-1----:R-:W-:-:S03]  /*4d5b0*/  IADD3 R27, R25, c[0x0][0x198], RZ ;  /* 0x00006600191b7a10 */ /* 0x002fc60007ffe0ff */
[----:B--2---:R-:W-:Y:S01]  /*4d5c0*/  IMAD.WIDE R2, R25, 0x4, R6 ;  /* 0x0000000419027825 */ /* 0x004fe200078e0206 */
[----:B------:R-:W-:Y:S01]  /*4d5d0*/  IADD3 R0, R195, 0x7d, RZ ;  /* 0x0000007dc3007810 */ /* 0x000fe20007ffe0ff */
[----:B------:R1:W-:Y:S02]  /*4d5e0*/  @P4 STG.E [R20.64], R214 ;  /* 0x000000d614004986 */ /* 0x0003e4000c101908 */
[----:B---3--:R-:W-:Y:S02]  /*4d5f0*/  IMAD.WIDE R8, R25, 0x4, R4 ;  /* 0x0000000419087825 */ /* 0x008fe400078e0204 */
[----:B------:R2:W-:Y:S02]  /*4d600*/  @P1 STG.E [R2.64], R226 ;  /* 0x000000e202001986 */ /* 0x0005e4000c101908 */
[----:B----4-:R-:W-:Y:S01]  /*4d610*/  IMAD.WIDE R10, R27, 0x4, R30 ;  /* 0x000000041b0a7825 */ /* 0x010fe200078e021e */
[----:B------:R-:W-:-:S03]  /*4d620*/  ISETP.GE.AND P1, PT, R0, c[0x0][0x17c], PT ;  /* 0x00005f0000007a0c */ /* 0x000fc60003f26270 */
[----:B------:R-:W-:Y:S01]  /*4d630*/  IMAD.WIDE R12, R27, 0x4, R28 ;  /* 0x000000041b0c7825 */ /* 0x000fe200078e021c */
[C---:B------:R-:W-:Y:S01]  /*4d640*/  IADD3 R0, R195.reuse, 0x7e, RZ ;  /* 0x0000007ec3007810 */ /* 0x040fe20007ffe0ff */
[----:B------:R3:W-:Y:S01]  /*4d650*/  @P5 STG.E [R8.64], R14 ;  /* 0x0000000e08005986 */ /* 0x0007e2000c101908 */
[----:B------:R-:W-:-:S03]  /*4d660*/  IADD3 R24, R195, 0x7c, RZ ;  /* 0x0000007cc3187810 */ /* 0x000fc60007ffe0ff */
[----:B------:R2:W-:Y:S04]  /*4d670*/  @P6 STG.E [R10.64], R199 ;  /* 0x000000c70a006986 */ /* 0x0005e8000c101908 */
[----:B------:R1:W-:Y:S01]  /*4d680*/  @P0 STG.E [R12.64], R215 ;  /* 0x000000d70c000986 */ /* 0x0003e2000c101908 */
[----:B------:R-:W-:Y:S02]  /*4d690*/  ISETP.GE.AND P0, PT, R0, c[0x0][0x17c], PT ;  /* 0x00005f0000007a0c */ /* 0x000fe40003f06270 */
[----:B------:R-:W-:Y:S02]  /*4d6a0*/  IADD3 R0, R195, 0x7f, RZ ;  /* 0x0000007fc3007810 */ /* 0x000fe40007ffe0ff */
[----:B------:R-:W4:Y:S01]  /*4d6b0*/  LDL.LU R195, [R1+0x1380] ;  /* 0x0013800001c37983 */ /* 0x000f220000300800 */
[----:B------:R-:W-:Y:S01]  /*4d6c0*/  ISETP.LT.AND P4, PT, R247, c[0x0][0x178], !P3 ;  /* 0x00005e00f7007a0c */ /* 0x000fe20005f81270 */
[----:B------:R-:W-:Y:S01]  /*4d6d0*/  IMAD.WIDE R16, R27, 0x4, R6 ;  /* 0x000000041b107825 */ /* 0x000fe200078e0206 */
[----:B------:R-:W-:-:S02]  /*4d6e0*/  ISETP.GE.AND P2, PT, R24, c[0x0][0x17c], PT ;  /* 0x00005f0018007a0c */ /* 0x000fc40003f46270 */
[----:B------:R-:W-:Y:S02]  /*4d6f0*/  ISETP.LT.AND P3, PT, R246, c[0x0][0x178], !P3 ;  /* 0x00005e00f6007a0c */ /* 0x000fe40005f61270 */
[----:B------:R-:W-:Y:S02]  /*4d700*/  ISETP.LT.AND P6, PT, R211, c[0x0][0x178], !P2 ;  /* 0x00005e00d3007a0c */ /* 0x000fe400057c1270 */
[----:B------:R-:W-:Y:S02]  /*4d710*/  ISETP.LT.AND P5, PT, R191, c[0x0][0x178], !P2 ;  /* 0x00005e00bf007a0c */ /* 0x000fe400057a1270 */
[----:B-1----:R-:W-:-:S03]  /*4d720*/  IADD3 R21, R27, c[0x0][0x198], RZ ;  /* 0x000066001b157a10 */ /* 0x002fc60007ffe0ff */
[----:B------:R1:W-:Y:S01]  /*4d730*/  @P4 STG.E [R16.64], R227 ;  /* 0x000000e310004986 */ /* 0x0003e2000c101908 */
[----:B------:R-:W-:Y:S01]  /*4d740*/  ISETP.LT.AND P4, PT, R247, c[0x0][0x178], !P2 ;  /* 0x00005e00f7007a0c */ /* 0x000fe20005781270 */
[----:B--2---:R-:W-:-:S04]  /*4d750*/  IMAD.WIDE R2, R27, 0x4, R4 ;  /* 0x000000041b027825 */ /* 0x004fc800078e0204 */
[C---:B---3--:R-:W-:Y:S01]  /*4d760*/  IMAD.WIDE R8, R21.reuse, 0x4, R30 ;  /* 0x0000000415087825 */ /* 0x048fe200078e021e */
[----:B------:R2:W-:Y:S03]  /*4d770*/  @P3 STG.E [R2.64], R15 ;  /* 0x0000000f02003986 */ /* 0x0005e6000c101908 */
[C---:B------:R-:W-:Y:S01]  /*4d780*/  IMAD.WIDE R10, R21.reuse, 0x4, R28 ;  /* 0x00000004150a7825 */ /* 0x040fe200078e021c */
[----:B------:R3:W-:Y:S03]  /*4d790*/  @P6 STG.E [R8.64], R194 ;  /* 0x000000c208006986 */ /* 0x0007e6000c101908 */
[----:B------:R-:W-:Y:S01]  /*4d7a0*/  IMAD.WIDE R12, R21, 0x4, R6 ;  /* 0x00000004150c7825 */ /* 0x000fe200078e0206 */
[----:B------:R-:W-:Y:S01]  /*4d7b0*/  ISETP.LT.AND P2, PT, R246, c[0x0][0x178], !P2 ;  /* 0x00005e00f6007a0c */ /* 0x000fe20005741270 */
[----:B------:R2:W-:Y:S01]  /*4d7c0*/  @P5 STG.E [R10.64], R206 ;  /* 0x000000ce0a005986 */ /* 0x0005e2000c101908 */
[----:B------:R-:W-:-:S02]  /*4d7d0*/  ISETP.LT.AND P5, PT, R211, c[0x0][0x178], !P1 ;  /* 0x00005e00d3007a0c */ /* 0x000fc40004fa1270 */
[----:B------:R-:W-:Y:S01]  /*4d7e0*/  ISETP.LT.AND P6, PT, R191, c[0x0][0x178], !P1 ;  /* 0x00005e00bf007a0c */ /* 0x000fe20004fc1270 */
[----:B------:R3:W-:Y:S01]  /*4d7f0*/  @P4 STG.E [R12.64], R230 ;  /* 0x000000e60c004986 */ /* 0x0007e2000c101908 */
[----:B------:R-:W-:Y:S02]  /*4d800*/  ISETP.LT.AND P4, PT, R247, c[0x0][0x178], !P1 ;  /* 0x00005e00f7007a0c */ /* 0x000fe40004f81270 */
[C---:B------:R-:W-:Y:S01]  /*4d810*/  IADD3 R25, R21.reuse, c[0x0][0x198], RZ ;  /* 0x0000660015197a10 */ /* 0x040fe20007ffe0ff */
[----:B-1----:R-:W-:Y:S01]  /*4d820*/  IMAD.WIDE R16, R21, 0x4, R4 ;  /* 0x0000000415107825 */ /* 0x002fe200078e0204 */
[----:B------:R-:W-:-:S03]  /*4d830*/  ISETP.GE.AND P3, PT, R0, c[0x0][0x17c], PT ;  /* 0x00005f0000007a0c */ /* 0x000fc60003f66270 */
[C---:B--2---:R-:W-:Y:S01]  /*4d840*/  IMAD.WIDE R2, R25.reuse, 0x4, R30 ;  /* 0x0000000419027825 */ /* 0x044fe200078e021e */
[----:B------:R1:W-:Y:S03]  /*4d850*/  @P2 STG.E [R16.64], R18 ;  /* 0x0000001210002986 */ /* 0x0003e6000c101908 */
[----:B---3--:R-:W-:-:S04]  /*4d860*/  IMAD.WIDE R8, R25, 0x4, R28 ;  /* 0x0000000419087825 */ /* 0x008fc800078e021c */
[----:B------:R-:W-:Y:S01]  /*4d870*/  IMAD.WIDE R10, R25, 0x4, R6 ;  /* 0x00000004190a7825 */ /* 0x000fe200078e0206 */
[C---:B------:R-:W-:Y:S01]  /*4d880*/  ISETP.LT.AND P2, PT, R211.reuse, c[0x0][0x178], !P0 ;  /* 0x00005e00d3007a0c */ /* 0x040fe20004741270 */
[----:B----4-:R2:W-:Y:S01]  /*4d890*/  @P5 STG.E [R2.64], R195 ;  /* 0x000000c302005986 */ /* 0x0105e2000c101908 */
[----:B------:R-:W-:-:S03]  /*4d8a0*/  ISETP.LT.AND P5, PT, R211, c[0x0][0x178], !P3 ;  /* 0x00005e00d3007a0c */ /* 0x000fc60005fa1270 */
[----:B------:R3:W-:Y:S01]  /*4d8b0*/  @P6 STG.E [R8.64], R207 ;  /* 0x000000cf08006986 */ /* 0x0007e2000c101908 */
[----:B------:R-:W-:-:S03]  /*4d8c0*/  ISETP.LT.AND P6, PT, R191, c[0x0][0x178], !P3 ;  /* 0x00005e00bf007a0c */ /* 0x000fc60005fc1270 */
[----:B------:R2:W-:Y:S01]  /*4d8d0*/  @P4 STG.E [R10.64], R231 ;  /* 0x000000e70a004986 */ /* 0x0005e2000c101908 */
[----:B------:R-:W-:-:S03]  /*4d8e0*/  ISETP.LT.AND P4, PT, R191, c[0x0][0x178], !P0 ;  /* 0x00005e00bf007a0c */ /* 0x000fc60004781270 */
[----:B------:R-:W4:Y:S04]  /*4d8f0*/  LDL.LU R211, [R1+0x137c] ;  /* 0x00137c0001d37983 */ /* 0x000f280000300800 */
[----:B------:R-:W4:Y:S01]  /*4d900*/  LDL.LU R191, [R1+0x1378] ;  /* 0x0013780001bf7983 */ /* 0x000f220000300800 */
[----:B------:R-:W-:Y:S01]  /*4d910*/  ISETP.LT.AND P1, PT, R246, c[0x0][0x178], !P1 ;  /* 0x00005e00f6007a0c */ /* 0x000fe20004f21270 */
[C---:B------:R-:W-:Y:S01]  /*4d920*/  IMAD.WIDE R12, R25.reuse, 0x4, R4 ;  /* 0x00000004190c7825 */ /* 0x040fe200078e0204 */
[----:B------:R-:W-:-:S05]  /*4d930*/  IADD3 R21, R25, c[0x0][0x198], RZ ;  /* 0x0000660019157a10 */ /* 0x000fca0007ffe0ff */
[----:B------:R-:W-:-:S06]  /*4d940*/  IMAD.WIDE R14, R21, 0x4, R30 ;  /* 0x00000004150e7825 */ /* 0x000fcc00078e021e */
[----:B------:R3:W-:Y:S01]  /*4d950*/  @P1 STG.E [R12.64], R19 ;  /* 0x000000130c001986 */ /* 0x0007e2000c101908 */
[C---:B------:R-:W-:Y:S02]  /*4d960*/  ISETP.LT.AND P1, PT, R247.reuse, c[0x0][0x178], !P0 ;  /* 0x00005e00f7007a0c */ /* 0x040fe40004721270 */
[C---:B------:R-:W-:Y:S01]  /*4d970*/  ISETP.LT.AND P0, PT, R246.reuse, c[0x0][0x178], !P0 ;  /* 0x00005e00f6007a0c */ /* 0x040fe20004701270 */
[----:B------:R4:W-:Y:S01]  /*4d980*/  @P2 STG.E [R14.64], R190 ;  /* 0x000000be0e002986 */ /* 0x0009e2000c101908 */
[----:B------:R-:W-:Y:S02]  /*4d990*/  ISETP.LT.AND P2, PT, R247, c[0x0][0x178], !P3 ;  /* 0x00005e00f7007a0c */ /* 0x000fe40005f41270 */
[C---:B-1----:R-:W-:Y:S02]  /*4d9a0*/  IADD3 R17, R21.reuse, c[0x0][0x198], RZ ;  /* 0x0000660015117a10 */ /* 0x042fe40007ffe0ff */
[----:B------:R-:W-:Y:S01]  /*4d9b0*/  ISETP.LT.AND P3, PT, R246, c[0x0][0x178], !P3 ;  /* 0x00005e00f6007a0c */ /* 0x000fe20005f61270 */
[----:B--2---:R-:W-:-:S04]  /*4d9c0*/  IMAD.WIDE R2, R21, 0x4, R28 ;  /* 0x0000000415027825 */ /* 0x004fc800078e021c */
[C---:B---3--:R-:W-:Y:S01]  /*4d9d0*/  IMAD.WIDE R8, R21.reuse, 0x4, R6 ;  /* 0x0000000415087825 */ /* 0x048fe200078e0206 */
[----:B------:R1:W-:Y:S03]  /*4d9e0*/  @P4 STG.E [R2.64], R210 ;  /* 0x000000d202004986 */ /* 0x0003e6000c101908 */
[----:B------:R-:W-:Y:S01]  /*4d9f0*/  IMAD.WIDE R10, R21, 0x4, R4 ;  /* 0x00000004150a7825 */ /* 0x000fe200078e0204 */
[----:B------:R1:W-:Y:S03]  /*4da00*/  @P1 STG.E [R8.64], R234 ;  /* 0x000000ea08001986 */ /* 0x0003e6000c101908 */
[C---:B------:R-:W-:Y:S01]  /*4da10*/  IMAD.WIDE R30, R17.reuse, 0x4, R30 ;  /* 0x00000004111e7825 */ /* 0x040fe200078e021e */
[----:B------:R1:W-:Y:S03]  /*4da20*/  @P0 STG.E [R10.64], R22 ;  /* 0x000000160a000986 */ /* 0x0003e6000c101908 */
[----:B------:R-:W-:-:S04]  /*4da30*/  IMAD.WIDE R28, R17, 0x4, R28 ;  /* 0x00000004111c7825 */ /* 0x000fc800078e021c */
[----:B------:R-:W-:-:S04]  /*4da40*/  IMAD.WIDE R6, R17, 0x4, R6 ;  /* 0x0000000411067825 */ /* 0x000fc800078e0206 */
[----:B------:R-:W-:Y:S01]  /*4da50*/  IMAD.WIDE R4, R17, 0x4, R4 ;  /* 0x0000000411047825 */ /* 0x000fe200078e0204 */
[----:B----4-:R1:W-:Y:S04]  /*4da60*/  @P5 STG.E [R30.64], R191 ;  /* 0x000000bf1e005986 */ /* 0x0103e8000c101908 */
[----:B------:R1:W-:Y:S04]  /*4da70*/  @P6 STG.E [R28.64], R211 ;  /* 0x000000d31c006986 */ /* 0x0003e8000c101908 */
[----:B------:R1:W-:Y:S01]  /*4da80*/  @P2 STG.E [R6.64], R235 ;  /* 0x000000eb06002986 */ /* 0x0003e2000c101908 */
[----:B------:R-:W-:Y:S05]  /*4da90*/  @!P3 EXIT ;  /* 0x000000000000b94d */ /* 0x000fea0003800000 */
[----:B------:R-:W-:Y:S01]  /*4daa0*/  STG.E [R4.64], R23 ;  /* 0x0000001704007986 */ /* 0x000fe2000c101908 */
[----:B------:R-:W-:Y:S05]  /*4dab0*/  EXIT ;  /* 0x000000000000794d */ /* 0x000fea0003800000 */
.L_x_2:
[----:B------:R-:W-:-:S00]  /*4dac0*/  BRA `(.L_x_2) ;  /* 0xfffffff000007947 */ /* 0x000fc0000383ffff */
[----:B------:R-:W-:-:S00]  /*4dad0*/  NOP ;  /* 0x0000000000007918 */ /* 0x000fc00000000000 */
        /* <DEDUP_REMOVED lines=10> */
.L_x_3:


//--------------------- .nv.shared.matmul_kernel  --------------------------
	.section	.nv.shared.matmul_kernel,"aw",@nobits
	.sectionflags	@""
	.align	16
